def matmul_kernel(
    a_ptr,
    b_ptr,
    c_ptr,
    M,
    N,
    K,
    stride_am,
    stride_ak,
    stride_bk,
    stride_bn,
    stride_cm,
    stride_cn,
    BLOCK_M: tl.constexpr,
    BLOCK_N: tl.constexpr,
    BLOCK_K: tl.constexpr,
    GROUP_M: tl.constexpr,
):
    pid = tl.program_id(axis=0)
    num_pid_m = tl.cdiv(M, BLOCK_M)
    num_pid_n = tl.cdiv(N, BLOCK_N)
    num_pid_in_group = GROUP_M * num_pid_n
    group_id = pid // num_pid_in_group
    first_pid_m = group_id * GROUP_M
    group_size_m = min(num_pid_m - first_pid_m, GROUP_M)
    pid_m = first_pid_m + ((pid % num_pid_in_group) % group_size_m)
    pid_n = (pid % num_pid_in_group) // group_size_m

    offs_am = (pid_m * BLOCK_M + tl.arange(0, BLOCK_M)) % M
    offs_bn = (pid_n * BLOCK_N + tl.arange(0, BLOCK_N)) % N
    offs_k = tl.arange(0, BLOCK_K)
    a_ptrs = a_ptr + offs_am[:, None] * stride_am + offs_k[None, :] * stride_ak
    b_ptrs = b_ptr + offs_k[:, None] * stride_bk + offs_bn[None, :] * stride_bn

    acc = tl.zeros((BLOCK_M, BLOCK_N), dtype=tl.float32)
    for kk in range(0, tl.cdiv(K, BLOCK_K)):
        a = tl.load(a_ptrs, mask=offs_k[None, :] < K - kk * BLOCK_K, other=0.0)
        b = tl.load(b_ptrs, mask=offs_k[:, None] < K - kk * BLOCK_K, other=0.0)
        acc = tl.dot(a, b, acc)
        a_ptrs += BLOCK_K * stride_ak
        b_ptrs += BLOCK_K * stride_bk

    c = acc.to(c_ptr.dtype.element_ty)
    offs_cm = pid_m * BLOCK_M + tl.arange(0, BLOCK_M)
    offs_cn = pid_n * BLOCK_N + tl.arange(0, BLOCK_N)
    c_ptrs = c_ptr + offs_cm[:, None] * stride_cm + offs_cn[None, :] * stride_cn
    mask = (offs_cm[:, None] < M) & (offs_cn[None, :] < N)
    tl.store(c_ptrs, c, mask=mask)

# config = {"BLOCK_K": 128, "BLOCK_M": 64, "BLOCK_N": 512, "GROUP_M": 8, "arch": "sm_100", "dtype": "fp8e4m3", "num_ctas": 1, "num_stages": 3, "num_warps": 16}
# arch = sm_100


// ===== COMPILED SASS (sm_100a) =====

	.target	sm_100a

	.elftype	@"ET_EXEC"


//--------------------- .note.nv.tkinfo           --------------------------
	.section	.note.nv.tkinfo,"",@"SHT_NOTE"
	.sectionflags	@"SHF_NOTE_NV_TKINFO"
	.tkinfo
        /*0018*/ 	.word	0x00000081
        /*0030*/ 	.string	""
        /*0030*/ 	.string	"ptxas-blackwell"
        /*0030*/ 	.string	"Cuda compilation tools, release 12.9, V12.9.86"
        /*0030*/ 	.string	"Build cuda_12.9.r12.9/compiler.36037853_0"
        /*0030*/ 	.string	"-v  -suppress-debug-info  -lineinfo  -arch sm_100a "



//--------------------- .note.nv.cuver            --------------------------
	.section	.note.nv.cuver,"",@"SHT_NOTE"
	.sectionflags	@"SHF_NOTE_NV_CUVER"
        /*0018*/ 	.short	0x0001
        /*001a*/ 	.short	0x0064
        /*001c*/ 	.short	0x0001
        /*001e*/ 	.short	0x0000
        /*0020*/ 	.short	0x0001
        /*0022*/ 	.short	0x0000


//--------------------- .nv.info                  --------------------------
	.section	.nv.info,"",@"SHT_CUDA_INFO"
	.align	4


	//----- nvinfo : EIATTR_REGCOUNT
	.align		4
        /*0000*/ 	.byte	0x04, 0x2f
        /*0002*/ 	.short	(.L_1 - .L_0)
	.align		4
.L_0:
        /*0004*/ 	.word	index@(matmul_kernel)
        /*0008*/ 	.word	0x00000020


	//----- nvinfo : EIATTR_FRAME_SIZE
	.align		4
.L_1:
        /*000c*/ 	.byte	0x04, 0x11
        /*000e*/ 	.short	(.L_3 - .L_2)
	.align		4
.L_2:
        /*0010*/ 	.word	index@(matmul_kernel)
        /*0014*/ 	.word	0x00001268


	//----- nvinfo : EIATTR_MIN_STACK_SIZE
	.align		4
.L_3:
        /*0018*/ 	.byte	0x04, 0x12
        /*001a*/ 	.short	(.L_5 - .L_4)
	.align		4
.L_4:
        /*001c*/ 	.word	index@(matmul_kernel)
        /*0020*/ 	.word	0x00001268
.L_5:


//--------------------- .nv.info.matmul_kernel    --------------------------
	.section	.nv.info.matmul_kernel,"",@"SHT_CUDA_INFO"
	.sectionflags	@""
	.align	4


	//----- nvinfo : EIATTR_CUDA_API_VERSION
	.align		4
        /*0000*/ 	.byte	0x04, 0x37
        /*0002*/ 	.short	(.L_7 - .L_6)
.L_6:
        /*0004*/ 	.word	0x00000081


	//----- nvinfo : EIATTR_KPARAM_INFO
	.align		4
.L_7:
        /*0008*/ 	.byte	0x04, 0x17
        /*000a*/ 	.short	(.L_9 - .L_8)
.L_8:
        /*000c*/ 	.word	0x00000000
        /*0010*/ 	.short	0x000d
        /*0012*/ 	.short	0x0048
        /*0014*/ 	.byte	0x00, 0xf4, 0x21, 0x00


	//----- nvinfo : EIATTR_KPARAM_INFO
	.align		4
.L_9:
        /*0018*/ 	.byte	0x04, 0x17
        /*001a*/ 	.short	(.L_11 - .L_10)
.L_10:
        /*001c*/ 	.word	0x00000000
        /*0020*/ 	.short	0x000c
        /*0022*/ 	.short	0x0040
        /*0024*/ 	.byte	0x00, 0xf4, 0x21, 0x00


	//----- nvinfo : EIATTR_KPARAM_INFO
	.align		4
.L_11:
        /*0028*/ 	.byte	0x04, 0x17
        /*002a*/ 	.short	(.L_13 - .L_12)
.L_12:
        /*002c*/ 	.word	0x00000000
        /*0030*/ 	.short	0x000b
        /*0032*/ 	.short	0x0038
        /*0034*/ 	.byte	0x00, 0xf0, 0x11, 0x00


	//----- nvinfo : EIATTR_KPARAM_INFO
	.align		4
.L_13:
        /*0038*/ 	.byte	0x04, 0x17
        /*003a*/ 	.short	(.L_15 - .L_14)
.L_14:
        /*003c*/ 	.word	0x00000000
        /*0040*/ 	.short	0x000a
        /*0042*/ 	.short	0x0034
        /*0044*/ 	.byte	0x00, 0xf0, 0x11, 0x00


	//----- nvinfo : EIATTR_KPARAM_INFO
	.align		4
.L_15:
        /*0048*/ 	.byte	0x04, 0x17
        /*004a*/ 	.short	(.L_17 - .L_16)
.L_16:
        /*004c*/ 	.word	0x00000000
        /*0050*/ 	.short	0x0009
        /*0052*/ 	.short	0x0030
        /*0054*/ 	.byte	0x00, 0xf0, 0x11, 0x00


	//----- nvinfo : EIATTR_KPARAM_INFO
	.align		4
.L_17:
        /*0058*/ 	.byte	0x04, 0x17
        /*005a*/ 	.short	(.L_19 - .L_18)
.L_18:
        /*005c*/ 	.word	0x00000000
        /*0060*/ 	.short	0x0008
        /*0062*/ 	.short	0x002c
        /*0064*/ 	.byte	0x00, 0xf0, 0x11, 0x00


	//----- nvinfo : EIATTR_KPARAM_INFO
	.align		4
.L_19:
        /*0068*/ 	.byte	0x04, 0x17
        /*006a*/ 	.short	(.L_21 - .L_20)
.L_20:
        /*006c*/ 	.word	0x00000000
        /*0070*/ 	.short	0x0007
        /*0072*/ 	.short	0x0028
        /*0074*/ 	.byte	0x00, 0xf0, 0x11, 0x00


	//----- nvinfo : EIATTR_KPARAM_INFO
	.align		4
.L_21:
        /*0078*/ 	.byte	0x04, 0x17
        /*007a*/ 	.short	(.L_23 - .L_22)
.L_22:
        /*007c*/ 	.word	0x00000000
        /*0080*/ 	.short	0x0006
        /*0082*/ 	.short	0x0024
        /*0084*/ 	.byte	0x00, 0xf0, 0x11, 0x00


	//----- nvinfo : EIATTR_KPARAM_INFO
	.align		4
.L_23:
        /*0088*/ 	.byte	0x04, 0x17
        /*008a*/ 	.short	(.L_25 - .L_24)
.L_24:
        /*008c*/ 	.word	0x00000000
        /*0090*/ 	.short	0x0005
        /*0092*/ 	.short	0x0020
        /*0094*/ 	.byte	0x00, 0xf0, 0x11, 0x00


	//----- nvinfo : EIATTR_KPARAM_INFO
	.align		4
.L_25:
        /*0098*/ 	.byte	0x04, 0x17
        /*009a*/ 	.short	(.L_27 - .L_26)
.L_26:
        /*009c*/ 	.word	0x00000000
        /*00a0*/ 	.short	0x0004
        /*00a2*/ 	.short	0x001c
        /*00a4*/ 	.byte	0x00, 0xf0, 0x11, 0x00


	//----- nvinfo : EIATTR_KPARAM_INFO
	.align		4
.L_27:
        /*00a8*/ 	.byte	0x04, 0x17
        /*00aa*/ 	.short	(.L_29 - .L_28)
.L_28:
        /*00ac*/ 	.word	0x00000000
        /*00b0*/ 	.short	0x0003
        /*00b2*/ 	.short	0x0018
        /*00b4*/ 	.byte	0x00, 0xf0, 0x11, 0x00


	//----- nvinfo : EIATTR_KPARAM_INFO
	.align		4
.L_29:
        /*00b8*/ 	.byte	0x04, 0x17
        /*00ba*/ 	.short	(.L_31 - .L_30)
.L_30:
        /*00bc*/ 	.word	0x00000000
        /*00c0*/ 	.short	0x0002
        /*00c2*/ 	.short	0x0010
        /*00c4*/ 	.byte	0x00, 0xf4, 0x21, 0x00


	//----- nvinfo : EIATTR_KPARAM_INFO
	.align		4
.L_31:
        /*00c8*/ 	.byte	0x04, 0x17
        /*00ca*/ 	.short	(.L_33 - .L_32)
.L_32:
        /*00cc*/ 	.word	0x00000000
        /*00d0*/ 	.short	0x0001
        /*00d2*/ 	.short	0x0008
        /*00d4*/ 	.byte	0x00, 0xf4, 0x21, 0x00


	//----- nvinfo : EIATTR_KPARAM_INFO
	.align		4
.L_33:
        /*00d8*/ 	.byte	0x04, 0x17
        /*00da*/ 	.short	(.L_35 - .L_34)
.L_34:
        /*00dc*/ 	.word	0x00000000
        /*00e0*/ 	.short	0x0000
        /*00e2*/ 	.short	0x0000
        /*00e4*/ 	.byte	0x00, 0xf4, 0x21, 0x00


	//----- nvinfo : EIATTR_SPARSE_MMA_MASK
	.align		4
.L_35:
        /*00e8*/ 	.byte	0x03, 0x50
        /*00ea*/ 	.short	0x0000


	//----- nvinfo : EIATTR_MAXREG_COUNT
	.align		4
        /*00ec*/ 	.byte	0x03, 0x1b
        /*00ee*/ 	.short	0x0080


	//----- nvinfo : EIATTR_NUM_BARRIERS
	.align		4
        /*00f0*/ 	.byte	0x02, 0x4c
        /*00f2*/ 	.byte	0x01
	.zero		1


	//----- nvinfo : EIATTR_ANNOTATIONS
	.align		4
        /*00f4*/ 	.byte	0x04, 0x55
        /*00f6*/ 	.short	(.L_37 - .L_36)


	//   ....[0]....
.L_36:
        /*00f8*/ 	.word	0x00000001
        /*00fc*/ 	.byte	0x20, 0x05, 0x00, 0x00, 0x01, 0x00, 0x00, 0x00, 0x40, 0x05, 0x00, 0x00, 0x01, 0x00, 0x00, 0x00
        /* <DEDUP_REMOVED lines=1939> */
        /*7a3c*/ 	.byte	0x30, 0x3a, 0x02, 0x00, 0x01, 0x00, 0x00, 0x00, 0x40, 0x3c, 0x02, 0x00


	//----- nvinfo : EIATTR_VRC_CTA_INIT_COUNT
	.align		4
.L_37:
        /*7a48*/ 	.byte	0x02, 0x4a
	.zero		1
	.zero		1


	//----- nvinfo : EIATTR_EXIT_INSTR_OFFSETS
	.align		4
        /*7a4c*/ 	.byte	0x04, 0x1c
        /*7a4e*/ 	.short	(.L_39 - .L_38)


	//   ....[0]....
.L_38:
        /*7a50*/ 	.word	0x00024040


	//   ....[1]....
        /*7a54*/ 	.word	0x00024060


	//----- nvinfo : EIATTR_REQNTID
	.align		4
.L_39:
        /*7a58*/ 	.byte	0x04, 0x10
        /*7a5a*/ 	.short	(.L_41 - .L_40)
.L_40:
        /*7a5c*/ 	.word	0x00000200
        /*7a60*/ 	.word	0x00000001
        /*7a64*/ 	.word	0x00000001


	//----- nvinfo : EIATTR_CBANK_PARAM_SIZE
	.align		4
.L_41:
        /*7a68*/ 	.byte	0x03, 0x19
        /*7a6a*/ 	.short	0x0050


	//----- nvinfo : EIATTR_PARAM_CBANK
	.align		4
        /*7a6c*/ 	.byte	0x04, 0x0a
        /*7a6e*/ 	.short	(.L_43 - .L_42)
	.align		4
.L_42:
        /*7a70*/ 	.word	index@(.nv.constant0.matmul_kernel)
        /*7a74*/ 	.short	0x0380
        /*7a76*/ 	.short	0x0050


	//----- nvinfo : EIATTR_SW_WAR
	.align		4
.L_43:
        /*7a78*/ 	.byte	0x04, 0x36
        /*7a7a*/ 	.short	(.L_45 - .L_44)
.L_44:
        /*7a7c*/ 	.word	0x00000008
.L_45:


//--------------------- .nv.compat                --------------------------
	.section	.nv.compat,"",@"SHT_CUDA_COMPAT_INFO"
	.align	4
        /*0000*/ 	.byte	0x02, 0x02, 0x02, 0x00, 0x02, 0x05, 0x05, 0x00, 0x02, 0x03, 0x00, 0x00, 0x02, 0x06, 0x01, 0x00


//--------------------- .nv.callgraph             --------------------------
	.section	.nv.callgraph,"",@"SHT_CUDA_CALLGRAPH"
	.align	4
	.sectionentsize	8
	.align		4
        /*0000*/ 	.word	0x00000000
	.align		4
        /*0004*/ 	.word	0xffffffff
	.align		4
        /*0008*/ 	.word	0x00000000
	.align		4
        /*000c*/ 	.word	0xfffffffe
	.align		4
        /*0010*/ 	.word	0x00000000
	.align		4
        /*0014*/ 	.word	0xfffffffd
	.align		4
        /*0018*/ 	.word	0x00000000
	.align		4
        /*001c*/ 	.word	0xfffffffc


//--------------------- .text.matmul_kernel       --------------------------
	.section	.text.matmul_kernel,"ax",@progbits
	.align	128
        .global         matmul_kernel
        .type           matmul_kernel,@function
        .size           matmul_kernel,(.L_x_4 - matmul_kernel)
        .other          matmul_kernel,@"STO_CUDA_ENTRY STV_DEFAULT"
matmul_kernel:
.text.matmul_kernel:
[----:B------:R-:W0:Y:S08]  /*0000*/  LDC R1, c[0x0][0x37c] ;  /* 0x0000df00ff017b82 */ /* 0x000e300000000800 */
[----:B------:R-:W1:Y:S01]  /*0010*/  LDC.64 R4, c[0x0][0x398] ;  /* 0x0000e600ff047b82 */ /* 0x000e620000000a00 */
[----:B------:R-:W2:Y:S01]  /*0020*/  S2R R14, SR_TID.X ;  /* 0x00000000000e7919 */ /* 0x000ea20000002100 */
[----:B------:R-:W3:Y:S01]  /*0030*/  LDCU UR5, c[0x0][0x3a0] ;  /* 0x00007400ff0577ac */ /* 0x000ee20008000800 */
[----:B0-----:R-:W-:Y:S01]  /*0040*/  VIADD R1, R1, 0xffffed98 ;  /* 0xffffed9801017836 */ /* 0x001fe20000000000 */
[----:B------:R-:W0:Y:S01]  /*0050*/  LDCU.64 UR12, c[0x0][0x358] ;  /* 0x00006b00ff0c77ac */ /* 0x000e220008000a00 */
[----:B------:R-:W4:Y:S01]  /*0060*/  LDCU UR22, c[0x0][0x3a0] ;  /* 0x00007400ff1677ac */ /* 0x000f220008000800 */
[----:B---3--:R-:W-:Y:S01]  /*0070*/  UIADD3 UR5, UPT, UPT, UR5, 0x7f, URZ ;  /* 0x0000007f05057890 */ /* 0x008fe2000fffe0ff */
[----:B-1----:R-:W-:-:S03]  /*0080*/  VIADD R0, R5, 0x1ff ;  /* 0x000001ff05007836 */ /* 0x002fc60000000000 */
[----:B------:R-:W-:Y:S02]  /*0090*/  UISETP.GT.AND UP0, UPT, UR5, 0x7f, UPT ;  /* 0x0000007f0500788c */ /* 0x000fe4000bf04270 */
[----:B------:R-:W-:-:S04]  /*00a0*/  SHF.R.S32.HI R3, RZ, 0x1f, R0 ;  /* 0x0000001fff037819 */ /* 0x000fc80000011400 */
[----:B------:R-:W-:-:S04]  /*00b0*/  LEA.HI R3, R3, R0, RZ, 0x9 ;  /* 0x0000000003037211 */ /* 0x000fc800078f48ff */
[----:B------:R-:W-:Y:S02]  /*00c0*/  SHF.R.S32.HI R0, RZ, 0x9, R3 ;  /* 0x00000009ff007819 */ /* 0x000fe40000011403 */
[----:B------:R-:W1:Y:S03]  /*00d0*/  S2R R3, SR_CTAID.X ;  /* 0x0000000000037919 */ /* 0x000e660000002500 */
[----:B------:R-:W-:-:S05]  /*00e0*/  IMAD.SHL.U32 R0, R0, 0x8, RZ ;  /* 0x0000000800007824 */ /* 0x000fca00078e00ff */
[-C--:B------:R-:W-:Y:S02]  /*00f0*/  IABS R9, R0.reuse ;  /* 0x0000000000097213 */ /* 0x080fe40000000000 */
[----:B------:R-:W-:Y:S02]  /*0100*/  IABS R12, R0 ;  /* 0x00000000000c7213 */ /* 0x000fe40000000000 */
[----:B------:R-:W3:Y:S08]  /*0110*/  I2F.RP R2, R9 ;  /* 0x0000000900027306 */ /* 0x000ef00000209400 */
[----:B---3--:R-:W3:Y:S01]  /*0120*/  MUFU.RCP R2, R2 ;  /* 0x0000000200027308 */ /* 0x008ee20000001000 */
[----:B-1----:R-:W-:Y:S01]  /*0130*/  IABS R10, R3 ;  /* 0x00000003000a7213 */ /* 0x002fe20000000000 */
[----:B---3--:R-:W-:-:S02]  /*0140*/  VIADD R6, R2, 0xffffffe ;  /* 0x0ffffffe02067836 */ /* 0x008fc40000000000 */
[----:B------:R-:W-:-:S04]  /*0150*/  IMAD.MOV R2, RZ, RZ, -R12 ;  /* 0x000000ffff027224 */ /* 0x000fc800078e0a0c */
[----:B------:R1:W3:Y:S02]  /*0160*/  F2I.FTZ.U32.TRUNC.NTZ R7, R6 ;  /* 0x0000000600077305 */ /* 0x0002e4000021f000 */
[----:B-1----:R-:W-:Y:S02]  /*0170*/  IMAD.MOV.U32 R6, RZ, RZ, RZ ;  /* 0x000000ffff067224 */ /* 0x002fe400078e00ff */
[----:B---3--:R-:W-:-:S04]  /*0180*/  IMAD.MOV R8, RZ, RZ, -R7 ;  /* 0x000000ffff087224 */ /* 0x008fc800078e0a07 */
[----:B------:R-:W-:Y:S02]  /*0190*/  IMAD R11, R8, R9, RZ ;  /* 0x00000009080b7224 */ /* 0x000fe400078e02ff */
[----:B------:R-:W-:Y:S02]  /*01a0*/  IMAD.MOV.U32 R8, RZ, RZ, R10 ;  /* 0x000000ffff087224 */ /* 0x000fe400078e000a */
[----:B------:R-:W-:-:S06]  /*01b0*/  IMAD.HI.U32 R7, R7, R11, R6 ;  /* 0x0000000b07077227 */ /* 0x000fcc00078e0006 */
[----:B------:R-:W-:-:S04]  /*01c0*/  IMAD.HI.U32 R7, R7, R8, RZ ;  /* 0x0000000807077227 */ /* 0x000fc800078e00ff */
[----:B------:R-:W-:-:S05]  /*01d0*/  IMAD R2, R7, R2, R8 ;  /* 0x0000000207027224 */ /* 0x000fca00078e0208 */
[----:B------:R-:W-:-:S13]  /*01e0*/  ISETP.GT.U32.AND P1, PT, R9, R2, PT ;  /* 0x000000020900720c */ /* 0x000fda0003f24070 */
[----:B------:R-:W-:Y:S02]  /*01f0*/  @!P1 IMAD.IADD R2, R2, 0x1, -R9 ;  /* 0x0000000102029824 */ /* 0x000fe400078e0a09 */
[----:B------:R-:W-:Y:S01]  /*0200*/  @!P1 VIADD R7, R7, 0x1 ;  /* 0x0000000107079836 */ /* 0x000fe20000000000 */
[----:B------:R-:W-:Y:S02]  /*0210*/  ISETP.NE.AND P1, PT, R0, RZ, PT ;  /* 0x000000ff0000720c */ /* 0x000fe40003f25270 */
[----:B------:R-:W-:Y:S02]  /*0220*/  ISETP.GE.U32.AND P0, PT, R2, R9, PT ;  /* 0x000000090200720c */ /* 0x000fe40003f06070 */
[----:B------:R-:W-:-:S04]  /*0230*/  LOP3.LUT R2, R3, R0, RZ, 0x3c, !PT ;  /* 0x0000000003027212 */ /* 0x000fc800078e3cff */
[----:B------:R-:W-:Y:S01]  /*0240*/  ISETP.GE.AND P2, PT, R2, RZ, PT ;  /* 0x000000ff0200720c */ /* 0x000fe20003f46270 */
[----:B------:R-:W-:-:S06]  /*0250*/  VIADD R2, R4, 0x3f ;  /* 0x0000003f04027836 */ /* 0x000fcc0000000000 */
[----:B------:R-:W-:-:S04]  /*0260*/  @P0 VIADD R7, R7, 0x1 ;  /* 0x0000000107070836 */ /* 0x000fc80000000000 */
[----:B------:R-:W-:Y:S01]  /*0270*/  IMAD.MOV.U32 R6, RZ, RZ, R7 ;  /* 0x000000ffff067224 */ /* 0x000fe200078e0007 */
[----:B------:R-:W-:-:S03]  /*0280*/  SHF.R.S32.HI R7, RZ, 0x1f, R2 ;  /* 0x0000001fff077819 */ /* 0x000fc60000011402 */
[----:B------:R-:W-:Y:S01]  /*0290*/  @!P2 IMAD.MOV R6, RZ, RZ, -R6 ;  /* 0x000000ffff06a224 */ /* 0x000fe200078e0a06 */
[----:B------:R-:W-:Y:S02]  /*02a0*/  @!P1 LOP3.LUT R6, RZ, R0, RZ, 0x33, !PT ;  /* 0x00000000ff069212 */ /* 0x000fe400078e33ff */
[----:B------:R-:W-:-:S03]  /*02b0*/  LEA.HI R7, R7, R2, RZ, 0x6 ;  /* 0x0000000207077211 */ /* 0x000fc600078f30ff */
[----:B------:R-:W-:Y:S02]  /*02c0*/  IMAD.SHL.U32 R2, R6, 0x8, RZ ;  /* 0x0000000806027824 */ /* 0x000fe400078e00ff */
[----:B------:R-:W-:-:S03]  /*02d0*/  IMAD.MOV R6, RZ, RZ, -R6 ;  /* 0x000000ffff067224 */ /* 0x000fc600078e0a06 */
[----:B------:R-:W-:Y:S01]  /*02e0*/  LEA.HI.SX32 R7, R7, -R2, 0x1a ;  /* 0x8000000207077211 */ /* 0x000fe200078fd2ff */
[----:B------:R-:W-:Y:S02]  /*02f0*/  IMAD R13, R0, R6, R3 ;  /* 0x00000006000d7224 */ /* 0x000fe400078e0203 */
[----:B------:R-:W-:Y:S01]  /*0300*/  IMAD.MOV.U32 R6, RZ, RZ, RZ ;  /* 0x000000ffff067224 */ /* 0x000fe200078e00ff */
[----:B------:R-:W-:-:S04]  /*0310*/  VIMNMX R8, PT, PT, R7, 0x8, PT ;  /* 0x0000000807087848 */ /* 0x000fc80003fe0100 */
[-C--:B------:R-:W-:Y:S02]  /*0320*/  IABS R10, R8.reuse ;  /* 0x00000008000a7213 */ /* 0x080fe40000000000 */
[----:B------:R-:W-:Y:S02]  /*0330*/  IABS R0, R8 ;  /* 0x0000000800007213 */ /* 0x000fe40000000000 */
[----:B------:R-:W1:Y:S08]  /*0340*/  I2F.RP R9, R10 ;  /* 0x0000000a00097306 */ /* 0x000e700000209400 */
[----:B-1----:R-:W1:Y:S02]  /*0350*/  MUFU.RCP R9, R9 ;  /* 0x0000000900097308 */ /* 0x002e640000001000 */
[----:B-1----:R-:W-:-:S06]  /*0360*/  VIADD R7, R9, 0xffffffe ;  /* 0x0ffffffe09077836 */ /* 0x002fcc0000000000 */
[----:B------:R-:W1:Y:S02]  /*0370*/  F2I.FTZ.U32.TRUNC.NTZ R7, R7 ;  /* 0x0000000700077305 */ /* 0x000e64000021f000 */
[----:B-1----:R-:W-:-:S04]  /*0380*/  IMAD.MOV R11, RZ, RZ, -R7 ;  /* 0x000000ffff0b7224 */ /* 0x002fc800078e0a07 */
[----:B------:R-:W-:Y:S01]  /*0390*/  IMAD.MOV.U32 R3, RZ, RZ, R11 ;  /* 0x000000ffff037224 */ /* 0x000fe200078e000b */
[----:B------:R-:W-:-:S03]  /*03a0*/  IABS R11, R13 ;  /* 0x0000000d000b7213 */ /* 0x000fc60000000000 */
[----:B------:R-:W-:-:S04]  /*03b0*/  IMAD R3, R3, R10, RZ ;  /* 0x0000000a03037224 */ /* 0x000fc800078e02ff */
[----:B------:R-:W-:-:S04]  /*03c0*/  IMAD.HI.U32 R6, R7, R3, R6 ;  /* 0x0000000307067227 */ /* 0x000fc800078e0006 */
[----:B------:R-:W-:Y:S02]  /*03d0*/  IMAD.MOV R3, RZ, RZ, -R0 ;  /* 0x000000ffff037224 */ /* 0x000fe400078e0a00 */
[----:B------:R-:W-:-:S04]  /*03e0*/  IMAD.HI.U32 R0, R6, R11, RZ ;  /* 0x0000000b06007227 */ /* 0x000fc800078e00ff */
[----:B------:R-:W-:-:S05]  /*03f0*/  IMAD R3, R0, R3, R11 ;  /* 0x0000000300037224 */ /* 0x000fca00078e020b */
[----:B------:R-:W-:-:S13]  /*0400*/  ISETP.GT.U32.AND P1, PT, R10, R3, PT ;  /* 0x000000030a00720c */ /* 0x000fda0003f24070 */
[----:B------:R-:W-:Y:S02]  /*0410*/  @!P1 IMAD.IADD R3, R3, 0x1, -R10 ;  /* 0x0000000103039824 */ /* 0x000fe400078e0a0a */
[----:B------:R-:W-:Y:S01]  /*0420*/  @!P1 VIADD R0, R0, 0x1 ;  /* 0x0000000100009836 */ /* 0x000fe20000000000 */
[----:B------:R-:W-:Y:S02]  /*0430*/  ISETP.NE.AND P1, PT, R8, RZ, PT ;  /* 0x000000ff0800720c */ /* 0x000fe40003f25270 */
[----:B------:R-:W-:Y:S02]  /*0440*/  ISETP.GE.U32.AND P0, PT, R3, R10, PT ;  /* 0x0000000a0300720c */ /* 0x000fe40003f06070 */
[----:B------:R-:W-:Y:S02]  /*0450*/  LOP3.LUT R3, R13, R8, RZ, 0x3c, !PT ;  /* 0x000000080d037212 */ /* 0x000fe400078e3cff */
[----:B--2---:R-:W-:Y:S02]  /*0460*/  LOP3.LUT R10, R14, 0x180, RZ, 0xc0, !PT ;  /* 0x000001800e0a7812 */ /* 0x004fe400078ec0ff */
[----:B------:R-:W-:-:S07]  /*0470*/  ISETP.GE.AND P2, PT, R3, RZ, PT ;  /* 0x000000ff0300720c */ /* 0x000fce0003f46270 */
[----:B------:R-:W-:-:S06]  /*0480*/  @P0 VIADD R0, R0, 0x1 ;  /* 0x0000000100000836 */ /* 0x000fcc0000000000 */
[----:B------:R-:W-:Y:S01]  /*0490*/  @!P2 IMAD.MOV R0, RZ, RZ, -R0 ;  /* 0x000000ffff00a224 */ /* 0x000fe200078e0a00 */
[----:B------:R-:W-:-:S05]  /*04a0*/  @!P1 LOP3.LUT R0, RZ, R8, RZ, 0x33, !PT ;  /* 0x00000008ff009212 */ /* 0x000fca00078e33ff */
[----:B------:R-:W-:-:S04]  /*04b0*/  IMAD.MOV R3, RZ, RZ, -R0 ;  /* 0x000000ffff037224 */ /* 0x000fc800078e0a00 */
[----:B------:R-:W-:Y:S02]  /*04c0*/  IMAD R3, R8, R3, R13 ;  /* 0x0000000308037224 */ /* 0x000fe400078e020d */
[----:B------:R-:W-:Y:S02]  /*04d0*/  IMAD.SHL.U32 R13, R0, 0x200, RZ ;  /* 0x00000200000d7824 */ /* 0x000fe400078e00ff */
[----:B------:R-:W-:Y:S01]  /*04e0*/  IMAD.IADD R3, R2, 0x1, R3 ;  /* 0x0000000102037824 */ /* 0x000fe200078e0203 */
[----:B------:R-:W-:-:S05]  /*04f0*/  LOP3.LUT R2, R14, 0x3f, RZ, 0xc0, !PT ;  /* 0x0000003f0e027812 */ /* 0x000fca00078ec0ff */
[----:B------:R-:W-:Y:S01]  /*0500*/  IMAD R17, R3, 0x40, R2 ;  /* 0x0000004003117824 */ /* 0x000fe200078e0202 */
[----:B------:R-:W-:-:S04]  /*0510*/  SHF.R.U32.HI R2, RZ, 0x6, R14 ;  /* 0x00000006ff027819 */ /* 0x000fc8000001160e */
[----:B------:R1:W-:Y:S01]  /*0520*/  STL [R1+0xa1c], R17 ;  /* 0x000a1c1101007387 */ /* 0x0003e20000100800 */
[----:B------:R-:W-:-:S03]  /*0530*/  SGXT.U32 R2, R2, 0x3 ;  /* 0x000000030202781a */ /* 0x000fc60000000000 */
[----:B------:R1:W-:Y:S01]  /*0540*/  STL [R1+0x994], R13 ;  /* 0x0009940d01007387 */ /* 0x0003e20000100800 */
[C---:B------:R-:W-:Y:S02]  /*0550*/  LOP3.LUT R7, R2.reuse, 0x10, RZ, 0xfc, !PT ;  /* 0x0000001002077812 */ /* 0x040fe400078efcff */
[C---:B------:R-:W-:Y:S02]  /*0560*/  LOP3.LUT R6, R2.reuse, 0x20, RZ, 0xfc, !PT ;  /* 0x0000002002067812 */ /* 0x040fe400078efcff */
[C---:B------:R-:W-:Y:S02]  /*0570*/  LOP3.LUT R3, R2.reuse, 0x30, RZ, 0xfc, !PT ;  /* 0x0000003002037812 */ /* 0x040fe400078efcff */
[C---:B------:R-:W-:Y:S02]  /*0580*/  LOP3.LUT R7, R2.reuse, 0x40, RZ, 0xfc, !PT ;  /* 0x0000004002077812 */ /* 0x040fe400078efcff */
[C---:B------:R-:W-:Y:S02]  /*0590*/  LOP3.LUT R6, R2.reuse, 0x50, RZ, 0xfc, !PT ;  /* 0x0000005002067812 */ /* 0x040fe400078efcff */
[----:B------:R-:W-:-:S02]  /*05a0*/  LOP3.LUT R3, R2, 0x60, RZ, 0xfc, !PT ;  /* 0x0000006002037812 */ /* 0x000fc400078efcff */
[----:B------:R-:W-:Y:S01]  /*05b0*/  LOP3.LUT R2, R2, 0x70, RZ, 0xfc, !PT ;  /* 0x0000007002027812 */ /* 0x000fe200078efcff */
[----:B01--4-:R-:W-:Y:S06]  /*05c0*/  BRA.U UP0, `(.L_x_0) ;  /* 0x00000005000c7547 */ /* 0x013fec000b800000 */
[----:B------:R-:W-:Y:S01]  /*05d0*/  IMAD.SHL.U32 R0, R14, 0x20, RZ ;  /* 0x000000200e007824 */ /* 0x000fe200078e00ff */
[----:B------:R0:W-:Y:S04]  /*05e0*/  STL [R1+0x120], RZ ;  /* 0x000120ff01007387 */ /* 0x0001e80000100800 */
[----:B------:R0:W-:Y:S04]  /*05f0*/  STL [R1+0xa18], R0 ;  /* 0x000a180001007387 */ /* 0x0001e80000100800 */
[----:B------:R0:W-:Y:S04]  /*0600*/  STL [R1+0x124], RZ ;  /* 0x000124ff01007387 */ /* 0x0001e80000100800 */
        /* <DEDUP_REMOVED lines=61> */
[----:B------:R0:W-:Y:S01]  /*09e0*/  STL [R1+0x6c], RZ ;  /* 0x00006cff01007387 */ /* 0x0001e20000100800 */
[----:B------:R-:W-:Y:S05]  /*09f0*/  BRA `(.L_x_1) ;  /* 0x000001f800287947 */ /* 0x000fea0003800000 */
.L_x_0:
[----:B------:R-:W-:Y:S01]  /*0a00*/  IABS R8, R4 ;  /* 0x0000000400087213 */ /* 0x000fe20000000000 */
[----:B------:R0:W-:Y:S01]  /*0a10*/  STL [R1+0xb04], R5 ;  /* 0x000b040501007387 */ /* 0x0001e20000100800 */
[----:B------:R-:W-:Y:S01]  /*0a20*/  IABS R0, R5 ;  /* 0x0000000500007213 */ /* 0x000fe20000000000 */
[----:B------:R-:W1:Y:S01]  /*0a30*/  LDCU UR23, c[0x0][0x3b0] ;  /* 0x00007600ff1777ac */ /* 0x000e620008000800 */
[----:B------:R-:W2:Y:S01]  /*0a40*/  I2F.RP R12, R8 ;  /* 0x00000008000c7306 */ /* 0x000ea20000209400 */
[----:B------:R-:W-:Y:S02]  /*0a50*/  LEA.HI R10, R10, R13, RZ, 0x19 ;  /* 0x0000000d0a0a7211 */ /* 0x000fe400078fc8ff */
[----:B------:R-:W-:Y:S01]  /*0a60*/  ISETP.GE.AND P6, PT, R17, RZ, PT ;  /* 0x000000ff1100720c */ /* 0x000fe20003fc6270 */
[----:B------:R-:W3:Y:S01]  /*0a70*/  LDCU.64 UR14, c[0x0][0x388] ;  /* 0x00007100ff0e77ac */ /* 0x000ee20008000a00 */
[----:B------:R-:W-:-:S03]  /*0a80*/  IABS R13, R10 ;  /* 0x0000000a000d7213 */ /* 0x000fc60000000000 */
[----:B------:R-:W4:Y:S01]  /*0a90*/  I2F.RP R9, R0 ;  /* 0x0000000000097306 */ /* 0x000f220000209400 */
[----:B------:R-:W5:Y:S01]  /*0aa0*/  LDCU.64 UR6, c[0x0][0x388] ;  /* 0x00007100ff0677ac */ /* 0x000f620008000a00 */
[----:B------:R-:W0:Y:S06]  /*0ab0*/  LDCU.64 UR16, c[0x0][0x388] ;  /* 0x00007100ff1077ac */ /* 0x000e2c0008000a00 */
[----:B--2---:R-:W2:Y:S01]  /*0ac0*/  MUFU.RCP R12, R12 ;  /* 0x0000000c000c7308 */ /* 0x004ea20000001000 */
[----:B------:R-:W0:Y:S01]  /*0ad0*/  LDCU.128 UR8, c[0x0][0x380] ;  /* 0x00007000ff0877ac */ /* 0x000e220008000c00 */
[----:B------:R-:W0:Y:S06]  /*0ae0*/  LDCU.64 UR18, c[0x0][0x388] ;  /* 0x00007100ff1277ac */ /* 0x000e2c0008000a00 */
[----:B----4-:R-:W4:Y:S01]  /*0af0*/  MUFU.RCP R9, R9 ;  /* 0x0000000900097308 */ /* 0x010f220000001000 */
[----:B------:R-:W0:Y:S01]  /*0b00*/  LDCU.64 UR20, c[0x0][0x388] ;  /* 0x00007100ff1477ac */ /* 0x000e220008000a00 */
[----:B------:R-:W0:Y:S01]  /*0b10*/  LDCU UR72, c[0x0][0x38c] ;  /* 0x00007180ff4877ac */ /* 0x000e220008000800 */
[----:B--2---:R-:W-:Y:S01]  /*0b20*/  VIADD R2, R12, 0xffffffe ;  /* 0x0ffffffe0c027836 */ /* 0x004fe20000000000 */
[----:B------:R-:W2:Y:S04]  /*0b30*/  LDCU UR73, c[0x0][0x3a8] ;  /* 0x00007500ff4977ac */ /* 0x000ea80008000800 */
[----:B------:R0:W1:Y:S01]  /*0b40*/  F2I.FTZ.U32.TRUNC.NTZ R3, R2 ;  /* 0x0000000200037305 */ /* 0x000062000021f000 */
[----:B------:R-:W2:Y:S01]  /*0b50*/  LDCU UR74, c[0x0][0x3a8] ;  /* 0x00007500ff4a77ac */ /* 0x000ea20008000800 */
[----:B----4-:R-:W-:Y:S01]  /*0b60*/  VIADD R7, R9, 0xffffffe ;  /* 0x0ffffffe09077836 */ /* 0x010fe20000000000 */
[----:B------:R-:W-:Y:S01]  /*0b70*/  IABS R9, R17 ;  /* 0x0000001100097213 */ /* 0x000fe20000000000 */
[----:B------:R-:W4:Y:S01]  /*0b80*/  LDCU UR75, c[0x0][0x3a8] ;  /* 0x00007500ff4b77ac */ /* 0x000f220008000800 */
[----:B0-----:R-:W-:-:S03]  /*0b90*/  IMAD.MOV.U32 R2, RZ, RZ, RZ ;  /* 0x000000ffff027224 */ /* 0x001fc600078e00ff */
[----:B------:R-:W0:Y:S01]  /*0ba0*/  F2I.FTZ.U32.TRUNC.NTZ R7, R7 ;  /* 0x0000000700077305 */ /* 0x000e22000021f000 */
[----:B------:R-:W2:Y:S01]  /*0bb0*/  LDCU UR76, c[0x0][0x3a8] ;  /* 0x00007500ff4c77ac */ /* 0x000ea20008000800 */
[----:B-1----:R-:W-:-:S04]  /*0bc0*/  IMAD.MOV R11, RZ, RZ, -R3 ;  /* 0x000000ffff0b7224 */ /* 0x002fc800078e0a03 */
[----:B------:R-:W-:-:S04]  /*0bd0*/  IMAD R11, R11, R8, RZ ;  /* 0x000000080b0b7224 */ /* 0x000fc800078e02ff */
[----:B------:R-:W-:-:S04]  /*0be0*/  IMAD.HI.U32 R11, R3, R11, R2 ;  /* 0x0000000b030b7227 */ /* 0x000fc800078e0002 */
[--C-:B0-----:R-:W-:Y:S02]  /*0bf0*/  IMAD.MOV R6, RZ, RZ, -R7.reuse ;  /* 0x000000ffff067224 */ /* 0x101fe400078e0a07 */
[----:B------:R-:W-:Y:S02]  /*0c00*/  VIADD R3, R10, 0x1fc ;  /* 0x000001fc0a037836 */ /* 0x000fe40000000000 */
[----:B------:R-:W-:Y:S02]  /*0c10*/  IMAD R2, R6, R0, RZ ;  /* 0x0000000006027224 */ /* 0x000fe400078e02ff */
[----:B------:R-:W-:Y:S01]  /*0c20*/  IMAD.MOV.U32 R6, RZ, RZ, RZ ;  /* 0x000000ffff067224 */ /* 0x000fe200078e00ff */
[----:B------:R-:W-:Y:S02]  /*0c30*/  IABS R12, R3 ;  /* 0x00000003000c7213 */ /* 0x000fe40000000000 */
[----:B------:R-:W-:Y:S01]  /*0c40*/  ISETP.GE.AND P3, PT, R3, RZ, PT ;  /* 0x000000ff0300720c */ /* 0x000fe20003f66270 */
[----:B------:R-:W-:-:S04]  /*0c50*/  IMAD.HI.U32 R2, R7, R2, R6 ;  /* 0x0000000207027227 */ /* 0x000fc800078e0006 */
[----:B------:R-:W-:-:S04]  /*0c60*/  IMAD.HI.U32 R7, R11, R9, RZ ;  /* 0x000000090b077227 */ /* 0x000fc800078e00ff */
[----:B------:R-:W-:-:S04]  /*0c70*/  IMAD.HI.U32 R6, R2, R13, RZ ;  /* 0x0000000d02067227 */ /* 0x000fc800078e00ff */
[----:B------:R-:W-:Y:S02]  /*0c80*/  IMAD.MOV R7, RZ, RZ, -R7 ;  /* 0x000000ffff077224 */ /* 0x000fe400078e0a07 */
[----:B------:R-:W-:-:S04]  /*0c90*/  IMAD.HI.U32 R14, R2, R12, RZ ;  /* 0x0000000c020e7227 */ /* 0x000fc800078e00ff */
[----:B------:R-:W-:Y:S02]  /*0ca0*/  IMAD.MOV R6, RZ, RZ, -R6 ;  /* 0x000000ffff067224 */ /* 0x000fe400078e0a06 */
[----:B------:R-:W-:Y:S02]  /*0cb0*/  IMAD R7, R8, R7, R9 ;  /* 0x0000000708077224 */ /* 0x000fe400078e0209 */
[----:B------:R-:W-:Y:S02]  /*0cc0*/  IMAD.MOV R14, RZ, RZ, -R14 ;  /* 0x000000ffff0e7224 */ /* 0x000fe400078e0a0e */
[----:B------:R-:W-:Y:S01]  /*0cd0*/  IMAD R13, R0, R6, R13 ;  /* 0x00000006000d7224 */ /* 0x000fe200078e020d */
[----:B------:R-:W-:Y:S01]  /*0ce0*/  ISETP.GT.U32.AND P0, PT, R8, R7, PT ;  /* 0x000000070800720c */ /* 0x000fe20003f04070 */
[----:B------:R-:W-:Y:S02]  /*0cf0*/  IMAD R12, R0, R14, R12 ;  /* 0x0000000e000c7224 */ /* 0x000fe400078e020c */
[----:B------:R-:W-:Y:S01]  /*0d00*/  VIADD R9, R10, 0x1f8 ;  /* 0x000001f80a097836 */ /* 0x000fe20000000000 */
[----:B------:R-:W-:Y:S01]  /*0d10*/  ISETP.GT.U32.AND P1, PT, R0, R13, PT ;  /* 0x0000000d0000720c */ /* 0x000fe20003f24070 */
[----:B------:R-:W-:Y:S01]  /*0d20*/  VIADD R6, R10, 0x1f4 ;  /* 0x000001f40a067836 */ /* 0x000fe20000000000 */
[----:B------:R-:W-:Y:S01]  /*0d30*/  ISETP.GT.U32.AND P4, PT, R0, R12, PT ;  /* 0x0000000c0000720c */ /* 0x000fe20003f84070 */
[----:B------:R-:W-:Y:S01]  /*0d40*/  VIADD R3, R10, 0x1f0 ;  /* 0x000001f00a037836 */ /* 0x000fe20000000000 */
[----:B------:R-:W-:-:S02]  /*0d50*/  IABS R11, R9 ;  /* 0x00000009000b7213 */ /* 0x000fc40000000000 */
[----:B------:R-:W-:Y:S02]  /*0d60*/  IABS R16, R6 ;  /* 0x0000000600107213 */ /* 0x000fe40000000000 */
[----:B------:R-:W-:Y:S01]  /*0d70*/  IABS R14, R3 ;  /* 0x00000003000e7213 */ /* 0x000fe20000000000 */
[----:B------:R-:W-:-:S04]  /*0d80*/  IMAD.HI.U32 R15, R2, R11, RZ ;  /* 0x0000000b020f7227 */ /* 0x000fc800078e00ff */
[----:B------:R-:W-:Y:S02]  /*0d90*/  @!P0 IMAD.IADD R7, R7, 0x1, -R8 ;  /* 0x0000000107078824 */ /* 0x000fe400078e0a08 */
[--C-:B------:R-:W-:Y:S01]  /*0da0*/  @!P1 IMAD.IADD R13, R13, 0x1, -R0.reuse ;  /* 0x000000010d0d9824 */ /* 0x100fe200078e0a00 */
[----:B------:R-:W-:Y:S01]  /*0db0*/  ISETP.GE.AND P1, PT, R9, RZ, PT ;  /* 0x000000ff0900720c */ /* 0x000fe20003f26270 */
[----:B------:R-:W-:Y:S01]  /*0dc0*/  IMAD.MOV R15, RZ, RZ, -R15 ;  /* 0x000000ffff0f7224 */ /* 0x000fe200078e0a0f */
[----:B------:R-:W-:Y:S01]  /*0dd0*/  ISETP.GT.U32.AND P0, PT, R8, R7, PT ;  /* 0x000000070800720c */ /* 0x000fe20003f04070 */
[----:B------:R-:W-:Y:S01]  /*0de0*/  @!P4 IMAD.IADD R12, R12, 0x1, -R0 ;  /* 0x000000010c0cc824 */ /* 0x000fe200078e0a00 */
[----:B------:R-:W-:Y:S01]  /*0df0*/  ISETP.NE.AND P4, PT, R4, RZ, PT ;  /* 0x000000ff0400720c */ /* 0x000fe20003f85270 */
[----:B------:R-:W-:Y:S01]  /*0e00*/  IMAD.HI.U32 R9, R2, R16, RZ ;  /* 0x0000001002097227 */ /* 0x000fe200078e00ff */
[C---:B------:R-:W-:Y:S02]  /*0e10*/  ISETP.GT.U32.AND P2, PT, R0.reuse, R13, PT ;  /* 0x0000000d0000720c */ /* 0x040fe40003f44070 */
[C---:B------:R-:W-:Y:S01]  /*0e20*/  ISETP.GT.U32.AND P5, PT, R0.reuse, R12, PT ;  /* 0x0000000c0000720c */ /* 0x040fe20003fa4070 */
[----:B------:R-:W-:-:S02]  /*0e30*/  IMAD R11, R0, R15, R11 ;  /* 0x0000000f000b7224 */ /* 0x000fc400078e020b */
[----:B------:R-:W-:Y:S02]  /*0e40*/  IMAD.MOV R15, RZ, RZ, -R9 ;  /* 0x000000ffff0f7224 */ /* 0x000fe400078e0a09 */
[----:B------:R-:W-:-:S04]  /*0e50*/  IMAD.HI.U32 R9, R2, R14, RZ ;  /* 0x0000000e02097227 */ /* 0x000fc800078e00ff */
[----:B------:R-:W-:Y:S02]  /*0e60*/  IMAD.MOV R9, RZ, RZ, -R9 ;  /* 0x000000ffff097224 */ /* 0x000fe400078e0a09 */
[----:B------:R-:W-:Y:S01]  /*0e70*/  @!P0 IMAD.IADD R7, R7, 0x1, -R8 ;  /* 0x0000000107078824 */ /* 0x000fe200078e0a08 */
[C---:B------:R-:W-:Y:S01]  /*0e80*/  ISETP.GT.U32.AND P0, PT, R0.reuse, R11, PT ;  /* 0x0000000b0000720c */ /* 0x040fe20003f04070 */
[C---:B------:R-:W-:Y:S02]  /*0e90*/  IMAD R14, R0.reuse, R9, R14 ;  /* 0x00000009000e7224 */ /* 0x040fe400078e020e */
[----:B------:R-:W-:Y:S02]  /*0ea0*/  IMAD R16, R0, R15, R16 ;  /* 0x0000000f00107224 */ /* 0x000fe400078e0210 */
[----:B------:R-:W-:Y:S02]  /*0eb0*/  IMAD.MOV.U32 R5, RZ, RZ, R7 ;  /* 0x000000ffff057224 */ /* 0x000fe400078e0007 */
[--C-:B------:R-:W-:Y:S01]  /*0ec0*/  @!P5 IMAD.IADD R12, R12, 0x1, -R0.reuse ;  /* 0x000000010c0cd824 */ /* 0x100fe200078e0a00 */
[C---:B------:R-:W-:Y:S01]  /*0ed0*/  ISETP.GT.U32.AND P5, PT, R0.reuse, R14, PT ;  /* 0x0000000e0000720c */ /* 0x040fe20003fa4070 */
[----:B------:R-:W-:Y:S01]  /*0ee0*/  @!P6 IMAD.MOV R5, RZ, RZ, -R5 ;  /* 0x000000ffff05e224 */ /* 0x000fe200078e0a05 */
[----:B------:R-:W-:Y:S01]  /*0ef0*/  ISETP.GT.U32.AND P6, PT, R0, R16, PT ;  /* 0x000000100000720c */ /* 0x000fe20003fc4070 */
[C---:B------:R-:W-:Y:S01]  /*0f00*/  VIADD R8, R10.reuse, 0x1ec ;  /* 0x000001ec0a087836 */ /* 0x040fe20000000000 */
[----:B------:R-:W-:Y:S01]  /*0f10*/  @!P4 LOP3.LUT R5, RZ, R4, RZ, 0x33, !PT ;  /* 0x00000004ff05c212 */ /* 0x000fe200078e33ff */
[C---:B------:R-:W-:Y:S01]  /*0f20*/  VIADD R4, R10.reuse, 0x1e8 ;  /* 0x000001e80a047836 */ /* 0x040fe20000000000 */
[----:B------:R-:W-:Y:S01]  /*0f30*/  ISETP.GE.AND P4, PT, R10, RZ, PT ;  /* 0x000000ff0a00720c */ /* 0x000fe20003f86270 */
[--C-:B------:R-:W-:Y:S01]  /*0f40*/  @!P0 IMAD.IADD R11, R11, 0x1, -R0.reuse ;  /* 0x000000010b0b8824 */ /* 0x100fe200078e0a00 */
[----:B------:R-:W-:Y:S01]  /*0f50*/  IABS R15, R8 ;  /* 0x00000008000f7213 */ /* 0x000fe20000000000 */
[--C-:B------:R-:W-:Y:S01]  /*0f60*/  @!P2 IMAD.IADD R13, R13, 0x1, -R0.reuse ;  /* 0x000000010d0da824 */ /* 0x100fe200078e0a00 */
[----:B------:R-:W-:Y:S01]  /*0f70*/  IABS R7, R4 ;  /* 0x0000000400077213 */ /* 0x000fe20000000000 */
[----:B------:R0:W-:Y:S01]  /*0f80*/  STL [R1+0x1c8], R5 ;  /* 0x0001c80501007387 */ /* 0x0001e20000100800 */
[----:B------:R-:W-:Y:S01]  /*0f90*/  ISETP.GE.AND P0, PT, R3, RZ, PT ;  /* 0x000000ff0300720c */ /* 0x000fe20003f06270 */
[--C-:B------:R-:W-:Y:S01]  /*0fa0*/  @!P5 IMAD.IADD R14, R14, 0x1, -R0.reuse ;  /* 0x000000010e0ed824 */ /* 0x100fe200078e0a00 */
[----:B------:R-:W-:Y:S01]  /*0fb0*/  ISETP.GE.AND P2, PT, R6, RZ, PT ;  /* 0x000000ff0600720c */ /* 0x000fe20003f46270 */
[----:B------:R-:W-:Y:S01]  /*0fc0*/  @!P6 IMAD.IADD R16, R16, 0x1, -R0 ;  /* 0x000000011010e824 */ /* 0x000fe200078e0a00 */
[----:B------:R-:W-:Y:S01]  /*0fd0*/  ISETP.GT.U32.AND P6, PT, R0, R11, PT ;  /* 0x0000000b0000720c */ /* 0x000fe20003fc4070 */
[----:B------:R-:W-:Y:S01]  /*0fe0*/  IMAD.HI.U32 R9, R2, R15, RZ ;  /* 0x0000000f02097227 */ /* 0x000fe200078e00ff */
[----:B------:R-:W-:-:S03]  /*0ff0*/  ISETP.GT.U32.AND P5, PT, R0, R14, PT ;  /* 0x0000000e0000720c */ /* 0x000fc60003fa4070 */
[----:B------:R-:W-:-:S04]  /*1000*/  IMAD.HI.U32 R17, R2, R7, RZ ;  /* 0x0000000702117227 */ /* 0x000fc800078e00ff */
[----:B------:R-:W-:Y:S02]  /*1010*/  IMAD.MOV R9, RZ, RZ, -R9 ;  /* 0x000000ffff097224 */ /* 0x000fe400078e0a09 */
[----:B------:R-:W-:Y:S02]  /*1020*/  IMAD.MOV R17, RZ, RZ, -R17 ;  /* 0x000000ffff117224 */ /* 0x000fe400078e0a11 */
[----:B------:R-:W-:Y:S01]  /*1030*/  @!P4 IMAD.MOV R13, RZ, RZ, -R13 ;  /* 0x000000ffff0dc224 */ /* 0x000fe200078e0a0d */
[----:B------:R-:W-:Y:S01]  /*1040*/  ISETP.GT.U32.AND P4, PT, R0, R16, PT ;  /* 0x000000100000720c */ /* 0x000fe20003f84070 */
[----:B------:R-:W-:Y:S02]  /*1050*/  VIADD R3, R10, 0x1e4 ;  /* 0x000001e40a037836 */ /* 0x000fe40000000000 */
[C---:B------:R-:W-:Y:S01]  /*1060*/  IMAD R15, R0.reuse, R9, R15 ;  /* 0x00000009000f7224 */ /* 0x040fe200078e020f */
[----:B------:R-:W-:Y:S01]  /*1070*/  STL [R1+0xb08], R13 ;  /* 0x000b080d01007387 */ /* 0x000fe20000100800 */
[C---:B------:R-:W-:Y:S01]  /*1080*/  IMAD R7, R0.reuse, R17, R7 ;  /* 0x0000001100077224 */ /* 0x040fe200078e0207 */
[----:B------:R-:W-:Y:S01]  /*1090*/  IABS R9, R3 ;  /* 0x0000000300097213 */ /* 0x000fe20000000000 */
[--C-:B------:R-:W-:Y:S01]  /*10a0*/  @!P6 IMAD.IADD R11, R11, 0x1, -R0.reuse ;  /* 0x000000010b0be824 */ /* 0x100fe200078e0a00 */
[----:B------:R-:W-:Y:S01]  /*10b0*/  ISETP.GT.U32.AND P6, PT, R0, R15, PT ;  /* 0x0000000f0000720c */ /* 0x000fe20003fc4070 */
[----:B------:R-:W-:Y:S01]  /*10c0*/  @!P5 IMAD.IADD R14, R14, 0x1, -R0 ;  /* 0x000000010e0ed824 */ /* 0x000fe200078e0a00 */
[----:B------:R-:W-:Y:S01]  /*10d0*/  ISETP.GT.U32.AND P5, PT, R0, R7, PT ;  /* 0x000000070000720c */ /* 0x000fe20003fa4070 */
[----:B------:R-:W-:-:S02]  /*10e0*/  VIADD R6, R10, 0x1e0 ;  /* 0x000001e00a067836 */ /* 0x000fc40000000000 */
[----:B------:R-:W-:-:S03]  /*10f0*/  IMAD.HI.U32 R17, R2, R9, RZ ;  /* 0x0000000902117227 */ /* 0x000fc600078e00ff */
[----:B------:R-:W-:Y:S01]  /*1100*/  IABS R22, R6 ;  /* 0x0000000600167213 */ /* 0x000fe20000000000 */
[----:B------:R-:W-:Y:S01]  /*1110*/  @!P4 IMAD.IADD R16, R16, 0x1, -R0 ;  /* 0x000000011010c824 */ /* 0x000fe200078e0a00 */
[----:B------:R-:W-:Y:S01]  /*1120*/  ISETP.GE.AND P4, PT, R8, RZ, PT ;  /* 0x000000ff0800720c */ /* 0x000fe20003f86270 */
[----:B------:R-:W-:Y:S02]  /*1130*/  VIADD R8, R10, 0x1dc ;  /* 0x000001dc0a087836 */ /* 0x000fe40000000000 */
[----:B------:R-:W-:Y:S02]  /*1140*/  IMAD.MOV R17, RZ, RZ, -R17 ;  /* 0x000000ffff117224 */ /* 0x000fe400078e0a11 */
[----:B------:R-:W-:Y:S02]  /*1150*/  IMAD.MOV.U32 R20, RZ, RZ, R12 ;  /* 0x000000ffff147224 */ /* 0x000fe400078e000c */
[----:B0-----:R-:W-:Y:S02]  /*1160*/  IMAD.MOV.U32 R5, RZ, RZ, R11 ;  /* 0x000000ffff057224 */ /* 0x001fe400078e000b */
[----:B------:R-:W-:-:S04]  /*1170*/  IMAD.HI.U32 R18, R2, R22, RZ ;  /* 0x0000001602127227 */ /* 0x000fc800078e00ff */
[--C-:B------:R-:W-:Y:S01]  /*1180*/  @!P6 IMAD.IADD R15, R15, 0x1, -R0.reuse ;  /* 0x000000010f0fe824 */ /* 0x100fe200078e0a00 */
[----:B------:R-:W-:Y:S01]  /*1190*/  ISETP.GE.AND P6, PT, R4, RZ, PT ;  /* 0x000000ff0400720c */ /* 0x000fe20003fc6270 */
[C---:B------:R-:W-:Y:S01]  /*11a0*/  IMAD R9, R0.reuse, R17, R9 ;  /* 0x0000001100097224 */ /* 0x040fe200078e0209 */
[----:B------:R-:W-:Y:S01]  /*11b0*/  IABS R17, R8 ;  /* 0x0000000800117213 */ /* 0x000fe20000000000 */
[----:B------:R-:W-:Y:S01]  /*11c0*/  @!P5 IMAD.IADD R7, R7, 0x1, -R0 ;  /* 0x000000010707d824 */ /* 0x000fe200078e0a00 */
[C---:B------:R-:W-:Y:S01]  /*11d0*/  ISETP.GT.U32.AND P5, PT, R0.reuse, R15, PT ;  /* 0x0000000f0000720c */ /* 0x040fe20003fa4070 */
[----:B------:R-:W-:Y:S01]  /*11e0*/  @!P3 IMAD.MOV R20, RZ, RZ, -R20 ;  /* 0x000000ffff14b224 */ /* 0x000fe200078e0a14 */
[C---:B------:R-:W-:Y:S01]  /*11f0*/  ISETP.GT.U32.AND P3, PT, R0.reuse, R9, PT ;  /* 0x000000090000720c */ /* 0x040fe20003f64070 */
[----:B------:R-:W-:Y:S01]  /*1200*/  @!P1 IMAD.MOV R5, RZ, RZ, -R5 ;  /* 0x000000ffff059224 */ /* 0x000fe200078e0a05 */
[----:B------:R-:W-:Y:S01]  /*1210*/  ISETP.GT.U32.AND P1, PT, R0, R7, PT ;  /* 0x000000070000720c */ /* 0x000fe20003f24070 */
[----:B------:R-:W-:Y:S01]  /*1220*/  IMAD.MOV R18, RZ, RZ, -R18 ;  /* 0x000000ffff127224 */ /* 0x000fe200078e0a12 */
[----:B------:R-:W-:Y:S01]  /*1230*/  STL [R1+0x8], R20 ;  /* 0x0000081401007387 */ /* 0x000fe20000100800 */
[----:B------:R-:W-:-:S02]  /*1240*/  VIADD R4, R10, 0x1d8 ;  /* 0x000001d80a047836 */ /* 0x000fc40000000000 */
[----:B------:R-:W-:Y:S01]  /*1250*/  IMAD.MOV.U32 R12, RZ, RZ, R17 ;  /* 0x000000ffff0c7224 */ /* 0x000fe200078e0011 */
[----:B------:R0:W-:Y:S01]  /*1260*/  STL [R1+0x4], R5 ;  /* 0x0000040501007387 */ /* 0x0001e20000100800 */
[----:B------:R-:W-:Y:S01]  /*1270*/  IMAD R22, R0, R18, R22 ;  /* 0x0000001200167224 */ /* 0x000fe200078e0216 */
[----:B------:R-:W-:Y:S01]  /*1280*/  IABS R19, R4 ;  /* 0x0000000400137213 */ /* 0x000fe20000000000 */
[----:B------:R-:W-:-:S04]  /*1290*/  IMAD.HI.U32 R11, R2, R12, RZ ;  /* 0x0000000c020b7227 */ /* 0x000fc800078e00ff */
[----:B------:R-:W-:Y:S02]  /*12a0*/  IMAD.MOV R11, RZ, RZ, -R11 ;  /* 0x000000ffff0b7224 */ /* 0x000fe400078e0a0b */
[----:B------:R-:W-:Y:S01]  /*12b0*/  @!P0 IMAD.MOV R14, RZ, RZ, -R14 ;  /* 0x000000ffff0e8224 */ /* 0x000fe200078e0a0e */
[----:B------:R-:W-:Y:S01]  /*12c0*/  ISETP.GE.AND P0, PT, R3, RZ, PT ;  /* 0x000000ff0300720c */ /* 0x000fe20003f06270 */
[----:B0-----:R-:W-:Y:S02]  /*12d0*/  IMAD.MOV.U32 R5, RZ, RZ, R16 ;  /* 0x000000ffff057224 */ /* 0x001fe400078e0010 */
[----:B------:R-:W-:Y:S01]  /*12e0*/  IMAD.HI.U32 R16, R2, R19, RZ ;  /* 0x0000001302107227 */ /* 0x000fe200078e00ff */
[----:B------:R-:W-:Y:S03]  /*12f0*/  STL [R1+0xb0c], R14 ;  /* 0x000b0c0e01007387 */ /* 0x000fe60000100800 */
[----:B------:R-:W-:Y:S01]  /*1300*/  @!P2 IMAD.MOV R5, RZ, RZ, -R5 ;  /* 0x000000ffff05a224 */ /* 0x000fe200078e0a05 */
[----:B------:R-:W-:Y:S01]  /*1310*/  ISETP.GT.U32.AND P2, PT, R0, R22, PT ;  /* 0x000000160000720c */ /* 0x000fe20003f44070 */
[----:B------:R-:W-:Y:S01]  /*1320*/  @!P5 IMAD.IADD R15, R15, 0x1, -R0 ;  /* 0x000000010f0fd824 */ /* 0x000fe200078e0a00 */
[----:B------:R-:W-:Y:S01]  /*1330*/  ISETP.GE.AND P5, PT, R6, RZ, PT ;  /* 0x000000ff0600720c */ /* 0x000fe20003fa6270 */
[----:B------:R-:W-:Y:S01]  /*1340*/  IMAD.MOV R16, RZ, RZ, -R16 ;  /* 0x000000ffff107224 */ /* 0x000fe200078e0a10 */
[----:B------:R0:W-:Y:S01]  /*1350*/  STL [R1], R5 ;  /* 0x0000000501007387 */ /* 0x0001e20000100800 */
[----:B------:R-:W-:Y:S01]  /*1360*/  @!P1 IMAD.IADD R7, R7, 0x1, -R0 ;  /* 0x0000000107079824 */ /* 0x000fe200078e0a00 */
[----:B------:R-:W-:Y:S01]  /*1370*/  ISETP.GE.AND P1, PT, R8, RZ, PT ;  /* 0x000000ff0800720c */ /* 0x000fe20003f26270 */
[----:B------:R-:W-:-:S02]  /*1380*/  IMAD R12, R0, R11, R12 ;  /* 0x0000000b000c7224 */ /* 0x000fc400078e020c */
[--C-:B------:R-:W-:Y:S02]  /*1390*/  @!P3 IMAD.IADD R9, R9, 0x1, -R0.reuse ;  /* 0x000000010909b824 */ /* 0x100fe400078e0a00 */
[C---:B------:R-:W-:Y:S02]  /*13a0*/  IMAD R19, R0.reuse, R16, R19 ;  /* 0x0000001000137224 */ /* 0x040fe400078e0213 */
[----:B------:R-:W-:Y:S01]  /*13b0*/  @!P4 IMAD.MOV R15, RZ, RZ, -R15 ;  /* 0x000000ffff0fc224 */ /* 0x000fe200078e0a0f */
[C---:B------:R-:W-:Y:S01]  /*13c0*/  ISETP.GT.U32.AND P4, PT, R0.reuse, R12, PT ;  /* 0x0000000c0000720c */ /* 0x040fe20003f84070 */
[----:B0-----:R-:W-:Y:S01]  /*13d0*/  IMAD.MOV.U32 R5, RZ, RZ, R7 ;  /* 0x000000ffff057224 */ /* 0x001fe200078e0007 */
[----:B------:R-:W-:Y:S01]  /*13e0*/  ISETP.GT.U32.AND P3, PT, R0, R9, PT ;  /* 0x000000090000720c */ /* 0x000fe20003f64070 */
[--C-:B------:R-:W-:Y:S01]  /*13f0*/  @!P2 IMAD.IADD R22, R22, 0x1, -R0.reuse ;  /* 0x000000011616a824 */ /* 0x100fe200078e0a00 */
[----:B------:R-:W-:Y:S01]  /*1400*/  STL [R1+0xb10], R15 ;  /* 0x000b100f01007387 */ /* 0x000fe20000100800 */
[----:B------:R-:W-:Y:S01]  /*1410*/  @!P6 IMAD.MOV R5, RZ, RZ, -R5 ;  /* 0x000000ffff05e224 */ /* 0x000fe200078e0a05 */
[----:B------:R-:W-:Y:S01]  /*1420*/  ISETP.GT.U32.AND P6, PT, R0, R19, PT ;  /* 0x000000130000720c */ /* 0x000fe20003fc4070 */
[----:B------:R-:W-:Y:S01]  /*1430*/  VIADD R6, R10, 0x1d0 ;  /* 0x000001d00a067836 */ /* 0x000fe20000000000 */
[----:B------:R-:W-:Y:S01]  /*1440*/  ISETP.GT.U32.AND P2, PT, R0, R22, PT ;  /* 0x000000160000720c */ /* 0x000fe20003f44070 */
[C---:B------:R-:W-:Y:S01]  /*1450*/  VIADD R3, R10.reuse, 0x1d4 ;  /* 0x000001d40a037836 */ /* 0x040fe20000000000 */
[----:B------:R0:W-:Y:S01]  /*1460*/  STL [R1+0x1b8], R5 ;  /* 0x0001b80501007387 */ /* 0x0001e20000100800 */
[----:B------:R-:W-:Y:S01]  /*1470*/  VIADD R7, R10, 0x1cc ;  /* 0x000001cc0a077836 */ /* 0x000fe20000000000 */
[----:B------:R-:W-:Y:S01]  /*1480*/  IABS R8, R6 ;  /* 0x0000000600087213 */ /* 0x000fe20000000000 */
[--C-:B------:R-:W-:Y:S01]  /*1490*/  @!P4 IMAD.IADD R12, R12, 0x1, -R0.reuse ;  /* 0x000000010c0cc824 */ /* 0x100fe200078e0a00 */
[----:B------:R-:W-:Y:S01]  /*14a0*/  IABS R17, R3 ;  /* 0x0000000300117213 */ /* 0x000fe20000000000 */
[----:B------:R-:W-:Y:S01]  /*14b0*/  @!P3 IMAD.IADD R9, R9, 0x1, -R0 ;  /* 0x000000010909b824 */ /* 0x000fe200078e0a00 */
[----:B------:R-:W-:Y:S01]  /*14c0*/  ISETP.GE.AND P3, PT, R4, RZ, PT ;  /* 0x000000ff0400720c */ /* 0x000fe20003f66270 */
[----:B------:R-:W-:Y:S01]  /*14d0*/  IMAD.MOV.U32 R4, RZ, RZ, R8 ;  /* 0x000000ffff047224 */ /* 0x000fe200078e0008 */
[----:B------:R-:W-:Y:S01]  /*14e0*/  ISETP.GT.U32.AND P4, PT, R0, R12, PT ;  /* 0x0000000c0000720c */ /* 0x000fe20003f84070 */
[----:B------:R-:W-:Y:S01]  /*14f0*/  @!P6 IMAD.IADD R19, R19, 0x1, -R0 ;  /* 0x000000011313e824 */ /* 0x000fe200078e0a00 */
[----:B------:R-:W-:Y:S01]  /*1500*/  IABS R16, R7 ;  /* 0x0000000700107213 */ /* 0x000fe20000000000 */
[----:B------:R-:W-:-:S03]  /*1510*/  IMAD.HI.U32 R8, R2, R17, RZ ;  /* 0x0000001102087227 */ /* 0x000fc600078e00ff */
[----:B------:R-:W-:Y:S01]  /*1520*/  ISETP.GT.U32.AND P6, PT, R0, R19, PT ;  /* 0x000000130000720c */ /* 0x000fe20003fc4070 */
[----:B------:R-:W-:Y:S01]  /*1530*/  @!P2 IMAD.IADD R22, R22, 0x1, -R0 ;  /* 0x000000011616a824 */ /* 0x000fe200078e0a00 */
[----:B------:R-:W-:Y:S01]  /*1540*/  ISETP.GE.AND P2, PT, R3, RZ, PT ;  /* 0x000000ff0300720c */ /* 0x000fe20003f46270 */
[----:B------:R-:W-:-:S04]  /*1550*/  IMAD.HI.U32 R3, R2, R4, RZ ;  /* 0x0000000402037227 */ /* 0x000fc800078e00ff */
[----:B------:R-:W-:Y:S02]  /*1560*/  IMAD.MOV R8, RZ, RZ, -R8 ;  /* 0x000000ffff087224 */ /* 0x000fe400078e0a08 */
[----:B------:R-:W-:Y:S02]  /*1570*/  IMAD.MOV R3, RZ, RZ, -R3 ;  /* 0x000000ffff037224 */ /* 0x000fe400078e0a03 */
[C---:B------:R-:W-:Y:S02]  /*1580*/  IMAD R17, R0.reuse, R8, R17 ;  /* 0x0000000800117224 */ /* 0x040fe400078e0211 */
[----:B------:R-:W-:Y:S02]  /*1590*/  IMAD R4, R0, R3, R4 ;  /* 0x0000000300047224 */ /* 0x000fe400078e0204 */
[--C-:B------:R-:W-:Y:S01]  /*15a0*/  @!P4 IMAD.IADD R12, R12, 0x1, -R0.reuse ;  /* 0x000000010c0cc824 */ /* 0x100fe200078e0a00 */
[C---:B------:R-:W-:Y:S01]  /*15b0*/  ISETP.GT.U32.AND P4, PT, R0.reuse, R17, PT ;  /* 0x000000110000720c */ /* 0x040fe20003f84070 */
[----:B------:R-:W-:Y:S01]  /*15c0*/  @!P6 IMAD.IADD R19, R19, 0x1, -R0 ;  /* 0x000000011313e824 */ /* 0x000fe200078e0a00 */
[----:B------:R-:W-:Y:S01]  /*15d0*/  ISETP.GT.U32.AND P6, PT, R0, R4, PT ;  /* 0x000000040000720c */ /* 0x000fe20003fc4070 */
[----:B0-----:R-:W-:-:S02]  /*15e0*/  IMAD.MOV.U32 R5, RZ, RZ, R9 ;  /* 0x000000ffff057224 */ /* 0x001fc400078e0009 */
[----:B------:R-:W-:-:S04]  /*15f0*/  IMAD.HI.U32 R3, R2, R16, RZ ;  /* 0x0000001002037227 */ /* 0x000fc800078e00ff */
[----:B------:R-:W-:Y:S02]  /*1600*/  VIADD R9, R10, 0x1c8 ;  /* 0x000001c80a097836 */ /* 0x000fe40000000000 */
[----:B------:R-:W-:Y:S02]  /*1610*/  IMAD.MOV R3, RZ, RZ, -R3 ;  /* 0x000000ffff037224 */ /* 0x000fe400078e0a03 */
[----:B------:R-:W-:Y:S01]  /*1620*/  @!P4 IMAD.IADD R17, R17, 0x1, -R0 ;  /* 0x000000011111c824 */ /* 0x000fe200078e0a00 */
[----:B------:R-:W-:Y:S01]  /*1630*/  IABS R8, R9 ;  /* 0x0000000900087213 */ /* 0x000fe20000000000 */
[----:B------:R-:W-:Y:S01]  /*1640*/  @!P0 IMAD.MOV R5, RZ, RZ, -R5 ;  /* 0x000000ffff058224 */ /* 0x000fe200078e0a05 */
[----:B------:R-:W-:Y:S01]  /*1650*/  ISETP.GE.AND P0, PT, R6, RZ, PT ;  /* 0x000000ff0600720c */ /* 0x000fe20003f06270 */
[----:B------:R-:W-:Y:S02]  /*1660*/  IMAD R16, R0, R3, R16 ;  /* 0x0000000300107224 */ /* 0x000fe400078e0210 */
[----:B------:R-:W-:Y:S01]  /*1670*/  @!P6 IMAD.IADD R4, R4, 0x1, -R0 ;  /* 0x000000010404e824 */ /* 0x000fe200078e0a00 */
[----:B------:R-:W-:Y:S01]  /*1680*/  ISETP.GT.U32.AND P6, PT, R0, R17, PT ;  /* 0x000000110000720c */ /* 0x000fe20003fc4070 */
[----:B------:R-:W-:Y:S01]  /*1690*/  IMAD.HI.U32 R23, R2, R8, RZ ;  /* 0x0000000802177227 */ /* 0x000fe200078e00ff */
[----:B------:R0:W-:Y:S01]  /*16a0*/  STL [R1+0x1d0], R5 ;  /* 0x0001d00501007387 */ /* 0x0001e20000100800 */
[----:B------:R-:W-:-:S02]  /*16b0*/  ISETP.GT.U32.AND P4, PT, R0, R16, PT ;  /* 0x000000100000720c */ /* 0x000fc40003f84070 */
[C---:B------:R-:W-:Y:S02]  /*16c0*/  VIADD R11, R10.reuse, 0x1c4 ;  /* 0x000001c40a0b7836 */ /* 0x040fe40000000000 */
[C---:B------:R-:W-:Y:S02]  /*16d0*/  VIADD R6, R10.reuse, 0x1c0 ;  /* 0x000001c00a067836 */ /* 0x040fe40000000000 */
[----:B------:R-:W-:Y:S01]  /*16e0*/  IMAD.MOV R23, RZ, RZ, -R23 ;  /* 0x000000ffff177224 */ /* 0x000fe200078e0a17 */
[----:B------:R-:W-:Y:S01]  /*16f0*/  IABS R21, R11 ;  /* 0x0000000b00157213 */ /* 0x000fe20000000000 */
[----:B------:R-:W-:Y:S01]  /*1700*/  VIADD R3, R10, 0x1bc ;  /* 0x000001bc0a037836 */ /* 0x000fe20000000000 */
[----:B------:R-:W-:Y:S01]  /*1710*/  IABS R18, R6 ;  /* 0x0000000600127213 */ /* 0x000fe20000000000 */
[----:B0-----:R-:W-:Y:S02]  /*1720*/  IMAD.MOV.U32 R5, RZ, RZ, R22 ;  /* 0x000000ffff057224 */ /* 0x001fe400078e0016 */
[----:B------:R-:W-:-:S02]  /*1730*/  @!P6 IMAD.IADD R17, R17, 0x1, -R0 ;  /* 0x000000011111e824 */ /* 0x000fc400078e0a00 */
[----:B------:R-:W-:Y:S01]  /*1740*/  @!P5 IMAD.MOV R5, RZ, RZ, -R5 ;  /* 0x000000ffff05d224 */ /* 0x000fe200078e0a05 */
[----:B------:R-:W-:Y:S01]  /*1750*/  ISETP.GE.AND P5, PT, R7, RZ, PT ;  /* 0x000000ff0700720c */ /* 0x000fe20003fa6270 */
[----:B------:R-:W-:Y:S01]  /*1760*/  IMAD R7, R0, R23, R8 ;  /* 0x0000001700077224 */ /* 0x000fe200078e0208 */
[----:B------:R-:W-:Y:S01]  /*1770*/  IABS R8, R3 ;  /* 0x0000000300087213 */ /* 0x000fe20000000000 */
[----:B------:R-:W-:Y:S01]  /*1780*/  IMAD.HI.U32 R20, R2, R21, RZ ;  /* 0x0000001502147227 */ /* 0x000fe200078e00ff */
[----:B------:R0:W-:Y:S02]  /*1790*/  STL [R1+0x1cc], R5 ;  /* 0x0001cc0501007387 */ /* 0x0001e40000100800 */
[----:B------:R-:W-:Y:S01]  /*17a0*/  ISETP.GT.U32.AND P6, PT, R0, R7, PT ;  /* 0x000000070000720c */ /* 0x000fe20003fc4070 */
[----:B------:R-:W-:Y:S02]  /*17b0*/  @!P4 IMAD.IADD R16, R16, 0x1, -R0 ;  /* 0x000000011010c824 */ /* 0x000fe400078e0a00 */
[----:B------:R-:W-:-:S02]  /*17c0*/  IMAD.MOV R20, RZ, RZ, -R20 ;  /* 0x000000ffff147224 */ /* 0x000fc400078e0a14 */
[----:B------:R-:W-:Y:S01]  /*17d0*/  IMAD.MOV.U32 R13, RZ, RZ, R19 ;  /* 0x000000ffff0d7224 */ /* 0x000fe200078e0013 */
[C---:B------:R-:W-:Y:S01]  /*17e0*/  ISETP.GT.U32.AND P4, PT, R0.reuse, R16, PT ;  /* 0x000000100000720c */ /* 0x040fe20003f84070 */
[----:B------:R-:W-:Y:S02]  /*17f0*/  IMAD R21, R0, R20, R21 ;  /* 0x0000001400157224 */ /* 0x000fe400078e0215 */
[----:B0-----:R-:W-:Y:S02]  /*1800*/  IMAD.MOV.U32 R5, RZ, RZ, R12 ;  /* 0x000000ffff057224 */ /* 0x001fe400078e000c */
[----:B------:R-:W-:-:S04]  /*1810*/  IMAD.HI.U32 R12, R2, R18, RZ ;  /* 0x00000012020c7227 */ /* 0x000fc800078e00ff */
[----:B------:R-:W-:Y:S01]  /*1820*/  @!P1 IMAD.MOV R5, RZ, RZ, -R5 ;  /* 0x000000ffff059224 */ /* 0x000fe200078e0a05 */
[C---:B------:R-:W-:Y:S01]  /*1830*/  ISETP.GT.U32.AND P1, PT, R0.reuse, R4, PT ;  /* 0x000000040000720c */ /* 0x040fe20003f24070 */
[----:B------:R-:W-:Y:S02]  /*1840*/  IMAD.MOV R12, RZ, RZ, -R12 ;  /* 0x000000ffff0c7224 */ /* 0x000fe400078e0a0c */
[----:B------:R-:W-:Y:S01]  /*1850*/  @!P6 IMAD.IADD R7, R7, 0x1, -R0 ;  /* 0x000000010707e824 */ /* 0x000fe200078e0a00 */
[----:B------:R0:W-:Y:S01]  /*1860*/  STL [R1+0x1a8], R5 ;  /* 0x0001a80501007387 */ /* 0x0001e20000100800 */
[----:B------:R-:W-:Y:S02]  /*1870*/  IMAD R18, R0, R12, R18 ;  /* 0x0000000c00127224 */ /* 0x000fe400078e0212 */
[----:B------:R-:W-:-:S03]  /*1880*/  IMAD.HI.U32 R19, R2, R8, RZ ;  /* 0x0000000802137227 */ /* 0x000fc600078e00ff */
[----:B------:R-:W-:Y:S01]  /*1890*/  ISETP.GT.U32.AND P6, PT, R0, R18, PT ;  /* 0x000000120000720c */ /* 0x000fe20003fc4070 */
[----:B------:R-:W-:Y:S02]  /*18a0*/  IMAD.MOV R19, RZ, RZ, -R19 ;  /* 0x000000ffff137224 */ /* 0x000fe400078e0a13 */
[----:B------:R-:W-:Y:S01]  /*18b0*/  @!P3 IMAD.MOV R13, RZ, RZ, -R13 ;  /* 0x000000ffff0db224 */ /* 0x000fe200078e0a0d */
[----:B------:R-:W-:Y:S01]  /*18c0*/  ISETP.GE.AND P3, PT, R9, RZ, PT ;  /* 0x000000ff0900720c */ /* 0x000fe20003f66270 */
[----:B0-----:R-:W-:Y:S02]  /*18d0*/  IMAD.MOV.U32 R5, RZ, RZ, R17 ;  /* 0x000000ffff057224 */ /* 0x001fe400078e0011 */
[----:B------:R-:W-:Y:S01]  /*18e0*/  @!P4 IMAD.IADD R16, R16, 0x1, -R0 ;  /* 0x000000011010c824 */ /* 0x000fe200078e0a00 */
[----:B------:R-:W-:Y:S01]  /*18f0*/  ISETP.GE.AND P4, PT, R6, RZ, PT ;  /* 0x000000ff0600720c */ /* 0x000fe20003f86270 */
[----:B------:R-:W-:Y:S01]  /*1900*/  @!P2 IMAD.MOV R5, RZ, RZ, -R5 ;  /* 0x000000ffff05a224 */ /* 0x000fe200078e0a05 */
[C---:B------:R-:W-:Y:S01]  /*1910*/  ISETP.GT.U32.AND P2, PT, R0.reuse, R21, PT ;  /* 0x000000150000720c */ /* 0x040fe20003f44070 */
[----:B------:R-:W-:Y:S01]  /*1920*/  IMAD R6, R0, R19, R8 ;  /* 0x0000001300067224 */ /* 0x000fe200078e0208 */
[----:B------:R-:W-:Y:S01]  /*1930*/  STL [R1+0x1ac], R13 ;  /* 0x0001ac0d01007387 */ /* 0x000fe20000100800 */
[--C-:B------:R-:W-:Y:S01]  /*1940*/  @!P1 IMAD.IADD R4, R4, 0x1, -R0.reuse ;  /* 0x0000000104049824 */ /* 0x100fe200078e0a00 */
[----:B------:R-:W-:Y:S01]  /*1950*/  ISETP.GE.AND P1, PT, R11, RZ, PT ;  /* 0x000000ff0b00720c */ /* 0x000fe20003f26270 */
[----:B------:R-:W-:Y:S01]  /*1960*/  VIADD R19, R10, 0x1b8 ;  /* 0x000001b80a137836 */ /* 0x000fe20000000000 */
[----:B------:R0:W-:Y:S01]  /*1970*/  STL [R1+0x1b0], R5 ;  /* 0x0001b00501007387 */ /* 0x0001e20000100800 */
[----:B------:R-:W-:-:S02]  /*1980*/  @!P6 IMAD.IADD R18, R18, 0x1, -R0 ;  /* 0x000000011212e824 */ /* 0x000fc400078e0a00 */
[C---:B------:R-:W-:Y:S02]  /*1990*/  VIADD R20, R10.reuse, 0x1b4 ;  /* 0x000001b40a147836 */ /* 0x040fe40000000000 */
[----:B------:R-:W-:Y:S01]  /*19a0*/  VIADD R11, R10, 0x1b0 ;  /* 0x000001b00a0b7836 */ /* 0x000fe20000000000 */
[C---:B------:R-:W-:Y:S01]  /*19b0*/  ISETP.GT.U32.AND P6, PT, R0.reuse, R18, PT ;  /* 0x000000120000720c */ /* 0x040fe20003fc4070 */
[----:B------:R-:W-:Y:S01]  /*19c0*/  @!P2 IMAD.IADD R21, R21, 0x1, -R0 ;  /* 0x000000011515a824 */ /* 0x000fe200078e0a00 */
[----:B------:R-:W-:Y:S01]  /*19d0*/  ISETP.GT.U32.AND P2, PT, R0, R7, PT ;  /* 0x000000070000720c */ /* 0x000fe20003f44070 */
[----:B------:R-:W-:Y:S01]  /*19e0*/  VIADD R12, R10, 0x1ac ;  /* 0x000001ac0a0c7836 */ /* 0x000fe20000000000 */
[----:B------:R-:W-:Y:S01]  /*19f0*/  IABS R22, R20 ;  /* 0x0000001400167213 */ /* 0x000fe20000000000 */
[----:B0-----:R-:W-:Y:S01]  /*1a00*/  IMAD.MOV.U32 R5, RZ, RZ, R4 ;  /* 0x000000ffff057224 */ /* 0x001fe200078e0004 */
[----:B------:R-:W-:Y:S01]  /*1a10*/  IABS R4, R19 ;  /* 0x0000001300047213 */ /* 0x000fe20000000000 */
[----:B------:R-:W-:Y:S01]  /*1a20*/  IMAD.MOV.U32 R13, RZ, RZ, R16 ;  /* 0x000000ffff0d7224 */ /* 0x000fe200078e0010 */
[----:B------:R-:W-:Y:S01]  /*1a30*/  IABS R17, R11 ;  /* 0x0000000b00117213 */ /* 0x000fe20000000000 */
[----:B------:R-:W-:Y:S01]  /*1a40*/  @!P0 IMAD.MOV R5, RZ, RZ, -R5 ;  /* 0x000000ffff058224 */ /* 0x000fe200078e0a05 */
[----:B------:R-:W-:Y:S01]  /*1a50*/  ISETP.GT.U32.AND P0, PT, R0, R21, PT ;  /* 0x000000150000720c */ /* 0x000fe20003f04070 */
[----:B------:R-:W-:Y:S01]  /*1a60*/  IMAD.HI.U32 R8, R2, R4, RZ ;  /* 0x0000000402087227 */ /* 0x000fe200078e00ff */
[----:B------:R-:W-:-:S02]  /*1a70*/  IABS R9, R12 ;  /* 0x0000000c00097213 */ /* 0x000fc40000000000 */
[----:B------:R0:W-:Y:S01]  /*1a80*/  STL [R1+0x1b4], R5 ;  /* 0x0001b40501007387 */ /* 0x0001e20000100800 */
[----:B------:R-:W-:Y:S02]  /*1a90*/  IMAD.MOV R8, RZ, RZ, -R8 ;  /* 0x000000ffff087224 */ /* 0x000fe400078e0a08 */
[----:B------:R-:W-:Y:S01]  /*1aa0*/  @!P2 IMAD.IADD R7, R7, 0x1, -R0 ;  /* 0x000000010707a824 */ /* 0x000fe200078e0a00 */
[C---:B------:R-:W-:Y:S01]  /*1ab0*/  ISETP.GT.U32.AND P2, PT, R0.reuse, R6, PT ;  /* 0x000000060000720c */ /* 0x040fe20003f44070 */
[----:B------:R-:W-:Y:S02]  /*1ac0*/  IMAD R4, R0, R8, R4 ;  /* 0x0000000800047224 */ /* 0x000fe400078e0204 */
[----:B------:R-:W-:Y:S02]  /*1ad0*/  @!P6 IMAD.IADD R18, R18, 0x1, -R0 ;  /* 0x000000011212e824 */ /* 0x000fe400078e0a00 */
[----:B------:R-:W-:Y:S01]  /*1ae0*/  IMAD.HI.U32 R23, R2, R22, RZ ;  /* 0x0000001602177227 */ /* 0x000fe200078e00ff */
[----:B------:R-:W-:-:S03]  /*1af0*/  ISETP.GT.U32.AND P6, PT, R0, R4, PT ;  /* 0x000000040000720c */ /* 0x000fc60003fc4070 */
[----:B0-----:R-:W-:Y:S02]  /*1b00*/  IMAD.MOV.U32 R5, RZ, RZ, R7 ;  /* 0x000000ffff057224 */ /* 0x001fe400078e0007 */
[--C-:B------:R-:W-:Y:S01]  /*1b10*/  @!P0 IMAD.IADD R21, R21, 0x1, -R0.reuse ;  /* 0x0000000115158824 */ /* 0x100fe200078e0a00 */
[----:B------:R-:W-:Y:S01]  /*1b20*/  ISETP.GE.AND P0, PT, R3, RZ, PT ;  /* 0x000000ff0300720c */ /* 0x000fe20003f06270 */
[----:B------:R-:W-:Y:S01]  /*1b30*/  @!P2 IMAD.IADD R6, R6, 0x1, -R0 ;  /* 0x000000010606a824 */ /* 0x000fe200078e0a00 */
[----:B------:R-:W-:Y:S01]  /*1b40*/  ISETP.GE.AND P2, PT, R19, RZ, PT ;  /* 0x000000ff1300720c */ /* 0x000fe20003f46270 */
[----:B------:R-:W-:-:S04]  /*1b50*/  IMAD.HI.U32 R3, R2, R17, RZ ;  /* 0x0000001102037227 */ /* 0x000fc800078e00ff */
[----:B------:R-:W-:Y:S01]  /*1b60*/  @!P6 IMAD.IADD R4, R4, 0x1, -R0 ;  /* 0x000000010404e824 */ /* 0x000fe200078e0a00 */
[----:B------:R-:W-:Y:S01]  /*1b70*/  ISETP.GT.U32.AND P6, PT, R0, R6, PT ;  /* 0x000000060000720c */ /* 0x000fe20003fc4070 */
[----:B------:R-:W-:Y:S02]  /*1b80*/  @!P5 IMAD.MOV R13, RZ, RZ, -R13 ;  /* 0x000000ffff0dd224 */ /* 0x000fe400078e0a0d */
[----:B------:R-:W-:Y:S02]  /*1b90*/  IMAD.MOV R23, RZ, RZ, -R23 ;  /* 0x000000ffff177224 */ /* 0x000fe400078e0a17 */
[----:B------:R-:W-:Y:S01]  /*1ba0*/  @!P3 IMAD.MOV R5, RZ, RZ, -R5 ;  /* 0x000000ffff05b224 */ /* 0x000fe200078e0a05 */
[----:B------:R0:W-:Y:S01]  /*1bb0*/  STL [R1+0x64], R13 ;  /* 0x0000640d01007387 */ /* 0x0001e20000100800 */
[----:B------:R-:W-:Y:S01]  /*1bc0*/  IMAD.HI.U32 R8, R2, R9, RZ ;  /* 0x0000000902087227 */ /* 0x000fe200078e00ff */
[----:B------:R-:W-:Y:S02]  /*1bd0*/  ISETP.GT.U32.AND P3, PT, R0, R4, PT ;  /* 0x000000040000720c */ /* 0x000fe40003f64070 */
[----:B------:R1:W-:Y:S01]  /*1be0*/  STL [R1+0x78], R5 ;  /* 0x0000780501007387 */ /* 0x0003e20000100800 */
[----:B------:R-:W-:-:S02]  /*1bf0*/  IMAD.MOV R3, RZ, RZ, -R3 ;  /* 0x000000ffff037224 */ /* 0x000fc400078e0a03 */
[C---:B------:R-:W-:Y:S02]  /*1c00*/  IMAD R19, R0.reuse, R23, R22 ;  /* 0x0000001700137224 */ /* 0x040fe400078e0216 */
[----:B------:R-:W-:Y:S02]  /*1c10*/  IMAD.MOV R8, RZ, RZ, -R8 ;  /* 0x000000ffff087224 */ /* 0x000fe400078e0a08 */
[----:B0-----:R-:W-:Y:S01]  /*1c20*/  IMAD.MOV.U32 R13, RZ, RZ, R21 ;  /* 0x000000ffff0d7224 */ /* 0x001fe200078e0015 */
[C---:B------:R-:W-:Y:S01]  /*1c30*/  ISETP.GT.U32.AND P5, PT, R0.reuse, R19, PT ;  /* 0x000000130000720c */ /* 0x040fe20003fa4070 */
[----:B------:R-:W-:Y:S02]  /*1c40*/  IMAD R17, R0, R3, R17 ;  /* 0x0000000300117224 */ /* 0x000fe400078e0211 */
[----:B-1----:R-:W-:Y:S02]  /*1c50*/  IMAD.MOV.U32 R5, RZ, RZ, R18 ;  /* 0x000000ffff057224 */ /* 0x002fe400078e0012 */
[----:B------:R-:W-:-:S02]  /*1c60*/  VIADD R3, R10, 0x1a8 ;  /* 0x000001a80a037836 */ /* 0x000fc40000000000 */
[----:B------:R-:W-:Y:S01]  /*1c70*/  @!P1 IMAD.MOV R13, RZ, RZ, -R13 ;  /* 0x000000ffff0d9224 */ /* 0x000fe200078e0a0d */
[C---:B------:R-:W-:Y:S01]  /*1c80*/  ISETP.GT.U32.AND P1, PT, R0.reuse, R17, PT ;  /* 0x000000110000720c */ /* 0x040fe20003f24070 */
[----:B------:R-:W-:Y:S01]  /*1c90*/  IMAD R9, R0, R8, R9 ;  /* 0x0000000800097224 */ /* 0x000fe200078e0209 */
[----:B------:R-:W-:Y:S01]  /*1ca0*/  IABS R16, R3 ;  /* 0x0000000300107213 */ /* 0x000fe20000000000 */
[----:B------:R-:W-:Y:S01]  /*1cb0*/  @!P4 IMAD.MOV R5, RZ, RZ, -R5 ;  /* 0x000000ffff05c224 */ /* 0x000fe200078e0a05 */
[----:B------:R-:W-:Y:S01]  /*1cc0*/  STL [R1+0x84], R13 ;  /* 0x0000840d01007387 */ /* 0x000fe20000100800 */
[----:B------:R-:W-:Y:S01]  /*1cd0*/  @!P6 IMAD.IADD R6, R6, 0x1, -R0 ;  /* 0x000000010606e824 */ /* 0x000fe200078e0a00 */
[----:B------:R-:W-:Y:S01]  /*1ce0*/  ISETP.GT.U32.AND P6, PT, R0, R9, PT ;  /* 0x000000090000720c */ /* 0x000fe20003fc4070 */
[----:B------:R-:W-:Y:S01]  /*1cf0*/  IMAD.HI.U32 R18, R2, R16, RZ ;  /* 0x0000001002127227 */ /* 0x000fe200078e00ff */
[----:B------:R0:W-:Y:S01]  /*1d00*/  STL [R1+0x1a4], R5 ;  /* 0x0001a40501007387 */ /* 0x0001e20000100800 */
[----:B------:R-:W-:-:S02]  /*1d10*/  ISETP.GE.AND P4, PT, R20, RZ, PT ;  /* 0x000000ff1400720c */ /* 0x000fc40003f86270 */
[----:B------:R-:W-:Y:S02]  /*1d20*/  IMAD.MOV R18, RZ, RZ, -R18 ;  /* 0x000000ffff127224 */ /* 0x000fe400078e0a12 */
[--C-:B------:R-:W-:Y:S01]  /*1d30*/  @!P3 IMAD.IADD R4, R4, 0x1, -R0.reuse ;  /* 0x000000010404b824 */ /* 0x100fe200078e0a00 */
[----:B------:R-:W-:Y:S01]  /*1d40*/  ISETP.GE.AND P3, PT, R11, RZ, PT ;  /* 0x000000ff0b00720c */ /* 0x000fe20003f66270 */
[----:B------:R-:W-:Y:S01]  /*1d50*/  @!P5 IMAD.IADD R19, R19, 0x1, -R0 ;  /* 0x000000011313d824 */ /* 0x000fe200078e0a00 */
[----:B------:R-:W-:Y:S01]  /*1d60*/  ISETP.GE.AND P5, PT, R12, RZ, PT ;  /* 0x000000ff0c00720c */ /* 0x000fe20003fa6270 */
[C---:B------:R-:W-:Y:S02]  /*1d70*/  IMAD R12, R0.reuse, R18, R16 ;  /* 0x00000012000c7224 */ /* 0x040fe400078e0210 */
[----:B0-----:R-:W-:Y:S02]  /*1d80*/  IMAD.MOV.U32 R5, RZ, RZ, R6 ;  /* 0x000000ffff057224 */ /* 0x001fe400078e0006 */
[----:B------:R-:W-:Y:S01]  /*1d90*/  @!P1 IMAD.IADD R17, R17, 0x1, -R0 ;  /* 0x0000000111119824 */ /* 0x000fe200078e0a00 */
[----:B------:R-:W-:Y:S01]  /*1da0*/  ISETP.GT.U32.AND P1, PT, R0, R19, PT ;  /* 0x000000130000720c */ /* 0x000fe20003f24070 */
[----:B------:R-:W-:-:S02]  /*1db0*/  @!P0 IMAD.MOV R5, RZ, RZ, -R5 ;  /* 0x000000ffff058224 */ /* 0x000fc400078e0a05 */
[--C-:B------:R-:W-:Y:S01]  /*1dc0*/  @!P6 IMAD.IADD R9, R9, 0x1, -R0.reuse ;  /* 0x000000010909e824 */ /* 0x100fe200078e0a00 */
[----:B------:R-:W-:Y:S01]  /*1dd0*/  ISETP.GT.U32.AND P6, PT, R0, R17, PT ;  /* 0x000000110000720c */ /* 0x000fe20003fc4070 */
[C---:B------:R-:W-:Y:S01]  /*1de0*/  VIADD R8, R10.reuse, 0x1a4 ;  /* 0x000001a40a087836 */ /* 0x040fe20000000000 */
[----:B------:R0:W-:Y:S01]  /*1df0*/  STL [R1+0x88], R5 ;  /* 0x0000880501007387 */ /* 0x0001e20000100800 */
[----:B------:R-:W-:Y:S01]  /*1e00*/  VIADD R16, R10, 0x1a0 ;  /* 0x000001a00a107836 */ /* 0x000fe20000000000 */
[----:B------:R-:W-:Y:S01]  /*1e10*/  ISETP.GT.U32.AND P0, PT, R0, R9, PT ;  /* 0x000000090000720c */ /* 0x000fe20003f04070 */
[C---:B------:R-:W-:Y:S01]  /*1e20*/  VIADD R6, R10.reuse, 0x19c ;  /* 0x0000019c0a067836 */ /* 0x040fe20000000000 */
[----:B------:R-:W-:Y:S01]  /*1e30*/  IABS R7, R8 ;  /* 0x0000000800077213 */ /* 0x000fe20000000000 */
[----:B------:R-:W-:Y:S02]  /*1e40*/  VIADD R14, R10, 0x28 ;  /* 0x000000280a0e7836 */ /* 0x000fe40000000000 */
[----:B------:R-:W-:Y:S01]  /*1e50*/  @!P1 IMAD.IADD R19, R19, 0x1, -R0 ;  /* 0x0000000113139824 */ /* 0x000fe200078e0a00 */
[----:B------:R-:W-:Y:S01]  /*1e60*/  ISETP.GE.AND P1, PT, R3, RZ, PT ;  /* 0x000000ff0300720c */ /* 0x000fe20003f26270 */
[----:B------:R-:W-:Y:S01]  /*1e70*/  IMAD.HI.U32 R11, R2, R7, RZ ;  /* 0x00000007020b7227 */ /* 0x000fe200078e00ff */
[----:B------:R-:W-:-:S03]  /*1e80*/  IABS R3, R6 ;  /* 0x0000000600037213 */ /* 0x000fc60000000000 */
[----:B0-----:R-:W-:Y:S01]  /*1e90*/  IMAD.MOV.U32 R5, RZ, RZ, R4 ;  /* 0x000000ffff057224 */ /* 0x001fe200078e0004 */
[----:B------:R-:W-:Y:S01]  /*1ea0*/  IABS R4, R16 ;  /* 0x0000001000047213 */ /* 0x000fe20000000000 */
[----:B------:R-:W-:Y:S02]  /*1eb0*/  IMAD.MOV R11, RZ, RZ, -R11 ;  /* 0x000000ffff0b7224 */ /* 0x000fe400078e0a0b */
[----:B------:R-:W-:Y:S01]  /*1ec0*/  @!P2 IMAD.MOV R5, RZ, RZ, -R5 ;  /* 0x000000ffff05a224 */ /* 0x000fe200078e0a05 */
[----:B------:R-:W-:Y:S01]  /*1ed0*/  ISETP.GT.U32.AND P2, PT, R0, R12, PT ;  /* 0x0000000c0000720c */ /* 0x000fe20003f44070 */
[----:B------:R-:W-:-:S03]  /*1ee0*/  IMAD.HI.U32 R18, R2, R4, RZ ;  /* 0x0000000402127227 */ /* 0x000fc600078e00ff */
[----:B------:R0:W-:Y:S01]  /*1ef0*/  STL [R1+0x1a0], R5 ;  /* 0x0001a00501007387 */ /* 0x0001e20000100800 */
[--C-:B------:R-:W-:Y:S02]  /*1f00*/  @!P6 IMAD.IADD R17, R17, 0x1, -R0.reuse ;  /* 0x000000011111e824 */ /* 0x100fe400078e0a00 */
[----:B------:R-:W-:Y:S01]  /*1f10*/  @!P0 IMAD.IADD R9, R9, 0x1, -R0 ;  /* 0x0000000109098824 */ /* 0x000fe200078e0a00 */
[----:B------:R-:W-:Y:S01]  /*1f20*/  ISETP.GE.AND P0, PT, R8, RZ, PT ;  /* 0x000000ff0800720c */ /* 0x000fe20003f06270 */
[----:B------:R-:W-:Y:S02]  /*1f30*/  IMAD.MOV R18, RZ, RZ, -R18 ;  /* 0x000000ffff127224 */ /* 0x000fe400078e0a12 */
[----:B------:R-:W-:Y:S02]  /*1f40*/  VIADD R8, R10, 0x198 ;  /* 0x000001980a087836 */ /* 0x000fe40000000000 */
[----:B------:R-:W-:Y:S01]  /*1f50*/  @!P2 IMAD.IADD R12, R12, 0x1, -R0 ;  /* 0x000000010c0ca824 */ /* 0x000fe200078e0a00 */
[----:B------:R-:W-:Y:S01]  /*1f60*/  ISETP.GE.AND P2, PT, R16, RZ, PT ;  /* 0x000000ff1000720c */ /* 0x000fe20003f46270 */
[----:B0-----:R-:W-:Y:S01]  /*1f70*/  IMAD.MOV.U32 R5, RZ, RZ, R19 ;  /* 0x000000ffff057224 */ /* 0x001fe200078e0013 */
[----:B------:R-:W-:Y:S01]  /*1f80*/  IABS R16, R8 ;  /* 0x0000000800107213 */ /* 0x000fe20000000000 */
[----:B------:R-:W-:-:S02]  /*1f90*/  IMAD R7, R0, R11, R7 ;  /* 0x0000000b00077224 */ /* 0x000fc400078e0207 */
[----:B------:R-:W-:Y:S01]  /*1fa0*/  @!P4 IMAD.MOV R5, RZ, RZ, -R5 ;  /* 0x000000ffff05c224 */ /* 0x000fe200078e0a05 */
[C---:B------:R-:W-:Y:S01]  /*1fb0*/  ISETP.GT.U32.AND P4, PT, R0.reuse, R12, PT ;  /* 0x0000000c0000720c */ /* 0x040fe20003f84070 */
[C---:B------:R-:W-:Y:S01]  /*1fc0*/  IMAD R4, R0.reuse, R18, R4 ;  /* 0x0000001200047224 */ /* 0x040fe200078e0204 */
[----:B------:R-:W-:Y:S01]  /*1fd0*/  ISETP.GT.U32.AND P6, PT, R0, R7, PT ;  /* 0x000000070000720c */ /* 0x000fe20003fc4070 */
[----:B------:R-:W-:Y:S01]  /*1fe0*/  IMAD.MOV.U32 R13, RZ, RZ, R17 ;  /* 0x000000ffff0d7224 */ /* 0x000fe200078e0011 */
[----:B------:R0:W-:Y:S01]  /*1ff0*/  STL [R1+0x94], R5 ;  /* 0x0000940501007387 */ /* 0x0001e20000100800 */
[----:B------:R-:W-:-:S04]  /*2000*/  IMAD.HI.U32 R11, R2, R3, RZ ;  /* 0x00000003020b7227 */ /* 0x000fc800078e00ff */
[----:B------:R-:W-:Y:S01]  /*2010*/  @!P3 IMAD.MOV R13, RZ, RZ, -R13 ;  /* 0x000000ffff0db224 */ /* 0x000fe200078e0a0d */
[----:B------:R-:W-:Y:S01]  /*2020*/  ISETP.GT.U32.AND P3, PT, R0, R4, PT ;  /* 0x000000040000720c */ /* 0x000fe20003f64070 */
[----:B------:R-:W-:Y:S02]  /*2030*/  IMAD.MOV R11, RZ, RZ, -R11 ;  /* 0x000000ffff0b7224 */ /* 0x000fe400078e0a0b */
[----:B------:R-:W-:Y:S01]  /*2040*/  @!P4 IMAD.IADD R12, R12, 0x1, -R0 ;  /* 0x000000010c0cc824 */ /* 0x000fe200078e0a00 */
[----:B------:R1:W-:Y:S01]  /*2050*/  STL [R1+0x150], R13 ;  /* 0x0001500d01007387 */ /* 0x0003e20000100800 */
[----:B0-----:R-:W-:Y:S02]  /*2060*/  IMAD.MOV.U32 R5, RZ, RZ, R9 ;  /* 0x000000ffff057224 */ /* 0x001fe400078e0009 */
[----:B------:R-:W-:-:S04]  /*2070*/  IMAD.HI.U32 R9, R2, R16, RZ ;  /* 0x0000001002097227 */ /* 0x000fc800078e00ff */
[----:B------:R-:W-:Y:S02]  /*2080*/  IMAD.MOV R9, RZ, RZ, -R9 ;  /* 0x000000ffff097224 */ /* 0x000fe400078e0a09 */
[----:B------:R-:W-:Y:S02]  /*2090*/  @!P6 IMAD.IADD R7, R7, 0x1, -R0 ;  /* 0x000000010707e824 */ /* 0x000fe400078e0a00 */
[C---:B------:R-:W-:Y:S02]  /*20a0*/  IMAD R16, R0.reuse, R9, R16 ;  /* 0x0000000900107224 */ /* 0x040fe400078e0210 */
[----:B-1----:R-:W-:Y:S01]  /*20b0*/  IMAD.MOV.U32 R13, RZ, RZ, R12 ;  /* 0x000000ffff0d7224 */ /* 0x002fe200078e000c */
[----:B------:R-:W-:Y:S01]  /*20c0*/  ISETP.GT.U32.AND P6, PT, R0, R7, PT ;  /* 0x000000070000720c */ /* 0x000fe20003fc4070 */
[--C-:B------:R-:W-:Y:S02]  /*20d0*/  @!P3 IMAD.IADD R4, R4, 0x1, -R0.reuse ;  /* 0x000000010404b824 */ /* 0x100fe400078e0a00 */
[----:B------:R-:W-:Y:S01]  /*20e0*/  @!P1 IMAD.MOV R13, RZ, RZ, -R13 ;  /* 0x000000ffff0d9224 */ /* 0x000fe200078e0a0d */
[C---:B------:R-:W-:Y:S01]  /*20f0*/  ISETP.GT.U32.AND P1, PT, R0.reuse, R16, PT ;  /* 0x000000100000720c */ /* 0x040fe20003f24070 */
[C---:B------:R-:W-:Y:S01]  /*2100*/  IMAD R3, R0.reuse, R11, R3 ;  /* 0x0000000b00037224 */ /* 0x040fe200078e0203 */
[----:B------:R-:W-:Y:S01]  /*2110*/  ISETP.GT.U32.AND P3, PT, R0, R4, PT ;  /* 0x000000040000720c */ /* 0x000fe20003f64070 */
[----:B------:R-:W-:Y:S01]  /*2120*/  @!P5 IMAD.MOV R5, RZ, RZ, -R5 ;  /* 0x000000ffff05d224 */ /* 0x000fe200078e0a05 */
[----:B------:R-:W-:Y:S01]  /*2130*/  ISETP.GE.AND P5, PT, R6, RZ, PT ;  /* 0x000000ff0600720c */ /* 0x000fe20003fa6270 */
[----:B------:R-:W-:Y:S01]  /*2140*/  VIADD R6, R10, 0x194 ;  /* 0x000001940a067836 */ /* 0x000fe20000000000 */
[----:B------:R-:W-:Y:S01]  /*2150*/  ISETP.GT.U32.AND P4, PT, R0, R3, PT ;  /* 0x000000030000720c */ /* 0x000fe20003f84070 */
[C---:B------:R-:W-:Y:S01]  /*2160*/  VIADD R11, R10.reuse, 0x190 ;  /* 0x000001900a0b7836 */ /* 0x040fe20000000000 */
[----:B------:R0:W-:Y:S01]  /*2170*/  STL [R1+0x19c], R5 ;  /* 0x00019c0501007387 */ /* 0x0001e20000100800 */
[--C-:B------:R-:W-:Y:S01]  /*2180*/  @!P6 IMAD.IADD R7, R7, 0x1, -R0.reuse ;  /* 0x000000010707e824 */ /* 0x100fe200078e0a00 */
[----:B------:R-:W-:Y:S01]  /*2190*/  IABS R23, R6 ;  /* 0x0000000600177213 */ /* 0x000fe20000000000 */
[----:B------:R-:W-:Y:S01]  /*21a0*/  VIADD R18, R10, 0x188 ;  /* 0x000001880a127836 */ /* 0x000fe20000000000 */
[----:B------:R-:W-:Y:S01]  /*21b0*/  IABS R22, R11 ;  /* 0x0000000b00167213 */ /* 0x000fe20000000000 */
[----:B------:R-:W-:Y:S01]  /*21c0*/  @!P1 IMAD.IADD R16, R16, 0x1, -R0 ;  /* 0x0000000110109824 */ /* 0x000fe200078e0a00 */
[----:B------:R1:W-:Y:S01]  /*21d0*/  STL [R1+0x17c], R13 ;  /* 0x00017c0d01007387 */ /* 0x0003e20000100800 */
[----:B------:R-:W-:Y:S01]  /*21e0*/  IMAD.HI.U32 R12, R2, R23, RZ ;  /* 0x00000017020c7227 */ /* 0x000fe200078e00ff */
[----:B------:R-:W-:-:S02]  /*21f0*/  ISETP.GE.AND P6, PT, R8, RZ, PT ;  /* 0x000000ff0800720c */ /* 0x000fc40003fc6270 */
[----:B------:R-:W-:Y:S01]  /*2200*/  ISETP.GT.U32.AND P1, PT, R0, R16, PT ;  /* 0x000000100000720c */ /* 0x000fe20003f24070 */
[----:B------:R-:W-:Y:S01]  /*2210*/  @!P3 IMAD.IADD R4, R4, 0x1, -R0 ;  /* 0x000000010404b824 */ /* 0x000fe200078e0a00 */
[----:B------:R-:W-:Y:S01]  /*2220*/  ISETP.GE.AND P3, PT, R11, RZ, PT ;  /* 0x000000ff0b00720c */ /* 0x000fe20003f66270 */
[----:B------:R-:W-:Y:S02]  /*2230*/  IMAD.MOV R11, RZ, RZ, -R12 ;  /* 0x000000ffff0b7224 */ /* 0x000fe400078e0a0c */
[----:B------:R-:W-:Y:S02]  /*2240*/  @!P4 IMAD.IADD R3, R3, 0x1, -R0 ;  /* 0x000000010303c824 */ /* 0x000fe400078e0a00 */
[----:B0-----:R-:W-:Y:S02]  /*2250*/  IMAD.MOV.U32 R5, RZ, RZ, R7 ;  /* 0x000000ffff057224 */ /* 0x001fe400078e0007 */
[----:B------:R-:W-:Y:S01]  /*2260*/  IMAD.HI.U32 R7, R2, R22, RZ ;  /* 0x0000001602077227 */ /* 0x000fe200078e00ff */
[----:B------:R-:W-:-:S03]  /*2270*/  ISETP.GT.U32.AND P4, PT, R0, R3, PT ;  /* 0x000000030000720c */ /* 0x000fc60003f84070 */
[C---:B------:R-:W-:Y:S02]  /*2280*/  IMAD R23, R0.reuse, R11, R23 ;  /* 0x0000000b00177224 */ /* 0x040fe400078e0217 */
[----:B-1----:R-:W-:Y:S02]  /*2290*/  IMAD.MOV.U32 R13, RZ, RZ, R4 ;  /* 0x000000ffff0d7224 */ /* 0x002fe400078e0004 */
[----:B------:R-:W-:Y:S02]  /*22a0*/  IMAD.MOV R7, RZ, RZ, -R7 ;  /* 0x000000ffff077224 */ /* 0x000fe400078e0a07 */
[----:B------:R-:W-:Y:S01]  /*22b0*/  @!P2 IMAD.MOV R13, RZ, RZ, -R13 ;  /* 0x000000ffff0da224 */ /* 0x000fe200078e0a0d */
[C---:B------:R-:W-:Y:S01]  /*22c0*/  ISETP.GT.U32.AND P2, PT, R0.reuse, R23, PT ;  /* 0x000000170000720c */ /* 0x040fe20003f44070 */
[----:B------:R-:W-:Y:S02]  /*22d0*/  IMAD R22, R0, R7, R22 ;  /* 0x0000000700167224 */ /* 0x000fe400078e0216 */
[----:B------:R-:W-:-:S02]  /*22e0*/  @!P1 IMAD.IADD R16, R16, 0x1, -R0 ;  /* 0x0000000110109824 */ /* 0x000fc400078e0a00 */
[----:B------:R-:W-:Y:S01]  /*22f0*/  VIADD R8, R10, 0x18c ;  /* 0x0000018c0a087836 */ /* 0x000fe20000000000 */
[----:B------:R-:W-:Y:S01]  /*2300*/  ISETP.GT.U32.AND P1, PT, R0, R22, PT ;  /* 0x000000160000720c */ /* 0x000fe20003f24070 */
[----:B------:R-:W-:Y:S01]  /*2310*/  @!P0 IMAD.MOV R5, RZ, RZ, -R5 ;  /* 0x000000ffff058224 */ /* 0x000fe200078e0a05 */
[----:B------:R-:W-:Y:S01]  /*2320*/  ISETP.GE.AND P0, PT, R6, RZ, PT ;  /* 0x000000ff0600720c */ /* 0x000fe20003f06270 */
[--C-:B------:R-:W-:Y:S01]  /*2330*/  @!P4 IMAD.IADD R3, R3, 0x1, -R0.reuse ;  /* 0x000000010303c824 */ /* 0x100fe200078e0a00 */
[----:B------:R-:W-:Y:S01]  /*2340*/  IABS R9, R8 ;  /* 0x0000000800097213 */ /* 0x000fe20000000000 */
[----:B------:R-:W-:Y:S01]  /*2350*/  VIADD R11, R10, 0x180 ;  /* 0x000001800a0b7836 */ /* 0x000fe20000000000 */
[----:B------:R0:W-:Y:S01]  /*2360*/  STL [R1+0x180], R5 ;  /* 0x0001800501007387 */ /* 0x0001e20000100800 */
[--C-:B------:R-:W-:Y:S01]  /*2370*/  @!P2 IMAD.IADD R23, R23, 0x1, -R0.reuse ;  /* 0x000000011717a824 */ /* 0x100fe200078e0a00 */
[----:B------:R-:W-:Y:S01]  /*2380*/  ISETP.GE.AND P4, PT, R8, RZ, PT ;  /* 0x000000ff0800720c */ /* 0x000fe20003f86270 */
[----:B------:R-:W-:Y:S01]  /*2390*/  IMAD.HI.U32 R6, R2, R9, RZ ;  /* 0x0000000902067227 */ /* 0x000fe200078e00ff */
[----:B------:R-:W-:Y:S02]  /*23a0*/  STL [R1+0x188], R13 ;  /* 0x0001880d01007387 */ /* 0x000fe40000100800 */
[----:B------:R-:W-:Y:S01]  /*23b0*/  ISETP.GT.U32.AND P2, PT, R0, R23, PT ;  /* 0x000000170000720c */ /* 0x000fe20003f44070 */
[----:B------:R-:W-:-:S02]  /*23c0*/  @!P1 IMAD.IADD R22, R22, 0x1, -R0 ;  /* 0x0000000116169824 */ /* 0x000fc400078e0a00 */
[----:B------:R-:W-:Y:S02]  /*23d0*/  IMAD.MOV R6, RZ, RZ, -R6 ;  /* 0x000000ffff067224 */ /* 0x000fe400078e0a06 */
[----:B0-----:R-:W-:Y:S01]  /*23e0*/  IMAD.MOV.U32 R5, RZ, RZ, R3 ;  /* 0x000000ffff057224 */ /* 0x001fe200078e0003 */
[----:B------:R-:W-:Y:S01]  /*23f0*/  ISETP.GT.U32.AND P1, PT, R0, R22, PT ;  /* 0x000000160000720c */ /* 0x000fe20003f24070 */
[----:B------:R-:W-:Y:S02]  /*2400*/  VIADD R8, R10, 0x184 ;  /* 0x000001840a087836 */ /* 0x000fe40000000000 */
[----:B------:R-:W-:Y:S01]  /*2410*/  @!P5 IMAD.MOV R5, RZ, RZ, -R5 ;  /* 0x000000ffff05d224 */ /* 0x000fe200078e0a05 */
[----:B------:R-:W-:Y:S01]  /*2420*/  ISETP.GE.AND P5, PT, R18, RZ, PT ;  /* 0x000000ff1200720c */ /* 0x000fe20003fa6270 */
[----:B------:R-:W-:Y:S01]  /*2430*/  IMAD R9, R0, R6, R9 ;  /* 0x0000000600097224 */ /* 0x000fe200078e0209 */
[----:B------:R-:W-:Y:S01]  /*2440*/  IABS R18, R18 ;  /* 0x0000001200127213 */ /* 0x000fe20000000000 */
[----:B------:R-:W-:Y:S01]  /*2450*/  @!P2 IMAD.IADD R23, R23, 0x1, -R0 ;  /* 0x000000011717a824 */ /* 0x000fe200078e0a00 */
[----:B------:R0:W-:Y:S01]  /*2460*/  STL [R1+0x18c], R5 ;  /* 0x00018c0501007387 */ /* 0x0001e20000100800 */
[----:B------:R-:W-:Y:S01]  /*2470*/  IABS R7, R8 ;  /* 0x0000000800077213 */ /* 0x000fe20000000000 */
[----:B------:R-:W-:Y:S01]  /*2480*/  VIADD R12, R10, 0x17c ;  /* 0x0000017c0a0c7836 */ /* 0x000fe20000000000 */
[----:B------:R-:W-:Y:S01]  /*2490*/  ISETP.GE.AND P2, PT, R8, RZ, PT ;  /* 0x000000ff0800720c */ /* 0x000fe20003f46270 */
[----:B------:R-:W-:Y:S01]  /*24a0*/  IMAD.HI.U32 R19, R2, R18, RZ ;  /* 0x0000001202137227 */ /* 0x000fe200078e00ff */
[----:B------:R-:W-:-:S02]  /*24b0*/  IABS R6, R11 ;  /* 0x0000000b00067213 */ /* 0x000fc40000000000 */
[----:B------:R-:W-:Y:S01]  /*24c0*/  IABS R4, R12 ;  /* 0x0000000c00047213 */ /* 0x000fe20000000000 */
[----:B------:R-:W-:Y:S02]  /*24d0*/  IMAD.MOV R19, RZ, RZ, -R19 ;  /* 0x000000ffff137224 */ /* 0x000fe400078e0a13 */
[----:B0-----:R-:W-:Y:S02]  /*24e0*/  IMAD.MOV.U32 R5, RZ, RZ, R16 ;  /* 0x000000ffff057224 */ /* 0x001fe400078e0010 */
[----:B------:R-:W-:-:S04]  /*24f0*/  IMAD.HI.U32 R17, R2, R7, RZ ;  /* 0x0000000702117227 */ /* 0x000fc800078e00ff */
[----:B------:R-:W-:Y:S01]  /*2500*/  @!P6 IMAD.MOV R5, RZ, RZ, -R5 ;  /* 0x000000ffff05e224 */ /* 0x000fe200078e0a05 */
[C---:B------:R-:W-:Y:S01]  /*2510*/  ISETP.GT.U32.AND P6, PT, R0.reuse, R9, PT ;  /* 0x000000090000720c */ /* 0x040fe20003fc4070 */
[----:B------:R-:W-:Y:S02]  /*2520*/  IMAD R8, R0, R19, R18 ;  /* 0x0000001300087224 */ /* 0x000fe400078e0212 */
[----:B------:R-:W-:Y:S01]  /*2530*/  IMAD.MOV R17, RZ, RZ, -R17 ;  /* 0x000000ffff117224 */ /* 0x000fe200078e0a11 */
[----:B------:R0:W-:Y:S01]  /*2540*/  STL [R1+0x198], R5 ;  /* 0x0001980501007387 */ /* 0x0001e20000100800 */
[----:B------:R-:W-:Y:S01]  /*2550*/  @!P1 IMAD.IADD R22, R22, 0x1, -R0 ;  /* 0x0000000116169824 */ /* 0x000fe200078e0a00 */
[----:B------:R-:W-:Y:S01]  /*2560*/  ISETP.GT.U32.AND P1, PT, R0, R8, PT ;  /* 0x000000080000720c */ /* 0x000fe20003f24070 */
[----:B------:R-:W-:-:S04]  /*2570*/  IMAD.HI.U32 R20, R2, R6, RZ ;  /* 0x0000000602147227 */ /* 0x000fc800078e00ff */
[C---:B------:R-:W-:Y:S02]  /*2580*/  IMAD R7, R0.reuse, R17, R7 ;  /* 0x0000001100077224 */ /* 0x040fe400078e0207 */
[----:B------:R-:W-:Y:S02]  /*2590*/  IMAD.MOV R16, RZ, RZ, -R20 ;  /* 0x000000ffff107224 */ /* 0x000fe400078e0a14 */
[----:B------:R-:W-:Y:S01]  /*25a0*/  @!P6 IMAD.IADD R9, R9, 0x1, -R0 ;  /* 0x000000010909e824 */ /* 0x000fe200078e0a00 */
[----:B------:R-:W-:Y:S01]  /*25b0*/  ISETP.GT.U32.AND P6, PT, R0, R7, PT ;  /* 0x000000070000720c */ /* 0x000fe20003fc4070 */
[----:B------:R-:W-:-:S04]  /*25c0*/  IMAD.HI.U32 R3, R2, R4, RZ ;  /* 0x0000000402037227 */ /* 0x000fc800078e00ff */
[----:B------:R-:W-:Y:S02]  /*25d0*/  IMAD R6, R0, R16, R6 ;  /* 0x0000001000067224 */ /* 0x000fe400078e0206 */
[----:B------:R-:W-:Y:S02]  /*25e0*/  IMAD.MOV R3, RZ, RZ, -R3 ;  /* 0x000000ffff037224 */ /* 0x000fe400078e0a03 */
[----:B------:R-:W-:Y:S02]  /*25f0*/  VIADD R16, R10, 0x178 ;  /* 0x000001780a107836 */ /* 0x000fe40000000000 */
[----:B------:R-:W-:Y:S02]  /*2600*/  IMAD R4, R0, R3, R4 ;  /* 0x0000000300047224 */ /* 0x000fe400078e0204 */
[----:B------:R-:W-:Y:S01]  /*2610*/  @!P1 IMAD.IADD R8, R8, 0x1, -R0 ;  /* 0x0000000108089824 */ /* 0x000fe200078e0a00 */
[----:B------:R-:W-:Y:S01]  /*2620*/  IABS R3, R16 ;  /* 0x0000001000037213 */ /* 0x000fe20000000000 */
[----:B0-----:R-:W-:Y:S01]  /*2630*/  IMAD.MOV.U32 R5, RZ, RZ, R23 ;  /* 0x000000ffff057224 */ /* 0x001fe200078e0017 */
[----:B------:R-:W-:Y:S01]  /*2640*/  ISETP.GT.U32.AND P1, PT, R0, R9, PT ;  /* 0x000000090000720c */ /* 0x000fe20003f24070 */
[----:B------:R-:W-:-:S02]  /*2650*/  VIADD R17, R10, 0x174 ;  /* 0x000001740a117836 */ /* 0x000fc40000000000 */
[----:B------:R-:W-:Y:S01]  /*2660*/  @!P0 IMAD.MOV R5, RZ, RZ, -R5 ;  /* 0x000000ffff058224 */ /* 0x000fe200078e0a05 */
[----:B------:R-:W-:Y:S01]  /*2670*/  ISETP.GT.U32.AND P0, PT, R0, R8, PT ;  /* 0x000000080000720c */ /* 0x000fe20003f04070 */
[----:B------:R-:W-:Y:S01]  /*2680*/  @!P6 IMAD.IADD R7, R7, 0x1, -R0 ;  /* 0x000000010707e824 */ /* 0x000fe200078e0a00 */
[----:B------:R-:W-:Y:S01]  /*2690*/  IABS R24, R17 ;  /* 0x0000001100187213 */ /* 0x000fe20000000000 */
[----:B------:R-:W-:Y:S01]  /*26a0*/  IMAD.HI.U32 R23, R2, R3, RZ ;  /* 0x0000000302177227 */ /* 0x000fe200078e00ff */
[----:B------:R0:W-:Y:S02]  /*26b0*/  STL [R1+0x178], R5 ;  /* 0x0001780501007387 */ /* 0x0001e40000100800 */
[----:B------:R-:W-:Y:S01]  /*26c0*/  ISETP.GT.U32.AND P6, PT, R0, R7, PT ;  /* 0x000000070000720c */ /* 0x000fe20003fc4070 */
[----:B------:R-:W-:Y:S02]  /*26d0*/  IMAD.MOV R23, RZ, RZ, -R23 ;  /* 0x000000ffff177224 */ /* 0x000fe400078e0a17 */
[----:B------:R-:W-:-:S04]  /*26e0*/  IMAD.HI.U32 R25, R2, R24, RZ ;  /* 0x0000001802197227 */ /* 0x000fc800078e00ff */
[----:B------:R-:W-:Y:S01]  /*26f0*/  @!P1 IMAD.IADD R9, R9, 0x1, -R0 ;  /* 0x0000000109099824 */ /* 0x000fe200078e0a00 */
[C---:B------:R-:W-:Y:S01]  /*2700*/  ISETP.GT.U32.AND P1, PT, R0.reuse, R4, PT ;  /* 0x000000040000720c */ /* 0x040fe20003f24070 */
[----:B0-----:R-:W-:Y:S02]  /*2710*/  IMAD.MOV.U32 R5, RZ, RZ, R22 ;  /* 0x000000ffff057224 */ /* 0x001fe400078e0016 */
[C---:B------:R-:W-:Y:S02]  /*2720*/  IMAD R3, R0.reuse, R23, R3 ;  /* 0x0000001700037224 */ /* 0x040fe400078e0203 */
[----:B------:R-:W-:Y:S01]  /*2730*/  @!P3 IMAD.MOV R5, RZ, RZ, -R5 ;  /* 0x000000ffff05b224 */ /* 0x000fe200078e0a05 */
[----:B------:R-:W-:Y:S01]  /*2740*/  ISETP.GT.U32.AND P3, PT, R0, R6, PT ;  /* 0x000000060000720c */ /* 0x000fe20003f64070 */
[----:B------:R-:W-:Y:S02]  /*2750*/  IMAD.MOV R25, RZ, RZ, -R25 ;  /* 0x000000ffff197224 */ /* 0x000fe400078e0a19 */
[----:B------:R-:W-:Y:S01]  /*2760*/  @!P0 IMAD.IADD R8, R8, 0x1, -R0 ;  /* 0x0000000108088824 */ /* 0x000fe200078e0a00 */
[C---:B------:R-:W-:Y:S01]  /*2770*/  ISETP.GT.U32.AND P0, PT, R0.reuse, R3, PT ;  /* 0x000000030000720c */ /* 0x040fe20003f04070 */
[----:B------:R-:W-:Y:S01]  /*2780*/  IMAD R24, R0, R25, R24 ;  /* 0x0000001900187224 */ /* 0x000fe200078e0218 */
[----:B------:R0:W-:Y:S01]  /*2790*/  STL [R1+0x174], R5 ;  /* 0x0001740501007387 */ /* 0x0001e20000100800 */
[----:B------:R-:W-:-:S02]  /*27a0*/  @!P6 IMAD.IADD R7, R7, 0x1, -R0 ;  /* 0x000000010707e824 */ /* 0x000fc400078e0a00 */
[----:B------:R-:W-:Y:S01]  /*27b0*/  VIADD R19, R10, 0x16c ;  /* 0x0000016c0a137836 */ /* 0x000fe20000000000 */
[----:B------:R-:W-:Y:S01]  /*27c0*/  ISETP.GT.U32.AND P6, PT, R0, R24, PT ;  /* 0x000000180000720c */ /* 0x000fe20003fc4070 */
[--C-:B------:R-:W-:Y:S01]  /*27d0*/  @!P1 IMAD.IADD R4, R4, 0x1, -R0.reuse ;  /* 0x0000000104049824 */ /* 0x100fe200078e0a00 */
[----:B------:R-:W-:Y:S01]  /*27e0*/  ISETP.GE.AND P1, PT, R12, RZ, PT ;  /* 0x000000ff0c00720c */ /* 0x000fe20003f26270 */
[----:B------:R-:W-:Y:S01]  /*27f0*/  @!P3 IMAD.IADD R6, R6, 0x1, -R0 ;  /* 0x000000010606b824 */ /* 0x000fe200078e0a00 */
[----:B------:R-:W-:Y:S01]  /*2800*/  IABS R21, R19 ;  /* 0x0000001300157213 */ /* 0x000fe20000000000 */
[----:B------:R-:W-:Y:S01]  /*2810*/  IMAD.MOV.U32 R13, RZ, RZ, R9 ;  /* 0x000000ffff0d7224 */ /* 0x000fe200078e0009 */
[----:B------:R-:W-:Y:S01]  /*2820*/  ISETP.GE.AND P3, PT, R11, RZ, PT ;  /* 0x000000ff0b00720c */ /* 0x000fe20003f66270 */
[----:B0-----:R-:W-:Y:S02]  /*2830*/  IMAD.MOV.U32 R5, RZ, RZ, R8 ;  /* 0x000000ffff057224 */ /* 0x001fe400078e0008 */
[----:B------:R-:W-:-:S02]  /*2840*/  VIADD R18, R10, 0x170 ;  /* 0x000001700a127836 */ /* 0x000fc40000000000 */
[--C-:B------:R-:W-:Y:S01]  /*2850*/  @!P0 IMAD.IADD R3, R3, 0x1, -R0.reuse ;  /* 0x0000000103038824 */ /* 0x100fe200078e0a00 */
[C---:B------:R-:W-:Y:S01]  /*2860*/  ISETP.GT.U32.AND P0, PT, R0.reuse, R6, PT ;  /* 0x000000060000720c */ /* 0x040fe20003f04070 */
[----:B------:R-:W-:Y:S01]  /*2870*/  @!P4 IMAD.MOV R13, RZ, RZ, -R13 ;  /* 0x000000ffff0dc224 */ /* 0x000fe200078e0a0d */
[----:B------:R-:W-:Y:S01]  /*2880*/  ISETP.GT.U32.AND P4, PT, R0, R4, PT ;  /* 0x000000040000720c */ /* 0x000fe20003f84070 */
[----:B------:R-:W-:Y:S01]  /*2890*/  IMAD.HI.U32 R23, R2, R21, RZ ;  /* 0x0000001502177227 */ /* 0x000fe200078e00ff */
[----:B------:R-:W-:Y:S02]  /*28a0*/  IABS R20, R18 ;  /* 0x0000001200147213 */ /* 0x000fe40000000000 */
[----:B------:R-:W-:Y:S01]  /*28b0*/  STL [R1+0x170], R13 ;  /* 0x0001700d01007387 */ /* 0x000fe20000100800 */
[----:B------:R-:W-:Y:S02]  /*28c0*/  @!P5 IMAD.MOV R5, RZ, RZ, -R5 ;  /* 0x000000ffff05d224 */ /* 0x000fe400078e0a05 */
[----:B------:R-:W-:Y:S01]  /*28d0*/  @!P6 IMAD.IADD R24, R24, 0x1, -R0 ;  /* 0x000000011818e824 */ /* 0x000fe200078e0a00 */
[----:B------:R-:W-:Y:S01]  /*28e0*/  ISETP.GT.U32.AND P6, PT, R0, R3, PT ;  /* 0x000000030000720c */ /* 0x000fe20003fc4070 */
[----:B------:R-:W-:Y:S01]  /*28f0*/  IMAD.MOV R23, RZ, RZ, -R23 ;  /* 0x000000ffff177224 */ /* 0x000fe200078e0a17 */
[----:B------:R0:W-:Y:S01]  /*2900*/  STL [R1+0x16c], R5 ;  /* 0x00016c0501007387 */ /* 0x0001e20000100800 */
[----:B------:R-:W-:Y:S01]  /*2910*/  VIADD R12, R10, 0x168 ;  /* 0x000001680a0c7836 */ /* 0x000fe20000000000 */
[----:B------:R-:W-:Y:S01]  /*2920*/  ISETP.GT.U32.AND P5, PT, R0, R24, PT ;  /* 0x000000180000720c */ /* 0x000fe20003fa4070 */
[----:B------:R-:W-:-:S04]  /*2930*/  IMAD.HI.U32 R22, R2, R20, RZ ;  /* 0x0000001402167227 */ /* 0x000fc800078e00ff */
[----:B------:R-:W-:Y:S02]  /*2940*/  IMAD R21, R0, R23, R21 ;  /* 0x0000001700157224 */ /* 0x000fe400078e0215 */
[----:B------:R-:W-:Y:S02]  /*2950*/  VIADD R11, R10, 0x164 ;  /* 0x000001640a0b7836 */ /* 0x000fe40000000000 */
[----:B0-----:R-:W-:Y:S01]  /*2960*/  IMAD.MOV.U32 R5, RZ, RZ, R7 ;  /* 0x000000ffff057224 */ /* 0x001fe200078e0007 */
[----:B------:R-:W-:Y:S01]  /*2970*/  IABS R7, R12 ;  /* 0x0000000c00077213 */ /* 0x000fe20000000000 */
[----:B------:R-:W-:Y:S01]  /*2980*/  IMAD.MOV R22, RZ, RZ, -R22 ;  /* 0x000000ffff167224 */ /* 0x000fe200078e0a16 */
[----:B------:R-:W-:Y:S01]  /*2990*/  IABS R8, R11 ;  /* 0x0000000b00087213 */ /* 0x000fe20000000000 */
[----:B------:R-:W-:Y:S02]  /*29a0*/  @!P2 IMAD.MOV R5, RZ, RZ, -R5 ;  /* 0x000000ffff05a224 */ /* 0x000fe400078e0a05 */
[--C-:B------:R-:W-:Y:S01]  /*29b0*/  @!P0 IMAD.IADD R6, R6, 0x1, -R0.reuse ;  /* 0x0000000106068824 */ /* 0x100fe200078e0a00 */
[----:B------:R-:W-:Y:S01]  /*29c0*/  ISETP.GE.AND P0, PT, R16, RZ, PT ;  /* 0x000000ff1000720c */ /* 0x000fe20003f06270 */
[----:B------:R-:W-:Y:S01]  /*29d0*/  @!P4 IMAD.IADD R4, R4, 0x1, -R0 ;  /* 0x000000010404c824 */ /* 0x000fe200078e0a00 */
[----:B------:R-:W-:Y:S01]  /*29e0*/  ISETP.GT.U32.AND P4, PT, R0, R21, PT ;  /* 0x000000150000720c */ /* 0x000fe20003f84070 */
[----:B------:R-:W-:Y:S01]  /*29f0*/  IMAD.HI.U32 R9, R2, R7, RZ ;  /* 0x0000000702097227 */ /* 0x000fe200078e00ff */
[----:B------:R0:W-:Y:S03]  /*2a00*/  STL [R1+0x164], R5 ;  /* 0x0001640501007387 */ /* 0x0001e60000100800 */
[----:B------:R-:W-:-:S02]  /*2a10*/  IMAD R20, R0, R22, R20 ;  /* 0x0000001600147224 */ /* 0x000fc400078e0214 */
[----:B------:R-:W-:Y:S02]  /*2a20*/  IMAD.MOV.U32 R13, RZ, RZ, R6 ;  /* 0x000000ffff0d7224 */ /* 0x000fe400078e0006 */
[----:B------:R-:W-:Y:S01]  /*2a30*/  @!P6 IMAD.IADD R3, R3, 0x1, -R0 ;  /* 0x000000010303e824 */ /* 0x000fe200078e0a00 */
[----:B------:R-:W-:Y:S01]  /*2a40*/  ISETP.GE.AND P6, PT, R17, RZ, PT ;  /* 0x000000ff1100720c */ /* 0x000fe20003fc6270 */
[----:B------:R-:W-:Y:S01]  /*2a50*/  IMAD.HI.U32 R16, R2, R8, RZ ;  /* 0x0000000802107227 */ /* 0x000fe200078e00ff */
[----:B------:R-:W-:-:S03]  /*2a60*/  ISETP.GT.U32.AND P2, PT, R0, R20, PT ;  /* 0x000000140000720c */ /* 0x000fc60003f44070 */
[----:B0-----:R-:W-:Y:S02]  /*2a70*/  IMAD.MOV.U32 R5, RZ, RZ, R4 ;  /* 0x000000ffff057224 */ /* 0x001fe400078e0004 */
[----:B------:R-:W-:Y:S02]  /*2a80*/  IMAD.MOV R9, RZ, RZ, -R9 ;  /* 0x000000ffff097224 */ /* 0x000fe400078e0a09 */
[----:B------:R-:W-:Y:S01]  /*2a90*/  @!P3 IMAD.MOV R13, RZ, RZ, -R13 ;  /* 0x000000ffff0db224 */ /* 0x000fe200078e0a0d */
[----:B------:R-:W-:Y:S01]  /*2aa0*/  ISETP.GE.AND P3, PT, R12, RZ, PT ;  /* 0x000000ff0c00720c */ /* 0x000fe20003f66270 */
[----:B------:R-:W-:Y:S02]  /*2ab0*/  @!P1 IMAD.MOV R5, RZ, RZ, -R5 ;  /* 0x000000ffff059224 */ /* 0x000fe400078e0a05 */
[----:B------:R-:W-:Y:S01]  /*2ac0*/  @!P5 IMAD.IADD R24, R24, 0x1, -R0 ;  /* 0x000000011818d824 */ /* 0x000fe200078e0a00 */
[----:B------:R-:W-:Y:S01]  /*2ad0*/  STL [R1+0x160], R13 ;  /* 0x0001600d01007387 */ /* 0x000fe20000100800 */
[----:B------:R-:W-:Y:S01]  /*2ae0*/  IMAD.MOV R6, RZ, RZ, -R16 ;  /* 0x000000ffff067224 */ /* 0x000fe200078e0a10 */
[----:B------:R-:W-:Y:S01]  /*2af0*/  ISETP.GE.AND P5, PT, R18, RZ, PT ;  /* 0x000000ff1200720c */ /* 0x000fe20003fa6270 */
[----:B------:R-:W-:Y:S01]  /*2b00*/  IMAD R7, R0, R9, R7 ;  /* 0x0000000900077224 */ /* 0x000fe200078e0207 */
[----:B------:R0:W-:Y:S01]  /*2b10*/  STL [R1+0x138], R5 ;  /* 0x0001380501007387 */ /* 0x0001e20000100800 */
[----:B------:R-:W-:-:S02]  /*2b20*/  @!P4 IMAD.IADD R21, R21, 0x1, -R0 ;  /* 0x000000011515c824 */ /* 0x000fc400078e0a00 */
[C---:B------:R-:W-:Y:S02]  /*2b30*/  IMAD R4, R0.reuse, R6, R8 ;  /* 0x0000000600047224 */ /* 0x040fe400078e0208 */
[----:B------:R-:W-:Y:S01]  /*2b40*/  @!P0 IMAD.MOV R3, RZ, RZ, -R3 ;  /* 0x000000ffff038224 */ /* 0x000fe200078e0a03 */
[----:B------:R-:W-:Y:S01]  /*2b50*/  ISETP.GT.U32.AND P0, PT, R0, R7, PT ;  /* 0x000000070000720c */ /* 0x000fe20003f04070 */
[----:B------:R-:W-:Y:S01]  /*2b60*/  @!P2 IMAD.IADD R20, R20, 0x1, -R0 ;  /* 0x000000011414a824 */ /* 0x000fe200078e0a00 */
[----:B------:R-:W-:Y:S01]  /*2b70*/  ISETP.GT.U32.AND P1, PT, R0, R21, PT ;  /* 0x000000150000720c */ /* 0x000fe20003f24070 */
[----:B------:R-:W-:Y:S01]  /*2b80*/  VIADD R6, R10, 0x160 ;  /* 0x000001600a067836 */ /* 0x000fe20000000000 */
[----:B------:R1:W-:Y:S01]  /*2b90*/  STL [R1+0x6c], R3 ;  /* 0x00006c0301007387 */ /* 0x0003e20000100800 */
[----:B0-----:R-:W-:Y:S01]  /*2ba0*/  IMAD.MOV.U32 R5, RZ, RZ, R24 ;  /* 0x000000ffff057224 */ /* 0x001fe200078e0018 */
[----:B------:R-:W-:Y:S01]  /*2bb0*/  ISETP.GT.U32.AND P4, PT, R0, R20, PT ;  /* 0x000000140000720c */ /* 0x000fe20003f84070 */
[----:B------:R-:W-:Y:S01]  /*2bc0*/  VIADD R16, R10, 0x158 ;  /* 0x000001580a107836 */ /* 0x000fe20000000000 */
[----:B------:R-:W-:Y:S01]  /*2bd0*/  IABS R17, R6 ;  /* 0x0000000600117213 */ /* 0x000fe20000000000 */
[----:B------:R-:W-:Y:S01]  /*2be0*/  @!P6 IMAD.MOV R5, RZ, RZ, -R5 ;  /* 0x000000ffff05e224 */ /* 0x000fe200078e0a05 */
[----:B------:R-:W-:Y:S01]  /*2bf0*/  ISETP.GT.U32.AND P6, PT, R0, R4, PT ;  /* 0x000000040000720c */ /* 0x000fe20003fc4070 */
[C---:B------:R-:W-:Y:S01]  /*2c00*/  VIADD R12, R10.reuse, 0x150 ;  /* 0x000001500a0c7836 */ /* 0x040fe20000000000 */
[----:B------:R-:W-:Y:S01]  /*2c10*/  ISETP.GE.AND P2, PT, R19, RZ, PT ;  /* 0x000000ff1300720c */ /* 0x000fe20003f46270 */
[----:B------:R-:W-:Y:S01]  /*2c20*/  @!P0 IMAD.IADD R7, R7, 0x1, -R0 ;  /* 0x0000000107078824 */ /* 0x000fe200078e0a00 */
[----:B------:R0:W-:Y:S01]  /*2c30*/  STL [R1+0x68], R5 ;  /* 0x0000680501007387 */ /* 0x0001e20000100800 */
[----:B-1----:R-:W-:-:S02]  /*2c40*/  VIADD R3, R10, 0x15c ;  /* 0x0000015c0a037836 */ /* 0x002fc40000000000 */
[--C-:B------:R-:W-:Y:S01]  /*2c50*/  @!P1 IMAD.IADD R21, R21, 0x1, -R0.reuse ;  /* 0x0000000115159824 */ /* 0x100fe200078e0a00 */
[----:B------:R-:W-:Y:S01]  /*2c60*/  ISETP.GE.AND P1, PT, R6, RZ, PT ;  /* 0x000000ff0600720c */ /* 0x000fe20003f26270 */
[--C-:B------:R-:W-:Y:S01]  /*2c70*/  @!P4 IMAD.IADD R20, R20, 0x1, -R0.reuse ;  /* 0x000000011414c824 */ /* 0x100fe200078e0a00 */
[----:B------:R-:W-:Y:S01]  /*2c80*/  IABS R8, R3 ;  /* 0x0000000300087213 */ /* 0x000fe20000000000 */
[----:B------:R-:W-:Y:S01]  /*2c90*/  VIADD R9, R10, 0x154 ;  /* 0x000001540a097836 */ /* 0x000fe20000000000 */
[----:B------:R-:W-:Y:S01]  /*2ca0*/  ISETP.GE.AND P0, PT, R3, RZ, PT ;  /* 0x000000ff0300720c */ /* 0x000fe20003f06270 */
[----:B------:R-:W-:Y:S01]  /*2cb0*/  @!P6 IMAD.IADD R4, R4, 0x1, -R0 ;  /* 0x000000010404e824 */ /* 0x000fe200078e0a00 */
[----:B------:R-:W-:Y:S01]  /*2cc0*/  ISETP.GT.U32.AND P6, PT, R0, R7, PT ;  /* 0x000000070000720c */ /* 0x000fe20003fc4070 */
[----:B------:R-:W-:Y:S01]  /*2cd0*/  IMAD.MOV.U32 R6, RZ, RZ, R8 ;  /* 0x000000ffff067224 */ /* 0x000fe200078e0008 */
[----:B------:R-:W-:Y:S01]  /*2ce0*/  ISETP.GE.AND P4, PT, R11, RZ, PT ;  /* 0x000000ff0b00720c */ /* 0x000fe20003f86270 */
[----:B------:R-:W-:-:S04]  /*2cf0*/  IMAD.HI.U32 R8, R2, R17, RZ ;  /* 0x0000001102087227 */ /* 0x000fc800078e00ff */
[----:B------:R-:W-:Y:S02]  /*2d00*/  IMAD.MOV R8, RZ, RZ, -R8 ;  /* 0x000000ffff087224 */ /* 0x000fe400078e0a08 */
[----:B0-----:R-:W-:Y:S02]  /*2d10*/  IMAD.MOV.U32 R5, RZ, RZ, R20 ;  /* 0x000000ffff057224 */ /* 0x001fe400078e0014 */
[----:B------:R-:W-:Y:S02]  /*2d20*/  IMAD R17, R0, R8, R17 ;  /* 0x0000000800117224 */ /* 0x000fe400078e0211 */
[----:B------:R-:W-:-:S04]  /*2d30*/  IMAD.HI.U32 R3, R2, R6, RZ ;  /* 0x0000000602037227 */ /* 0x000fc800078e00ff */
[----:B------:R-:W-:Y:S01]  /*2d40*/  @!P6 IMAD.IADD R7, R7, 0x1, -R0 ;  /* 0x000000010707e824 */ /* 0x000fe200078e0a00 */
[C---:B------:R-:W-:Y:S01]  /*2d50*/  ISETP.GT.U32.AND P6, PT, R0.reuse, R17, PT ;  /* 0x000000110000720c */ /* 0x040fe20003fc4070 */
[----:B------:R-:W-:Y:S01]  /*2d60*/  @!P5 IMAD.MOV R5, RZ, RZ, -R5 ;  /* 0x000000ffff05d224 */ /* 0x000fe200078e0a05 */
[C---:B------:R-:W-:Y:S01]  /*2d70*/  ISETP.GT.U32.AND P5, PT, R0.reuse, R4, PT ;  /* 0x000000040000720c */ /* 0x040fe20003fa4070 */
[----:B------:R-:W-:Y:S02]  /*2d80*/  IMAD.MOV R3, RZ, RZ, -R3 ;  /* 0x000000ffff037224 */ /* 0x000fe400078e0a03 */
[----:B------:R-:W-:Y:S01]  /*2d90*/  IMAD.MOV.U32 R11, RZ, RZ, R7 ;  /* 0x000000ffff0b7224 */ /* 0x000fe200078e0007 */
[----:B------:R0:W-:Y:S01]  /*2da0*/  STL [R1+0x13c], R5 ;  /* 0x00013c0501007387 */ /* 0x0001e20000100800 */
[----:B------:R-:W-:Y:S02]  /*2db0*/  IMAD R6, R0, R3, R6 ;  /* 0x0000000300067224 */ /* 0x000fe400078e0206 */
[----:B------:R-:W-:-:S02]  /*2dc0*/  @!P3 IMAD.MOV R11, RZ, RZ, -R11 ;  /* 0x000000ffff0bb224 */ /* 0x000fc400078e0a0b */
[----:B------:R-:W-:Y:S01]  /*2dd0*/  VIADD R3, R10, 0x14c ;  /* 0x0000014c0a037836 */ /* 0x000fe20000000000 */
[----:B------:R-:W-:Y:S01]  /*2de0*/  ISETP.GT.U32.AND P3, PT, R0, R6, PT ;  /* 0x000000060000720c */ /* 0x000fe20003f64070 */
[--C-:B------:R-:W-:Y:S02]  /*2df0*/  @!P6 IMAD.IADD R17, R17, 0x1, -R0.reuse ;  /* 0x000000011111e824 */ /* 0x100fe400078e0a00 */
[--C-:B------:R-:W-:Y:S01]  /*2e00*/  @!P5 IMAD.IADD R4, R4, 0x1, -R0.reuse ;  /* 0x000000010404d824 */ /* 0x100fe200078e0a00 */
[----:B------:R-:W-:Y:S01]  /*2e10*/  ISETP.GE.AND P5, PT, R9, RZ, PT ;  /* 0x000000ff0900720c */ /* 0x000fe20003fa6270 */
[----:B0-----:R-:W-:Y:S01]  /*2e20*/  IMAD.MOV.U32 R5, RZ, RZ, R21 ;  /* 0x000000ffff057224 */ /* 0x001fe200078e0015 */
[----:B------:R-:W-:Y:S01]  /*2e30*/  ISETP.GT.U32.AND P6, PT, R0, R17, PT ;  /* 0x000000110000720c */ /* 0x000fe20003fc4070 */
[----:B------:R-:W-:Y:S01]  /*2e40*/  VIADD R22, R10, 0x148 ;  /* 0x000001480a167836 */ /* 0x000fe20000000000 */
[----:B------:R-:W-:Y:S01]  /*2e50*/  IABS R9, R9 ;  /* 0x0000000900097213 */ /* 0x000fe20000000000 */
[----:B------:R-:W-:Y:S01]  /*2e60*/  @!P2 IMAD.MOV R5, RZ, RZ, -R5 ;  /* 0x000000ffff05a224 */ /* 0x000fe200078e0a05 */
[----:B------:R-:W-:Y:S01]  /*2e70*/  ISETP.GE.AND P2, PT, R16, RZ, PT ;  /* 0x000000ff1000720c */ /* 0x000fe20003f46270 */
[----:B------:R-:W-:Y:S01]  /*2e80*/  VIADD R19, R10, 0x144 ;  /* 0x000001440a137836 */ /* 0x000fe20000000000 */
[----:B------:R-:W-:Y:S01]  /*2e90*/  IABS R16, R16 ;  /* 0x0000001000107213 */ /* 0x000fe20000000000 */
[----:B------:R-:W-:Y:S01]  /*2ea0*/  @!P3 IMAD.IADD R6, R6, 0x1, -R0 ;  /* 0x000000010606b824 */ /* 0x000fe200078e0a00 */
[----:B------:R0:W-:Y:S02]  /*2eb0*/  STL [R1+0x140], R5 ;  /* 0x0001400501007387 */ /* 0x0001e40000100800 */
[----:B------:R-:W-:Y:S01]  /*2ec0*/  IABS R18, R19 ;  /* 0x0000001300127213 */ /* 0x000fe20000000000 */
[----:B------:R-:W-:Y:S01]  /*2ed0*/  IMAD.HI.U32 R8, R2, R16, RZ ;  /* 0x0000001002087227 */ /* 0x000fe200078e00ff */
[----:B------:R1:W-:Y:S01]  /*2ee0*/  STL [R1+0x144], R11 ;  /* 0x0001440b01007387 */ /* 0x0003e20000100800 */
[----:B------:R-:W-:-:S02]  /*2ef0*/  ISETP.GT.U32.AND P3, PT, R0, R6, PT ;  /* 0x000000060000720c */ /* 0x000fc40003f64070 */
[----:B------:R-:W-:Y:S02]  /*2f00*/  IMAD.MOV R7, RZ, RZ, -R8 ;  /* 0x000000ffff077224 */ /* 0x000fe400078e0a08 */
[----:B------:R-:W-:Y:S02]  /*2f10*/  @!P6 IMAD.IADD R17, R17, 0x1, -R0 ;  /* 0x000000011111e824 */ /* 0x000fe400078e0a00 */
[----:B0-----:R-:W-:Y:S02]  /*2f20*/  IMAD.MOV.U32 R5, RZ, RZ, R4 ;  /* 0x000000ffff057224 */ /* 0x001fe400078e0004 */
[----:B------:R-:W-:Y:S01]  /*2f30*/  IMAD R16, R0, R7, R16 ;  /* 0x0000000700107224 */ /* 0x000fe200078e0210 */
[----:B-1----:R-:W-:Y:S01]  /*2f40*/  IABS R11, R3 ;  /* 0x00000003000b7213 */ /* 0x002fe20000000000 */
[----:B------:R-:W-:Y:S01]  /*2f50*/  @!P4 IMAD.MOV R5, RZ, RZ, -R5 ;  /* 0x000000ffff05c224 */ /* 0x000fe200078e0a05 */
[----:B------:R-:W-:Y:S01]  /*2f60*/  ISETP.GE.AND P4, PT, R12, RZ, PT ;  /* 0x000000ff0c00720c */ /* 0x000fe20003f86270 */
[----:B------:R-:W-:Y:S01]  /*2f70*/  IMAD.HI.U32 R4, R2, R9, RZ ;  /* 0x0000000902047227 */ /* 0x000fe200078e00ff */
[----:B------:R-:W-:-:S02]  /*2f80*/  IABS R12, R12 ;  /* 0x0000000c000c7213 */ /* 0x000fc40000000000 */
[----:B------:R-:W-:Y:S01]  /*2f90*/  ISETP.GT.U32.AND P6, PT, R0, R16, PT ;  /* 0x000000100000720c */ /* 0x000fe20003fc4070 */
[C---:B------:R-:W-:Y:S01]  /*2fa0*/  IMAD.HI.U32 R8, R2.reuse, R11, RZ ;  /* 0x0000000b02087227 */ /* 0x040fe200078e00ff */
[----:B------:R0:W-:Y:S03]  /*2fb0*/  STL [R1+0x15c], R5 ;  /* 0x00015c0501007387 */ /* 0x0001e60000100800 */
[----:B------:R-:W-:-:S04]  /*2fc0*/  IMAD.HI.U32 R7, R2, R12, RZ ;  /* 0x0000000c02077227 */ /* 0x000fc800078e00ff */
[----:B------:R-:W-:Y:S02]  /*2fd0*/  IMAD.MOV R7, RZ, RZ, -R7 ;  /* 0x000000ffff077224 */ /* 0x000fe400078e0a07 */
[----:B------:R-:W-:Y:S02]  /*2fe0*/  IMAD.MOV R4, RZ, RZ, -R4 ;  /* 0x000000ffff047224 */ /* 0x000fe400078e0a04 */
[----:B------:R-:W-:Y:S02]  /*2ff0*/  IMAD.MOV R8, RZ, RZ, -R8 ;  /* 0x000000ffff087224 */ /* 0x000fe400078e0a08 */
[C---:B------:R-:W-:Y:S02]  /*3000*/  IMAD R12, R0.reuse, R7, R12 ;  /* 0x00000007000c7224 */ /* 0x040fe400078e020c */
[----:B------:R-:W-:Y:S01]  /*3010*/  IMAD R9, R0, R4, R9 ;  /* 0x0000000400097224 */ /* 0x000fe200078e0209 */
[----:B------:R-:W-:Y:S01]  /*3020*/  IABS R4, R22 ;  /* 0x0000001600047213 */ /* 0x000fe20000000000 */
[----:B0-----:R-:W-:-:S02]  /*3030*/  IMAD.MOV.U32 R5, RZ, RZ, R17 ;  /* 0x000000ffff057224 */ /* 0x001fc400078e0011 */
[----:B------:R-:W-:Y:S02]  /*3040*/  IMAD R11, R0, R8, R11 ;  /* 0x00000008000b7224 */ /* 0x000fe400078e020b */
[--C-:B------:R-:W-:Y:S01]  /*3050*/  @!P3 IMAD.IADD R6, R6, 0x1, -R0.reuse ;  /* 0x000000010606b824 */ /* 0x100fe200078e0a00 */
[C---:B------:R-:W-:Y:S01]  /*3060*/  ISETP.GT.U32.AND P3, PT, R0.reuse, R12, PT ;  /* 0x0000000c0000720c */ /* 0x040fe20003f64070 */
[----:B------:R-:W-:Y:S01]  /*3070*/  @!P1 IMAD.MOV R5, RZ, RZ, -R5 ;  /* 0x000000ffff059224 */ /* 0x000fe200078e0a05 */
[----:B------:R-:W-:Y:S01]  /*3080*/  ISETP.GT.U32.AND P1, PT, R0, R9, PT ;  /* 0x000000090000720c */ /* 0x000fe20003f24070 */
[----:B------:R-:W-:Y:S01]  /*3090*/  @!P6 IMAD.IADD R16, R16, 0x1, -R0 ;  /* 0x000000011010e824 */ /* 0x000fe200078e0a00 */
[----:B------:R-:W-:Y:S01]  /*30a0*/  ISETP.GT.U32.AND P6, PT, R0, R11, PT ;  /* 0x0000000b0000720c */ /* 0x000fe20003fc4070 */
[----:B------:R-:W-:Y:S01]  /*30b0*/  IMAD.HI.U32 R7, R2, R4, RZ ;  /* 0x0000000402077227 */ /* 0x000fe200078e00ff */
[----:B------:R0:W-:Y:S03]  /*30c0*/  STL [R1+0x154], R5 ;  /* 0x0001540501007387 */ /* 0x0001e60000100800 */
[----:B------:R-:W-:-:S02]  /*30d0*/  IMAD.MOV R7, RZ, RZ, -R7 ;  /* 0x000000ffff077224 */ /* 0x000fc400078e0a07 */
[----:B------:R-:W-:Y:S02]  /*30e0*/  VIADD R8, R10, 0x140 ;  /* 0x000001400a087836 */ /* 0x000fe40000000000 */
[--C-:B------:R-:W-:Y:S02]  /*30f0*/  @!P3 IMAD.IADD R12, R12, 0x1, -R0.reuse ;  /* 0x000000010c0cb824 */ /* 0x100fe400078e0a00 */
[--C-:B------:R-:W-:Y:S01]  /*3100*/  @!P1 IMAD.IADD R9, R9, 0x1, -R0.reuse ;  /* 0x0000000109099824 */ /* 0x100fe200078e0a00 */
[C---:B------:R-:W-:Y:S01]  /*3110*/  ISETP.GT.U32.AND P1, PT, R0.reuse, R16, PT ;  /* 0x000000100000720c */ /* 0x040fe20003f24070 */
[----:B------:R-:W-:Y:S01]  /*3120*/  @!P6 IMAD.IADD R11, R11, 0x1, -R0 ;  /* 0x000000010b0be824 */ /* 0x000fe200078e0a00 */
[C---:B------:R-:W-:Y:S01]  /*3130*/  ISETP.GT.U32.AND P6, PT, R0.reuse, R12, PT ;  /* 0x0000000c0000720c */ /* 0x040fe20003fc4070 */
[----:B0-----:R-:W-:Y:S01]  /*3140*/  IMAD.MOV.U32 R5, RZ, RZ, R6 ;  /* 0x000000ffff057224 */ /* 0x001fe200078e0006 */
[----:B------:R-:W-:Y:S01]  /*3150*/  ISETP.GT.U32.AND P3, PT, R0, R9, PT ;  /* 0x000000090000720c */ /* 0x000fe20003f64070 */
[----:B------:R-:W-:Y:S01]  /*3160*/  IMAD.HI.U32 R6, R2, R18, RZ ;  /* 0x0000001202067227 */ /* 0x000fe200078e00ff */
[----:B------:R-:W-:-:S03]  /*3170*/  IABS R21, R8 ;  /* 0x0000000800157213 */ /* 0x000fc60000000000 */
[----:B------:R-:W-:Y:S02]  /*3180*/  IMAD.MOV R6, RZ, RZ, -R6 ;  /* 0x000000ffff067224 */ /* 0x000fe400078e0a06 */
[----:B------:R-:W-:Y:S01]  /*3190*/  @!P0 IMAD.MOV R5, RZ, RZ, -R5 ;  /* 0x000000ffff058224 */ /* 0x000fe200078e0a05 */
[C---:B------:R-:W-:Y:S01]  /*31a0*/  ISETP.GT.U32.AND P0, PT, R0.reuse, R11, PT ;  /* 0x0000000b0000720c */ /* 0x040fe20003f04070 */
[C---:B------:R-:W-:Y:S02]  /*31b0*/  IMAD R4, R0.reuse, R7, R4 ;  /* 0x0000000700047224 */ /* 0x040fe400078e0204 */
[----:B------:R-:W-:Y:S01]  /*31c0*/  IMAD R18, R0, R6, R18 ;  /* 0x0000000600127224 */ /* 0x000fe200078e0212 */
[----:B------:R0:W-:Y:S01]  /*31d0*/  STL [R1+0x148], R5 ;  /* 0x0001480501007387 */ /* 0x0001e20000100800 */
[--C-:B------:R-:W-:Y:S01]  /*31e0*/  @!P1 IMAD.IADD R16, R16, 0x1, -R0.reuse ;  /* 0x0000000110109824 */ /* 0x100fe200078e0a00 */
[----:B------:R-:W-:Y:S01]  /*31f0*/  ISETP.GT.U32.AND P1, PT, R0, R4, PT ;  /* 0x000000040000720c */ /* 0x000fe20003f24070 */
[----:B------:R-:W-:Y:S01]  /*3200*/  @!P6 IMAD.IADD R12, R12, 0x1, -R0 ;  /* 0x000000010c0ce824 */ /* 0x000fe200078e0a00 */
[----:B------:R-:W-:Y:S01]  /*3210*/  ISETP.GT.U32.AND P6, PT, R0, R18, PT ;  /* 0x000000120000720c */ /* 0x000fe20003fc4070 */
[----:B------:R-:W-:-:S02]  /*3220*/  VIADD R6, R10, 0x138 ;  /* 0x000001380a067836 */ /* 0x000fc40000000000 */
[--C-:B------:R-:W-:Y:S01]  /*3230*/  @!P3 IMAD.IADD R9, R9, 0x1, -R0.reuse ;  /* 0x000000010909b824 */ /* 0x100fe200078e0a00 */
[----:B------:R-:W-:Y:S01]  /*3240*/  ISETP.GE.AND P3, PT, R3, RZ, PT ;  /* 0x000000ff0300720c */ /* 0x000fe20003f66270 */
[--C-:B------:R-:W-:Y:S01]  /*3250*/  @!P0 IMAD.IADD R11, R11, 0x1, -R0.reuse ;  /* 0x000000010b0b8824 */ /* 0x100fe200078e0a00 */
[----:B------:R-:W-:Y:S01]  /*3260*/  ISETP.GE.AND P0, PT, R22, RZ, PT ;  /* 0x000000ff1600720c */ /* 0x000fe20003f06270 */
[----:B0-----:R-:W-:Y:S01]  /*3270*/  IMAD.MOV.U32 R5, RZ, RZ, R9 ;  /* 0x000000ffff057224 */ /* 0x001fe200078e0009 */
[----:B------:R-:W-:Y:S01]  /*3280*/  IABS R22, R6 ;  /* 0x0000000600167213 */ /* 0x000fe20000000000 */
[----:B------:R-:W-:Y:S02]  /*3290*/  VIADD R7, R10, 0x13c ;  /* 0x0000013c0a077836 */ /* 0x000fe40000000000 */
[--C-:B------:R-:W-:Y:S01]  /*32a0*/  @!P1 IMAD.IADD R4, R4, 0x1, -R0.reuse ;  /* 0x0000000104049824 */ /* 0x100fe200078e0a00 */
[----:B------:R-:W-:Y:S01]  /*32b0*/  ISETP.GE.AND P1, PT, R19, RZ, PT ;  /* 0x000000ff1300720c */ /* 0x000fe20003f26270 */
[----:B------:R-:W-:Y:S01]  /*32c0*/  @!P6 IMAD.IADD R18, R18, 0x1, -R0 ;  /* 0x000000011212e824 */ /* 0x000fe200078e0a00 */
[----:B------:R-:W-:Y:S01]  /*32d0*/  IABS R20, R7 ;  /* 0x0000000700147213 */ /* 0x000fe20000000000 */
[----:B------:R-:W-:-:S02]  /*32e0*/  IMAD.MOV.U32 R19, RZ, RZ, R22 ;  /* 0x000000ffff137224 */ /* 0x000fc400078e0016 */
[----:B------:R-:W-:Y:S01]  /*32f0*/  @!P5 IMAD.MOV R5, RZ, RZ, -R5 ;  /* 0x000000ffff05d224 */ /* 0x000fe200078e0a05 */
[----:B------:R-:W-:Y:S01]  /*3300*/  ISETP.GT.U32.AND P5, PT, R0, R18, PT ;  /* 0x000000120000720c */ /* 0x000fe20003fa4070 */
[----:B------:R-:W-:-:S04]  /*3310*/  IMAD.HI.U32 R17, R2, R21, RZ ;  /* 0x0000001502117227 */ /* 0x000fc800078e00ff */
[----:B------:R-:W-:Y:S02]  /*3320*/  IMAD.MOV.U32 R13, RZ, RZ, R16 ;  /* 0x000000ffff0d7224 */ /* 0x000fe400078e0010 */
[----:B------:R-:W-:-:S04]  /*3330*/  IMAD.HI.U32 R16, R2, R19, RZ ;  /* 0x0000001302107227 */ /* 0x000fc800078e00ff */
[----:B------:R-:W-:Y:S02]  /*3340*/  IMAD.MOV R17, RZ, RZ, -R17 ;  /* 0x000000ffff117224 */ /* 0x000fe400078e0a11 */
[----:B------:R-:W-:Y:S02]  /*3350*/  IMAD.MOV R9, RZ, RZ, -R16 ;  /* 0x000000ffff097224 */ /* 0x000fe400078e0a10 */
[----:B------:R-:W-:Y:S01]  /*3360*/  @!P2 IMAD.MOV R13, RZ, RZ, -R13 ;  /* 0x000000ffff0da224 */ /* 0x000fe200078e0a0d */
[C---:B------:R-:W-:Y:S01]  /*3370*/  ISETP.GT.U32.AND P2, PT, R0.reuse, R4, PT ;  /* 0x000000040000720c */ /* 0x040fe20003f44070 */
[C---:B------:R-:W-:Y:S02]  /*3380*/  IMAD R21, R0.reuse, R17, R21 ;  /* 0x0000001100157224 */ /* 0x040fe400078e0215 */
[----:B------:R-:W-:Y:S01]  /*3390*/  IMAD R19, R0, R9, R19 ;  /* 0x0000000900137224 */ /* 0x000fe200078e0213 */
[----:B------:R-:W-:Y:S01]  /*33a0*/  STL [R1+0x114], R13 ;  /* 0x0001140d01007387 */ /* 0x000fe20000100800 */
[----:B------:R-:W-:Y:S01]  /*33b0*/  IMAD.HI.U32 R3, R2, R20, RZ ;  /* 0x0000001402037227 */ /* 0x000fe200078e00ff */
[----:B------:R-:W-:-:S02]  /*33c0*/  ISETP.GT.U32.AND P6, PT, R0, R21, PT ;  /* 0x000000150000720c */ /* 0x000fc40003fc4070 */
[----:B------:R0:W-:Y:S01]  /*33d0*/  STL [R1+0x128], R5 ;  /* 0x0001280501007387 */ /* 0x0001e20000100800 */
[--C-:B------:R-:W-:Y:S01]  /*33e0*/  @!P5 IMAD.IADD R18, R18, 0x1, -R0.reuse ;  /* 0x000000011212d824 */ /* 0x100fe200078e0a00 */
[----:B------:R-:W-:Y:S01]  /*33f0*/  ISETP.GT.U32.AND P5, PT, R0, R19, PT ;  /* 0x000000130000720c */ /* 0x000fe20003fa4070 */
[----:B------:R-:W-:Y:S02]  /*3400*/  IMAD.MOV R3, RZ, RZ, -R3 ;  /* 0x000000ffff037224 */ /* 0x000fe400078e0a03 */
[----:B------:R-:W-:Y:S01]  /*3410*/  @!P2 IMAD.IADD R4, R4, 0x1, -R0 ;  /* 0x000000010404a824 */ /* 0x000fe200078e0a00 */
[----:B------:R-:W-:Y:S01]  /*3420*/  ISETP.GE.AND P2, PT, R7, RZ, PT ;  /* 0x000000ff0700720c */ /* 0x000fe20003f46270 */
[----:B------:R-:W-:Y:S02]  /*3430*/  IMAD R20, R0, R3, R20 ;  /* 0x0000000300147224 */ /* 0x000fe400078e0214 */
[----:B------:R-:W-:Y:S02]  /*3440*/  VIADD R7, R10, 0x130 ;  /* 0x000001300a077836 */ /* 0x000fe40000000000 */
[----:B0-----:R-:W-:-:S02]  /*3450*/  IMAD.MOV.U32 R5, RZ, RZ, R11 ;  /* 0x000000ffff057224 */ /* 0x001fc400078e000b */
[--C-:B------:R-:W-:Y:S01]  /*3460*/  @!P6 IMAD.IADD R21, R21, 0x1, -R0.reuse ;  /* 0x000000011515e824 */ /* 0x100fe200078e0a00 */
[----:B------:R-:W-:Y:S01]  /*3470*/  ISETP.GE.AND P6, PT, R6, RZ, PT ;  /* 0x000000ff0600720c */ /* 0x000fe20003fc6270 */
[----:B------:R-:W-:Y:S01]  /*3480*/  @!P3 IMAD.MOV R5, RZ, RZ, -R5 ;  /* 0x000000ffff05b224 */ /* 0x000fe200078e0a05 */
[----:B------:R-:W-:Y:S01]  /*3490*/  ISETP.GT.U32.AND P3, PT, R0, R20, PT ;  /* 0x000000140000720c */ /* 0x000fe20003f64070 */
[----:B------:R-:W-:Y:S01]  /*34a0*/  @!P5 IMAD.IADD R19, R19, 0x1, -R0 ;  /* 0x000000011313d824 */ /* 0x000fe200078e0a00 */
[----:B------:R-:W-:Y:S01]  /*34b0*/  IABS R6, R7 ;  /* 0x0000000700067213 */ /* 0x000fe20000000000 */
[----:B------:R-:W-:Y:S02]  /*34c0*/  VIADD R3, R10, 0x134 ;  /* 0x000001340a037836 */ /* 0x000fe40000000000 */
[----:B------:R-:W-:Y:S01]  /*34d0*/  @!P4 IMAD.MOV R12, RZ, RZ, -R12 ;  /* 0x000000ffff0cc224 */ /* 0x000fe200078e0a0c */
[----:B------:R-:W-:Y:S01]  /*34e0*/  ISETP.GE.AND P4, PT, R8, RZ, PT ;  /* 0x000000ff0800720c */ /* 0x000fe20003f86270 */
[----:B------:R-:W-:Y:S01]  /*34f0*/  IMAD.HI.U32 R8, R2, R6, RZ ;  /* 0x0000000602087227 */ /* 0x000fe200078e00ff */
[----:B------:R-:W-:-:S02]  /*3500*/  ISETP.GT.U32.AND P5, PT, R0, R19, PT ;  /* 0x000000130000720c */ /* 0x000fc40003fa4070 */
[----:B------:R-:W-:Y:S01]  /*3510*/  IABS R16, R3 ;  /* 0x0000000300107213 */ /* 0x000fe20000000000 */
[----:B------:R-:W-:Y:S01]  /*3520*/  IMAD.MOV R8, RZ, RZ, -R8 ;  /* 0x000000ffff087224 */ /* 0x000fe200078e0a08 */
[----:B------:R-:W-:Y:S01]  /*3530*/  STL [R1+0x12c], R12 ;  /* 0x00012c0c01007387 */ /* 0x000fe20000100800 */
[----:B------:R-:W-:Y:S01]  /*3540*/  @!P3 IMAD.IADD R20, R20, 0x1, -R0 ;  /* 0x000000011414b824 */ /* 0x000fe200078e0a00 */
[----:B------:R-:W-:Y:S01]  /*3550*/  ISETP.GT.U32.AND P3, PT, R0, R21, PT ;  /* 0x000000150000720c */ /* 0x000fe20003f64070 */
[----:B------:R-:W-:Y:S01]  /*3560*/  IMAD.HI.U32 R9, R2, R16, RZ ;  /* 0x0000001002097227 */ /* 0x000fe200078e00ff */
[----:B------:R0:W-:Y:S03]  /*3570*/  STL [R1+0x130], R5 ;  /* 0x0001300501007387 */ /* 0x0001e60000100800 */
[----:B------:R-:W-:Y:S02]  /*3580*/  IMAD R6, R0, R8, R6 ;  /* 0x0000000800067224 */ /* 0x000fe400078e0206 */
[----:B------:R-:W-:-:S02]  /*3590*/  IMAD.MOV R9, RZ, RZ, -R9 ;  /* 0x000000ffff097224 */ /* 0x000fc400078e0a09 */
[----:B------:R-:W-:Y:S01]  /*35a0*/  @!P5 IMAD.IADD R19, R19, 0x1, -R0 ;  /* 0x000000011313d824 */ /* 0x000fe200078e0a00 */
[C---:B------:R-:W-:Y:S01]  /*35b0*/  ISETP.GT.U32.AND P5, PT, R0.reuse, R6, PT ;  /* 0x000000060000720c */ /* 0x040fe20003fa4070 */
[C---:B------:R-:W-:Y:S02]  /*35c0*/  IMAD R16, R0.reuse, R9, R16 ;  /* 0x0000000900107224 */ /* 0x040fe400078e0210 */
[----:B0-----:R-:W-:Y:S02]  /*35d0*/  IMAD.MOV.U32 R5, RZ, RZ, R4 ;  /* 0x000000ffff057224 */ /* 0x001fe400078e0004 */
[----:B------:R-:W-:Y:S01]  /*35e0*/  @!P3 IMAD.IADD R21, R21, 0x1, -R0 ;  /* 0x000000011515b824 */ /* 0x000fe200078e0a00 */
[C---:B------:R-:W-:Y:S01]  /*35f0*/  ISETP.GT.U32.AND P3, PT, R0.reuse, R16, PT ;  /* 0x000000100000720c */ /* 0x040fe20003f64070 */
[----:B------:R-:W-:Y:S01]  /*3600*/  @!P0 IMAD.MOV R5, RZ, RZ, -R5 ;  /* 0x000000ffff058224 */ /* 0x000fe200078e0a05 */
[----:B------:R-:W-:Y:S01]  /*3610*/  ISETP.GT.U32.AND P0, PT, R0, R20, PT ;  /* 0x000000140000720c */ /* 0x000fe20003f04070 */
[----:B------:R-:W-:-:S02]  /*3620*/  VIADD R8, R10, 0x124 ;  /* 0x000001240a087836 */ /* 0x000fc40000000000 */
[----:B------:R-:W-:Y:S01]  /*3630*/  VIADD R11, R10, 0x12c ;  /* 0x0000012c0a0b7836 */ /* 0x000fe20000000000 */
[----:B------:R0:W-:Y:S01]  /*3640*/  STL [R1+0x134], R5 ;  /* 0x0001340501007387 */ /* 0x0001e20000100800 */
[----:B------:R-:W-:Y:S01]  /*3650*/  IMAD.MOV.U32 R13, RZ, RZ, R18 ;  /* 0x000000ffff0d7224 */ /* 0x000fe200078e0012 */
[----:B------:R-:W-:Y:S01]  /*3660*/  IABS R12, R8 ;  /* 0x00000008000c7213 */ /* 0x000fe20000000000 */
[--C-:B------:R-:W-:Y:S01]  /*3670*/  @!P5 IMAD.IADD R6, R6, 0x1, -R0.reuse ;  /* 0x000000010606d824 */ /* 0x100fe200078e0a00 */
[----:B------:R-:W-:Y:S01]  /*3680*/  IABS R17, R11 ;  /* 0x0000000b00117213 */ /* 0x000fe20000000000 */
[----:B------:R-:W-:Y:S02]  /*3690*/  VIADD R4, R10, 0x128 ;  /* 0x000001280a047836 */ /* 0x000fe40000000000 */
[----:B------:R-:W-:Y:S02]  /*36a0*/  @!P1 IMAD.MOV R13, RZ, RZ, -R13 ;  /* 0x000000ffff0d9224 */ /* 0x000fe400078e0a0d */
[--C-:B------:R-:W-:Y:S01]  /*36b0*/  @!P0 IMAD.IADD R20, R20, 0x1, -R0.reuse ;  /* 0x0000000114148824 */ /* 0x100fe200078e0a00 */
[----:B------:R-:W-:Y:S01]  /*36c0*/  IABS R9, R4 ;  /* 0x0000000400097213 */ /* 0x000fe20000000000 */
[----:B0-----:R-:W-:Y:S01]  /*36d0*/  IMAD.MOV.U32 R5, RZ, RZ, R21 ;  /* 0x000000ffff057224 */ /* 0x001fe200078e0015 */
[----:B------:R0:W-:Y:S01]  /*36e0*/  STL [R1+0xb8], R13 ;  /* 0x0000b80d01007387 */ /* 0x0001e20000100800 */
[----:B------:R-:W-:Y:S01]  /*36f0*/  @!P3 IMAD.IADD R16, R16, 0x1, -R0 ;  /* 0x000000011010b824 */ /* 0x000fe200078e0a00 */
[----:B------:R-:W-:Y:S01]  /*3700*/  ISETP.GE.AND P0, PT, R3, RZ, PT ;  /* 0x000000ff0300720c */ /* 0x000fe20003f06270 */
[----:B------:R-:W-:Y:S01]  /*3710*/  @!P4 IMAD.MOV R5, RZ, RZ, -R5 ;  /* 0x000000ffff05c224 */ /* 0x000fe200078e0a05 */
[----:B------:R-:W-:Y:S01]  /*3720*/  ISETP.GT.U32.AND P4, PT, R0, R6, PT ;  /* 0x000000060000720c */ /* 0x000fe20003f84070 */
[----:B------:R-:W-:Y:S01]  /*3730*/  IMAD.HI.U32 R18, R2, R12, RZ ;  /* 0x0000000c02127227 */ /* 0x000fe200078e00ff */
[----:B------:R-:W-:-:S02]  /*3740*/  ISETP.GT.U32.AND P1, PT, R0, R16, PT ;  /* 0x000000100000720c */ /* 0x000fc40003f24070 */
[----:B------:R1:W-:Y:S01]  /*3750*/  STL [R1+0xbc], R5 ;  /* 0x0000bc0501007387 */ /* 0x0003e20000100800 */
[----:B------:R-:W-:Y:S01]  /*3760*/  IMAD.HI.U32 R22, R2, R17, RZ ;  /* 0x0000001102167227 */ /* 0x000fe200078e00ff */
[----:B------:R-:W-:-:S03]  /*3770*/  ISETP.GE.AND P3, PT, R7, RZ, PT ;  /* 0x000000ff0700720c */ /* 0x000fc60003f66270 */
[----:B0-----:R-:W-:Y:S02]  /*3780*/  IMAD.MOV.U32 R13, RZ, RZ, R20 ;  /* 0x000000ffff0d7224 */ /* 0x001fe400078e0014 */
[----:B------:R-:W-:Y:S02]  /*3790*/  IMAD.MOV R18, RZ, RZ, -R18 ;  /* 0x000000ffff127224 */ /* 0x000fe400078e0a12 */
[----:B------:R-:W-:-:S04]  /*37a0*/  IMAD.HI.U32 R3, R2, R9, RZ ;  /* 0x0000000902037227 */ /* 0x000fc800078e00ff */
[----:B------:R-:W-:Y:S02]  /*37b0*/  IMAD.MOV R22, RZ, RZ, -R22 ;  /* 0x000000ffff167224 */ /* 0x000fe400078e0a16 */
[----:B------:R-:W-:Y:S01]  /*37c0*/  @!P2 IMAD.MOV R13, RZ, RZ, -R13 ;  /* 0x000000ffff0da224 */ /* 0x000fe200078e0a0d */
[----:B------:R-:W-:Y:S01]  /*37d0*/  ISETP.GE.AND P2, PT, R11, RZ, PT ;  /* 0x000000ff0b00720c */ /* 0x000fe20003f46270 */
[C---:B------:R-:W-:Y:S02]  /*37e0*/  IMAD R11, R0.reuse, R18, R12 ;  /* 0x00000012000b7224 */ /* 0x040fe400078e020c */
[----:B------:R-:W-:Y:S01]  /*37f0*/  IMAD.MOV R3, RZ, RZ, -R3 ;  /* 0x000000ffff037224 */ /* 0x000fe200078e0a03 */
[----:B------:R-:W-:Y:S01]  /*3800*/  STL [R1+0xcc], R13 ;  /* 0x0000cc0d01007387 */ /* 0x000fe20000100800 */
[----:B------:R-:W-:Y:S02]  /*3810*/  IMAD R17, R0, R22, R17 ;  /* 0x0000001600117224 */ /* 0x000fe400078e0211 */
[----:B-1----:R-:W-:-:S02]  /*3820*/  IMAD.MOV.U32 R5, RZ, RZ, R19 ;  /* 0x000000ffff057224 */ /* 0x002fc400078e0013 */
[--C-:B------:R-:W-:Y:S01]  /*3830*/  @!P4 IMAD.IADD R6, R6, 0x1, -R0.reuse ;  /* 0x000000010606c824 */ /* 0x100fe200078e0a00 */
[C---:B------:R-:W-:Y:S01]  /*3840*/  ISETP.GT.U32.AND P4, PT, R0.reuse, R11, PT ;  /* 0x0000000b0000720c */ /* 0x040fe20003f84070 */
[C---:B------:R-:W-:Y:S01]  /*3850*/  IMAD R9, R0.reuse, R3, R9 ;  /* 0x0000000300097224 */ /* 0x040fe200078e0209 */
[----:B------:R-:W-:Y:S01]  /*3860*/  ISETP.GT.U32.AND P5, PT, R0, R17, PT ;  /* 0x000000110000720c */ /* 0x000fe20003fa4070 */
[----:B------:R-:W-:Y:S02]  /*3870*/  @!P6 IMAD.MOV R5, RZ, RZ, -R5 ;  /* 0x000000ffff05e224 */ /* 0x000fe400078e0a05 */
[----:B------:R-:W-:Y:S01]  /*3880*/  @!P1 IMAD.IADD R16, R16, 0x1, -R0 ;  /* 0x0000000110109824 */ /* 0x000fe200078e0a00 */
[----:B------:R-:W-:Y:S01]  /*3890*/  ISETP.GT.U32.AND P6, PT, R0, R9, PT ;  /* 0x000000090000720c */ /* 0x000fe20003fc4070 */
[----:B------:R-:W-:Y:S01]  /*38a0*/  VIADD R7, R10, 0x120 ;  /* 0x000001200a077836 */ /* 0x000fe20000000000 */
[----:B------:R0:W-:Y:S01]  /*38b0*/  STL [R1+0x104], R5 ;  /* 0x0001040501007387 */ /* 0x0001e20000100800 */
[----:B------:R-:W-:Y:S01]  /*38c0*/  ISETP.GE.AND P1, PT, R4, RZ, PT ;  /* 0x000000ff0400720c */ /* 0x000fe20003f26270 */
[----:B------:R-:W-:-:S02]  /*38d0*/  VIADD R4, R10, 0x11c ;  /* 0x0000011c0a047836 */ /* 0x000fc40000000000 */
[----:B------:R-:W-:Y:S01]  /*38e0*/  IABS R3, R7 ;  /* 0x0000000700037213 */ /* 0x000fe20000000000 */
[--C-:B------:R-:W-:Y:S02]  /*38f0*/  @!P4 IMAD.IADD R11, R11, 0x1, -R0.reuse ;  /* 0x000000010b0bc824 */ /* 0x100fe400078e0a00 */
[----:B------:R-:W-:Y:S01]  /*3900*/  @!P5 IMAD.IADD R17, R17, 0x1, -R0 ;  /* 0x000000011111d824 */ /* 0x000fe200078e0a00 */
[----:B------:R-:W-:Y:S01]  /*3910*/  ISETP.GE.AND P5, PT, R8, RZ, PT ;  /* 0x000000ff0800720c */ /* 0x000fe20003fa6270 */
[----:B------:R-:W-:Y:S01]  /*3920*/  IMAD.HI.U32 R12, R2, R3, RZ ;  /* 0x00000003020c7227 */ /* 0x000fe200078e00ff */
[----:B------:R-:W-:-:S03]  /*3930*/  ISETP.GT.U32.AND P4, PT, R0, R11, PT ;  /* 0x0000000b0000720c */ /* 0x000fc60003f84070 */
[----:B0-----:R-:W-:Y:S01]  /*3940*/  IMAD.MOV.U32 R5, RZ, RZ, R16 ;  /* 0x000000ffff057224 */ /* 0x001fe200078e0010 */
[----:B------:R-:W-:Y:S01]  /*3950*/  IABS R16, R4 ;  /* 0x0000000400107213 */ /* 0x000fe20000000000 */
[----:B------:R-:W-:Y:S01]  /*3960*/  @!P6 IMAD.IADD R9, R9, 0x1, -R0 ;  /* 0x000000010909e824 */ /* 0x000fe200078e0a00 */
[C---:B------:R-:W-:Y:S01]  /*3970*/  ISETP.GT.U32.AND P6, PT, R0.reuse, R17, PT ;  /* 0x000000110000720c */ /* 0x040fe20003fc4070 */
[----:B------:R-:W-:Y:S02]  /*3980*/  @!P0 IMAD.MOV R5, RZ, RZ, -R5 ;  /* 0x000000ffff058224 */ /* 0x000fe400078e0a05 */
[----:B------:R-:W-:Y:S01]  /*3990*/  IMAD.MOV R12, RZ, RZ, -R12 ;  /* 0x000000ffff0c7224 */ /* 0x000fe200078e0a0c */
[----:B------:R-:W-:Y:S01]  /*39a0*/  ISETP.GT.U32.AND P0, PT, R0, R9, PT ;  /* 0x000000090000720c */ /* 0x000fe20003f04070 */
[----:B------:R-:W-:Y:S01]  /*39b0*/  VIADD R8, R10, 0x118 ;  /* 0x000001180a087836 */ /* 0x000fe20000000000 */
[----:B------:R0:W-:Y:S01]  /*39c0*/  STL [R1+0x108], R5 ;  /* 0x0001080501007387 */ /* 0x0001e20000100800 */
[----:B------:R-:W-:-:S02]  /*39d0*/  IMAD R3, R0, R12, R3 ;  /* 0x0000000c00037224 */ /* 0x000fc400078e0203 */
[--C-:B------:R-:W-:Y:S01]  /*39e0*/  @!P4 IMAD.IADD R11, R11, 0x1, -R0.reuse ;  /* 0x000000010b0bc824 */ /* 0x100fe200078e0a00 */
[----:B------:R-:W-:Y:S01]  /*39f0*/  IABS R12, R8 ;  /* 0x00000008000c7213 */ /* 0x000fe20000000000 */
[----:B------:R-:W-:Y:S02]  /*3a00*/  VIADD R22, R10, 0xcc ;  /* 0x000000cc0a167836 */ /* 0x000fe40000000000 */
[----:B------:R-:W-:Y:S01]  /*3a10*/  @!P6 IMAD.IADD R17, R17, 0x1, -R0 ;  /* 0x000000011111e824 */ /* 0x000fe200078e0a00 */
[----:B------:R-:W-:Y:S01]  /*3a20*/  ISETP.GT.U32.AND P6, PT, R0, R3, PT ;  /* 0x000000030000720c */ /* 0x000fe20003fc4070 */
[----:B------:R-:W-:Y:S01]  /*3a30*/  IMAD.HI.U32 R19, R2, R12, RZ ;  /* 0x0000000c02137227 */ /* 0x000fe200078e00ff */
[----:B------:R-:W-:-:S03]  /*3a40*/  IABS R23, R22 ;  /* 0x0000001600177213 */ /* 0x000fc60000000000 */
[----:B0-----:R-:W-:Y:S02]  /*3a50*/  IMAD.MOV.U32 R5, RZ, RZ, R6 ;  /* 0x000000ffff057224 */ /* 0x001fe400078e0006 */
[----:B------:R-:W-:-:S04]  /*3a60*/  IMAD.HI.U32 R6, R2, R16, RZ ;  /* 0x0000001002067227 */ /* 0x000fc800078e00ff */
[----:B------:R-:W-:Y:S02]  /*3a70*/  IMAD.MOV R6, RZ, RZ, -R6 ;  /* 0x000000ffff067224 */ /* 0x000fe400078e0a06 */
[----:B------:R-:W-:Y:S01]  /*3a80*/  @!P3 IMAD.MOV R5, RZ, RZ, -R5 ;  /* 0x000000ffff05b224 */ /* 0x000fe200078e0a05 */
[----:B------:R-:W-:Y:S01]  /*3a90*/  ISETP.GE.AND P3, PT, R7, RZ, PT ;  /* 0x000000ff0700720c */ /* 0x000fe20003f66270 */
[----:B------:R-:W-:Y:S02]  /*3aa0*/  IMAD R16, R0, R6, R16 ;  /* 0x0000000600107224 */ /* 0x000fe400078e0210 */
[----:B------:R-:W-:Y:S01]  /*3ab0*/  @!P0 IMAD.IADD R9, R9, 0x1, -R0 ;  /* 0x0000000109098824 */ /* 0x000fe200078e0a00 */
[----:B------:R-:W-:Y:S01]  /*3ac0*/  ISETP.GE.AND P0, PT, R4, RZ, PT ;  /* 0x000000ff0400720c */ /* 0x000fe20003f06270 */
[----:B------:R-:W-:Y:S01]  /*3ad0*/  VIADD R4, R10, 0x114 ;  /* 0x000001140a047836 */ /* 0x000fe20000000000 */
[----:B------:R-:W-:Y:S01]  /*3ae0*/  ISETP.GT.U32.AND P4, PT, R0, R16, PT ;  /* 0x000000100000720c */ /* 0x000fe20003f84070 */
[----:B------:R0:W-:Y:S01]  /*3af0*/  STL [R1+0x110], R5 ;  /* 0x0001100501007387 */ /* 0x0001e20000100800 */
[----:B------:R-:W-:-:S02]  /*3b00*/  IMAD.MOV R19, RZ, RZ, -R19 ;  /* 0x000000ffff137224 */ /* 0x000fc400078e0a13 */
[----:B------:R-:W-:Y:S01]  /*3b10*/  IABS R7, R4 ;  /* 0x0000000400077213 */ /* 0x000fe20000000000 */
[----:B------:R-:W-:Y:S02]  /*3b20*/  @!P6 IMAD.IADD R3, R3, 0x1, -R0 ;  /* 0x000000010303e824 */ /* 0x000fe400078e0a00 */
[C---:B------:R-:W-:Y:S02]  /*3b30*/  IMAD R12, R0.reuse, R19, R12 ;  /* 0x00000013000c7224 */ /* 0x040fe400078e020c */
[----:B------:R-:W-:Y:S01]  /*3b40*/  IMAD.MOV.U32 R13, RZ, RZ, R9 ;  /* 0x000000ffff0d7224 */ /* 0x000fe200078e0009 */
[----:B------:R-:W-:Y:S01]  /*3b50*/  ISETP.GT.U32.AND P6, PT, R0, R3, PT ;  /* 0x000000030000720c */ /* 0x000fe20003fc4070 */
[----:B0-----:R-:W-:Y:S02]  /*3b60*/  IMAD.MOV.U32 R5, RZ, RZ, R17 ;  /* 0x000000ffff057224 */ /* 0x001fe400078e0011 */
[----:B------:R-:W-:Y:S02]  /*3b70*/  @!P4 IMAD.IADD R16, R16, 0x1, -R0 ;  /* 0x000000011010c824 */ /* 0x000fe400078e0a00 */
[----:B------:R-:W-:Y:S01]  /*3b80*/  @!P2 IMAD.MOV R5, RZ, RZ, -R5 ;  /* 0x000000ffff05a224 */ /* 0x000fe200078e0a05 */
[----:B------:R-:W-:Y:S01]  /*3b90*/  ISETP.GE.AND P2, PT, R8, RZ, PT ;  /* 0x000000ff0800720c */ /* 0x000fe20003f46270 */
[----:B------:R-:W-:Y:S01]  /*3ba0*/  VIADD R6, R10, 0x110 ;  /* 0x000001100a067836 */ /* 0x000fe20000000000 */
[----:B------:R-:W-:Y:S01]  /*3bb0*/  ISETP.GT.U32.AND P4, PT, R0, R16, PT ;  /* 0x000000100000720c */ /* 0x000fe20003f84070 */
[----:B------:R-:W-:Y:S01]  /*3bc0*/  IMAD.HI.U32 R8, R2, R7, RZ ;  /* 0x0000000702087227 */ /* 0x000fe200078e00ff */
[----:B------:R0:W-:Y:S02]  /*3bd0*/  STL [R1+0x10c], R5 ;  /* 0x00010c0501007387 */ /* 0x0001e40000100800 */
[----:B------:R-:W-:Y:S01]  /*3be0*/  IABS R18, R6 ;  /* 0x0000000600127213 */ /* 0x000fe20000000000 */
[----:B------:R-:W-:Y:S01]  /*3bf0*/  @!P1 IMAD.MOV R13, RZ, RZ, -R13 ;  /* 0x000000ffff0d9224 */ /* 0x000fe200078e0a0d */
[----:B------:R-:W-:Y:S01]  /*3c00*/  ISETP.GT.U32.AND P1, PT, R0, R12, PT ;  /* 0x0000000c0000720c */ /* 0x000fe20003f24070 */
[----:B------:R-:W-:-:S02]  /*3c10*/  IMAD.MOV R8, RZ, RZ, -R8 ;  /* 0x000000ffff087224 */ /* 0x000fc400078e0a08 */
[----:B------:R-:W-:Y:S01]  /*3c20*/  IMAD.HI.U32 R9, R2, R18, RZ ;  /* 0x0000001202097227 */ /* 0x000fe200078e00ff */
[----:B------:R1:W-:Y:S03]  /*3c30*/  STL [R1+0xec], R13 ;  /* 0x0000ec0d01007387 */ /* 0x0003e60000100800 */
[----:B------:R-:W-:Y:S02]  /*3c40*/  IMAD R7, R0, R8, R7 ;  /* 0x0000000800077224 */ /* 0x000fe400078e0207 */
[--C-:B------:R-:W-:Y:S02]  /*3c50*/  @!P4 IMAD.IADD R16, R16, 0x1, -R0.reuse ;  /* 0x000000011010c824 */ /* 0x100fe400078e0a00 */
[----:B------:R-:W-:Y:S01]  /*3c60*/  IMAD.MOV R9, RZ, RZ, -R9 ;  /* 0x000000ffff097224 */ /* 0x000fe200078e0a09 */
[----:B------:R-:W-:Y:S01]  /*3c70*/  ISETP.GT.U32.AND P4, PT, R0, R7, PT ;  /* 0x000000070000720c */ /* 0x000fe20003f84070 */
[--C-:B------:R-:W-:Y:S01]  /*3c80*/  @!P6 IMAD.IADD R3, R3, 0x1, -R0.reuse ;  /* 0x000000010303e824 */ /* 0x100fe200078e0a00 */
[----:B------:R-:W-:Y:S01]  /*3c90*/  ISETP.GE.AND P6, PT, R6, RZ, PT ;  /* 0x000000ff0600720c */ /* 0x000fe20003fc6270 */
[----:B------:R-:W-:-:S02]  /*3ca0*/  @!P1 IMAD.IADD R12, R12, 0x1, -R0 ;  /* 0x000000010c0c9824 */ /* 0x000fc400078e0a00 */
[----:B0-----:R-:W-:Y:S02]  /*3cb0*/  IMAD.MOV.U32 R5, RZ, RZ, R11 ;  /* 0x000000ffff057224 */ /* 0x001fe400078e000b */
[C---:B------:R-:W-:Y:S01]  /*3cc0*/  IMAD R18, R0.reuse, R9, R18 ;  /* 0x0000000900127224 */ /* 0x040fe200078e0212 */
[----:B------:R-:W-:Y:S01]  /*3cd0*/  ISETP.GT.U32.AND P1, PT, R0, R12, PT ;  /* 0x0000000c0000720c */ /* 0x000fe20003f24070 */
[----:B-1----:R-:W-:Y:S02]  /*3ce0*/  IMAD.MOV.U32 R13, RZ, RZ, R3 ;  /* 0x000000ffff0d7224 */ /* 0x002fe400078e0003 */
[----:B------:R-:W-:Y:S01]  /*3cf0*/  @!P5 IMAD.MOV R5, RZ, RZ, -R5 ;  /* 0x000000ffff05d224 */ /* 0x000fe200078e0a05 */
[----:B------:R-:W-:Y:S01]  /*3d00*/  ISETP.GE.AND P5, PT, R4, RZ, PT ;  /* 0x000000ff0400720c */ /* 0x000fe20003fa6270 */
[----:B------:R-:W-:Y:S01]  /*3d10*/  @!P3 IMAD.MOV R13, RZ, RZ, -R13 ;  /* 0x000000ffff0db224 */ /* 0x000fe200078e0a0d */
[----:B------:R-:W-:Y:S01]  /*3d20*/  ISETP.GT.U32.AND P3, PT, R0, R18, PT ;  /* 0x000000120000720c */ /* 0x000fe20003f64070 */
[----:B------:R-:W-:Y:S01]  /*3d30*/  @!P4 IMAD.IADD R7, R7, 0x1, -R0 ;  /* 0x000000010707c824 */ /* 0x000fe200078e0a00 */
[----:B------:R0:W-:Y:S01]  /*3d40*/  STL [R1+0xf0], R5 ;  /* 0x0000f00501007387 */ /* 0x0001e20000100800 */
[----:B------:R-:W-:-:S02]  /*3d50*/  VIADD R11, R10, 0x10c ;  /* 0x0000010c0a0b7836 */ /* 0x000fc40000000000 */
[----:B------:R-:W-:Y:S01]  /*3d60*/  VIADD R9, R10, 0x108 ;  /* 0x000001080a097836 */ /* 0x000fe20000000000 */
[----:B------:R-:W-:Y:S01]  /*3d70*/  ISETP.GT.U32.AND P4, PT, R0, R7, PT ;  /* 0x000000070000720c */ /* 0x000fe20003f84070 */
[----:B------:R-:W-:Y:S01]  /*3d80*/  @!P1 IMAD.IADD R12, R12, 0x1, -R0 ;  /* 0x000000010c0c9824 */ /* 0x000fe200078e0a00 */
[----:B------:R-:W-:Y:S01]  /*3d90*/  IABS R6, R11 ;  /* 0x0000000b00067213 */ /* 0x000fe20000000000 */
[----:B------:R-:W-:Y:S01]  /*3da0*/  STL [R1+0x100], R13 ;  /* 0x0001000d01007387 */ /* 0x000fe20000100800 */
[----:B------:R-:W-:Y:S01]  /*3db0*/  IABS R8, R9 ;  /* 0x0000000900087213 */ /* 0x000fe20000000000 */
[----:B------:R-:W-:Y:S01]  /*3dc0*/  VIADD R4, R10, 0x104 ;  /* 0x000001040a047836 */ /* 0x000fe20000000000 */
[----:B------:R-:W-:Y:S01]  /*3dd0*/  ISETP.GE.AND P1, PT, R9, RZ, PT ;  /* 0x000000ff0900720c */ /* 0x000fe20003f26270 */
[----:B0-----:R-:W-:Y:S02]  /*3de0*/  IMAD.MOV.U32 R5, RZ, RZ, R16 ;  /* 0x000000ffff057224 */ /* 0x001fe400078e0010 */
[----:B------:R-:W-:Y:S01]  /*3df0*/  @!P3 IMAD.IADD R18, R18, 0x1, -R0 ;  /* 0x000000011212b824 */ /* 0x000fe200078e0a00 */
[----:B------:R-:W-:Y:S01]  /*3e00*/  IABS R3, R4 ;  /* 0x0000000400037213 */ /* 0x000fe20000000000 */
[----:B------:R-:W-:Y:S01]  /*3e10*/  @!P0 IMAD.MOV R5, RZ, RZ, -R5 ;  /* 0x000000ffff058224 */ /* 0x000fe200078e0a05 */
[----:B------:R-:W-:Y:S01]  /*3e20*/  ISETP.GE.AND P0, PT, R11, RZ, PT ;  /* 0x000000ff0b00720c */ /* 0x000fe20003f06270 */
[----:B------:R-:W-:Y:S01]  /*3e30*/  IMAD.HI.U32 R16, R2, R6, RZ ;  /* 0x0000000602107227 */ /* 0x000fe200078e00ff */
[----:B------:R-:W-:-:S02]  /*3e40*/  ISETP.GT.U32.AND P3, PT, R0, R18, PT ;  /* 0x000000120000720c */ /* 0x000fc40003f64070 */
[----:B------:R0:W-:Y:S01]  /*3e50*/  STL [R1+0xfc], R5 ;  /* 0x0000fc0501007387 */ /* 0x0001e20000100800 */
[----:B------:R-:W-:-:S04]  /*3e60*/  IMAD.HI.U32 R9, R2, R8, RZ ;  /* 0x0000000802097227 */ /* 0x000fc800078e00ff */
[----:B------:R-:W-:Y:S02]  /*3e70*/  IMAD.MOV R16, RZ, RZ, -R16 ;  /* 0x000000ffff107224 */ /* 0x000fe400078e0a10 */
[----:B------:R-:W-:Y:S02]  /*3e80*/  IMAD.MOV R9, RZ, RZ, -R9 ;  /* 0x000000ffff097224 */ /* 0x000fe400078e0a09 */
[----:B------:R-:W-:Y:S02]  /*3e90*/  @!P4 IMAD.IADD R7, R7, 0x1, -R0 ;  /* 0x000000010707c824 */ /* 0x000fe400078e0a00 */
[----:B0-----:R-:W-:Y:S02]  /*3ea0*/  IMAD.MOV.U32 R5, RZ, RZ, R12 ;  /* 0x000000ffff057224 */ /* 0x001fe400078e000c */
[----:B------:R-:W-:Y:S02]  /*3eb0*/  IMAD R6, R0, R16, R6 ;  /* 0x0000001000067224 */ /* 0x000fe400078e0206 */
[----:B------:R-:W-:Y:S01]  /*3ec0*/  @!P2 IMAD.MOV R5, RZ, RZ, -R5 ;  /* 0x000000ffff05a224 */ /* 0x000fe200078e0a05 */
[----:B------:R-:W-:Y:S01]  /*3ed0*/  ISETP.GE.AND P2, PT, R4, RZ, PT ;  /* 0x000000ff0400720c */ /* 0x000fe20003f46270 */
[C---:B------:R-:W-:Y:S01]  /*3ee0*/  IMAD R4, R0.reuse, R9, R8 ;  /* 0x0000000900047224 */ /* 0x040fe200078e0208 */
[----:B------:R-:W-:Y:S01]  /*3ef0*/  ISETP.GT.U32.AND P4, PT, R0, R6, PT ;  /* 0x000000060000720c */ /* 0x000fe20003f84070 */
[----:B------:R-:W-:Y:S01]  /*3f00*/  IMAD.HI.U32 R11, R2, R3, RZ ;  /* 0x00000003020b7227 */ /* 0x000fe200078e00ff */
[----:B------:R0:W-:Y:S03]  /*3f10*/  STL [R1+0xf8], R5 ;  /* 0x0000f80501007387 */ /* 0x0001e60000100800 */
[----:B------:R-:W-:-:S02]  /*3f20*/  IMAD.MOV R11, RZ, RZ, -R11 ;  /* 0x000000ffff0b7224 */ /* 0x000fc400078e0a0b */
[--C-:B------:R-:W-:Y:S02]  /*3f30*/  @!P3 IMAD.IADD R18, R18, 0x1, -R0.reuse ;  /* 0x000000011212b824 */ /* 0x100fe400078e0a00 */
[----:B------:R-:W-:Y:S02]  /*3f40*/  IMAD R3, R0, R11, R3 ;  /* 0x0000000b00037224 */ /* 0x000fe400078e0203 */
[----:B------:R-:W-:Y:S02]  /*3f50*/  VIADD R11, R10, 0x100 ;  /* 0x000001000a0b7836 */ /* 0x000fe40000000000 */
[----:B0-----:R-:W-:Y:S02]  /*3f60*/  IMAD.MOV.U32 R5, RZ, RZ, R7 ;  /* 0x000000ffff057224 */ /* 0x001fe400078e0007 */
[----:B------:R-:W-:Y:S01]  /*3f70*/  @!P4 IMAD.IADD R6, R6, 0x1, -R0 ;  /* 0x000000010606c824 */ /* 0x000fe200078e0a00 */
[----:B------:R-:W-:Y:S01]  /*3f80*/  ISETP.GE.AND P3, PT, R11, RZ, PT ;  /* 0x000000ff0b00720c */ /* 0x000fe20003f66270 */
[----:B------:R-:W-:Y:S01]  /*3f90*/  @!P5 IMAD.MOV R5, RZ, RZ, -R5 ;  /* 0x000000ffff05d224 */ /* 0x000fe200078e0a05 */
[----:B------:R-:W-:Y:S01]  /*3fa0*/  ISETP.GT.U32.AND P5, PT, R0, R4, PT ;  /* 0x000000040000720c */ /* 0x000fe20003fa4070 */
[----:B------:R-:W-:Y:S01]  /*3fb0*/  VIADD R9, R10, 0xf4 ;  /* 0x000000f40a097836 */ /* 0x000fe20000000000 */
[----:B------:R-:W-:Y:S01]  /*3fc0*/  ISETP.GT.U32.AND P4, PT, R0, R6, PT ;  /* 0x000000060000720c */ /* 0x000fe20003f84070 */
[C---:B------:R-:W-:Y:S01]  /*3fd0*/  VIADD R7, R10.reuse, 0xfc ;  /* 0x000000fc0a077836 */ /* 0x040fe20000000000 */
[----:B------:R0:W-:Y:S01]  /*3fe0*/  STL [R1+0x1c4], R5 ;  /* 0x0001c40501007387 */ /* 0x0001e20000100800 */
[----:B------:R-:W-:Y:S01]  /*3ff0*/  IABS R11, R11 ;  /* 0x0000000b000b7213 */ /* 0x000fe20000000000 */
[----:B------:R-:W-:Y:S01]  /*4000*/  VIADD R8, R10, 0xf8 ;  /* 0x000000f80a087836 */ /* 0x000fe20000000000 */
[----:B------:R-:W-:Y:S01]  /*4010*/  IABS R17, R9 ;  /* 0x0000000900117213 */ /* 0x000fe20000000000 */
[----:B------:R-:W-:Y:S01]  /*4020*/  IMAD.HI.U32 R26, R2, R23, RZ ;  /* 0x00000017021a7227 */ /* 0x000fe200078e00ff */
[----:B------:R-:W-:-:S02]  /*4030*/  IABS R12, R7 ;  /* 0x00000007000c7213 */ /* 0x000fc40000000000 */
[----:B------:R-:W-:Y:S01]  /*4040*/  IABS R16, R8 ;  /* 0x0000000800107213 */ /* 0x000fe20000000000 */
[----:B------:R-:W-:Y:S02]  /*4050*/  IMAD.MOV R26, RZ, RZ, -R26 ;  /* 0x000000ffff1a7224 */ /* 0x000fe400078e0a1a */
[----:B0-----:R-:W-:Y:S02]  /*4060*/  IMAD.MOV.U32 R5, RZ, RZ, R18 ;  /* 0x000000ffff057224 */ /* 0x001fe400078e0012 */
[----:B------:R-:W-:Y:S02]  /*4070*/  @!P5 IMAD.IADD R4, R4, 0x1, -R0 ;  /* 0x000000010404d824 */ /* 0x000fe400078e0a00 */
[----:B------:R-:W-:Y:S01]  /*4080*/  @!P6 IMAD.MOV R5, RZ, RZ, -R5 ;  /* 0x000000ffff05e224 */ /* 0x000fe200078e0a05 */
[----:B------:R-:W-:Y:S01]  /*4090*/  ISETP.GT.U32.AND P6, PT, R0, R3, PT ;  /* 0x000000030000720c */ /* 0x000fe20003fc4070 */
[----:B------:R-:W-:Y:S01]  /*40a0*/  IMAD.HI.U32 R18, R2, R11, RZ ;  /* 0x0000000b02127227 */ /* 0x000fe200078e00ff */
[----:B------:R-:W-:-:S02]  /*40b0*/  ISETP.GT.U32.AND P5, PT, R0, R4, PT ;  /* 0x000000040000720c */ /* 0x000fc40003fa4070 */
[----:B------:R0:W-:Y:S01]  /*40c0*/  STL [R1+0xf4], R5 ;  /* 0x0000f40501007387 */ /* 0x0001e20000100800 */
[----:B------:R-:W-:Y:S01]  /*40d0*/  @!P4 IMAD.IADD R6, R6, 0x1, -R0 ;  /* 0x000000010606c824 */ /* 0x000fe200078e0a00 */
[----:B------:R-:W-:Y:S01]  /*40e0*/  ISETP.GE.AND P4, PT, R7, RZ, PT ;  /* 0x000000ff0700720c */ /* 0x000fe20003f86270 */
[----:B------:R-:W-:Y:S02]  /*40f0*/  IMAD.MOV R18, RZ, RZ, -R18 ;  /* 0x000000ffff127224 */ /* 0x000fe400078e0a12 */
[----:B------:R-:W-:Y:S02]  /*4100*/  IMAD.MOV.U32 R13, RZ, RZ, R6 ;  /* 0x000000ffff0d7224 */ /* 0x000fe400078e0006 */
[----:B------:R-:W-:Y:S02]  /*4110*/  IMAD R11, R0, R18, R11 ;  /* 0x00000012000b7224 */ /* 0x000fe400078e020b */
[--C-:B------:R-:W-:Y:S02]  /*4120*/  @!P6 IMAD.IADD R3, R3, 0x1, -R0.reuse ;  /* 0x000000010303e824 */ /* 0x100fe400078e0a00 */
[----:B------:R-:W-:Y:S01]  /*4130*/  @!P5 IMAD.IADD R4, R4, 0x1, -R0 ;  /* 0x000000010404d824 */ /* 0x000fe200078e0a00 */
[----:B------:R-:W-:Y:S01]  /*4140*/  ISETP.GT.U32.AND P5, PT, R0, R11, PT ;  /* 0x0000000b0000720c */ /* 0x000fe20003fa4070 */
[----:B------:R-:W-:Y:S01]  /*4150*/  IMAD.HI.U32 R7, R2, R17, RZ ;  /* 0x0000001102077227 */ /* 0x000fe200078e00ff */
[----:B------:R-:W-:-:S03]  /*4160*/  ISETP.GT.U32.AND P6, PT, R0, R3, PT ;  /* 0x000000030000720c */ /* 0x000fc60003fc4070 */
[----:B0-----:R-:W-:Y:S02]  /*4170*/  IMAD.MOV.U32 R5, RZ, RZ, R4 ;  /* 0x000000ffff057224 */ /* 0x001fe400078e0004 */
[----:B------:R-:W-:Y:S02]  /*4180*/  @!P0 IMAD.MOV R13, RZ, RZ, -R13 ;  /* 0x000000ffff0d8224 */ /* 0x000fe400078e0a0d */
[----:B------:R-:W-:Y:S01]  /*4190*/  @!P1 IMAD.MOV R5, RZ, RZ, -R5 ;  /* 0x000000ffff059224 */ /* 0x000fe200078e0a05 */
[----:B------:R-:W-:Y:S01]  /*41a0*/  ISETP.GE.AND P1, PT, R8, RZ, PT ;  /* 0x000000ff0800720c */ /* 0x000fe20003f26270 */
[----:B------:R-:W-:Y:S01]  /*41b0*/  IMAD.MOV R6, RZ, RZ, -R7 ;  /* 0x000000ffff067224 */ /* 0x000fe200078e0a07 */
[----:B------:R-:W-:Y:S01]  /*41c0*/  STL [R1+0xe8], R13 ;  /* 0x0000e80d01007387 */ /* 0x000fe20000100800 */
[----:B------:R-:W-:-:S03]  /*41d0*/  IMAD.HI.U32 R19, R2, R12, RZ ;  /* 0x0000000c02137227 */ /* 0x000fc600078e00ff */
[----:B------:R0:W-:Y:S01]  /*41e0*/  STL [R1+0xe4], R5 ;  /* 0x0000e40501007387 */ /* 0x0001e20000100800 */
[----:B------:R-:W-:Y:S02]  /*41f0*/  @!P6 IMAD.IADD R3, R3, 0x1, -R0 ;  /* 0x000000010303e824 */ /* 0x000fe400078e0a00 */
[----:B------:R-:W-:Y:S02]  /*4200*/  IMAD R17, R0, R6, R17 ;  /* 0x0000000600117224 */ /* 0x000fe400078e0211 */
[----:B------:R-:W-:Y:S02]  /*4210*/  IMAD.MOV R19, RZ, RZ, -R19 ;  /* 0x000000ffff137224 */ /* 0x000fe400078e0a13 */
[----:B------:R-:W-:-:S04]  /*4220*/  IMAD.HI.U32 R20, R2, R16, RZ ;  /* 0x0000001002147227 */ /* 0x000fc800078e00ff */
[----:B0-----:R-:W-:Y:S02]  /*4230*/  IMAD.MOV.U32 R5, RZ, RZ, R3 ;  /* 0x000000ffff057224 */ /* 0x001fe400078e0003 */
[C---:B------:R-:W-:Y:S02]  /*4240*/  IMAD R19, R0.reuse, R19, R12 ;  /* 0x0000001300137224 */ /* 0x040fe400078e020c */
[----:B------:R-:W-:Y:S01]  /*4250*/  @!P2 IMAD.MOV R5, RZ, RZ, -R5 ;  /* 0x000000ffff05a224 */ /* 0x000fe200078e0a05 */
[----:B------:R-:W-:Y:S01]  /*4260*/  ISETP.GT.U32.AND P2, PT, R0, R17, PT ;  /* 0x000000110000720c */ /* 0x000fe20003f44070 */
[----:B------:R-:W-:Y:S01]  /*4270*/  VIADD R4, R10, 0xf0 ;  /* 0x000000f00a047836 */ /* 0x000fe20000000000 */
[C---:B------:R-:W-:Y:S01]  /*4280*/  ISETP.GT.U32.AND P0, PT, R0.reuse, R19, PT ;  /* 0x000000130000720c */ /* 0x040fe20003f04070 */
[----:B------:R-:W-:Y:S01]  /*4290*/  IMAD.MOV R20, RZ, RZ, -R20 ;  /* 0x000000ffff147224 */ /* 0x000fe200078e0a14 */
[----:B------:R0:W-:Y:S01]  /*42a0*/  STL [R1+0xe0], R5 ;  /* 0x0000e00501007387 */ /* 0x0001e20000100800 */
[----:B------:R-:W-:Y:S01]  /*42b0*/  @!P5 IMAD.IADD R11, R11, 0x1, -R0 ;  /* 0x000000010b0bd824 */ /* 0x000fe200078e0a00 */
[----:B------:R-:W-:Y:S01]  /*42c0*/  IABS R12, R4 ;  /* 0x00000004000c7213 */ /* 0x000fe20000000000 */
[----:B------:R-:W-:-:S02]  /*42d0*/  IMAD R16, R0, R20, R16 ;  /* 0x0000001400107224 */ /* 0x000fc400078e0210 */
[----:B------:R-:W-:Y:S01]  /*42e0*/  VIADD R6, R10, 0xec ;  /* 0x000000ec0a067836 */ /* 0x000fe20000000000 */
[----:B------:R-:W-:Y:S01]  /*42f0*/  ISETP.GT.U32.AND P5, PT, R0, R11, PT ;  /* 0x0000000b0000720c */ /* 0x000fe20003fa4070 */
[----:B------:R-:W-:Y:S01]  /*4300*/  IMAD.HI.U32 R8, R2, R12, RZ ;  /* 0x0000000c02087227 */ /* 0x000fe200078e00ff */
[C---:B------:R-:W-:Y:S02]  /*4310*/  ISETP.GT.U32.AND P6, PT, R0.reuse, R16, PT ;  /* 0x000000100000720c */ /* 0x040fe40003fc4070 */
[----:B------:R-:W-:Y:S01]  /*4320*/  IABS R3, R6 ;  /* 0x0000000600037213 */ /* 0x000fe20000000000 */
[----:B------:R-:W-:Y:S02]  /*4330*/  @!P2 IMAD.IADD R17, R17, 0x1, -R0 ;  /* 0x000000011111a824 */ /* 0x000fe400078e0a00 */
[----:B------:R-:W-:Y:S02]  /*4340*/  IMAD.MOV R8, RZ, RZ, -R8 ;  /* 0x000000ffff087224 */ /* 0x000fe400078e0a08 */
[----:B------:R-:W-:Y:S01]  /*4350*/  @!P0 IMAD.IADD R19, R19, 0x1, -R0 ;  /* 0x0000000113138824 */ /* 0x000fe200078e0a00 */
[C---:B------:R-:W-:Y:S01]  /*4360*/  ISETP.GT.U32.AND P2, PT, R0.reuse, R17, PT ;  /* 0x000000110000720c */ /* 0x040fe20003f44070 */
[----:B------:R-:W-:-:S02]  /*4370*/  IMAD R12, R0, R8, R12 ;  /* 0x00000008000c7224 */ /* 0x000fc400078e020c */
[----:B------:R-:W-:Y:S01]  /*4380*/  IMAD.HI.U32 R8, R2, R3, RZ ;  /* 0x0000000302087227 */ /* 0x000fe200078e00ff */
[----:B------:R-:W-:-:S03]  /*4390*/  ISETP.GT.U32.AND P0, PT, R0, R19, PT ;  /* 0x000000130000720c */ /* 0x000fc60003f04070 */
[----:B------:R-:W-:Y:S01]  /*43a0*/  @!P5 IMAD.IADD R11, R11, 0x1, -R0 ;  /* 0x000000010b0bd824 */ /* 0x000fe200078e0a00 */
[----:B------:R-:W-:Y:S01]  /*43b0*/  ISETP.GE.AND P5, PT, R9, RZ, PT ;  /* 0x000000ff0900720c */ /* 0x000fe20003fa6270 */
[----:B------:R-:W-:Y:S02]  /*43c0*/  IMAD.MOV R8, RZ, RZ, -R8 ;  /* 0x000000ffff087224 */ /* 0x000fe400078e0a08 */
[--C-:B------:R-:W-:Y:S02]  /*43d0*/  @!P6 IMAD.IADD R16, R16, 0x1, -R0.reuse ;  /* 0x000000011010e824 */ /* 0x100fe400078e0a00 */
[----:B------:R-:W-:Y:S02]  /*43e0*/  IMAD.MOV.U32 R13, RZ, RZ, R11 ;  /* 0x000000ffff0d7224 */ /* 0x000fe400078e000b */
[C---:B------:R-:W-:Y:S01]  /*43f0*/  IMAD R11, R0.reuse, R8, R3 ;  /* 0x00000008000b7224 */ /* 0x040fe200078e0203 */
[----:B------:R-:W-:Y:S01]  /*4400*/  ISETP.GT.U32.AND P6, PT, R0, R16, PT ;  /* 0x000000100000720c */ /* 0x000fe20003fc4070 */
[----:B------:R-:W-:-:S02]  /*4410*/  @!P2 IMAD.IADD R17, R17, 0x1, -R0 ;  /* 0x000000011111a824 */ /* 0x000fc400078e0a00 */
[----:B------:R-:W-:Y:S01]  /*4420*/  VIADD R7, R10, 0xe8 ;  /* 0x000000e80a077836 */ /* 0x000fe20000000000 */
[C---:B------:R-:W-:Y:S01]  /*4430*/  ISETP.GT.U32.AND P2, PT, R0.reuse, R11, PT ;  /* 0x0000000b0000720c */ /* 0x040fe20003f44070 */
[----:B------:R-:W-:Y:S01]  /*4440*/  @!P0 IMAD.IADD R19, R19, 0x1, -R0 ;  /* 0x0000000113138824 */ /* 0x000fe200078e0a00 */
[----:B------:R-:W-:Y:S01]  /*4450*/  ISETP.GT.U32.AND P0, PT, R0, R12, PT ;  /* 0x0000000c0000720c */ /* 0x000fe20003f04070 */
[----:B------:R-:W-:Y:S01]  /*4460*/  VIADD R3, R10, 0xe4 ;  /* 0x000000e40a037836 */ /* 0x000fe20000000000 */
[----:B------:R-:W-:Y:S01]  /*4470*/  IABS R20, R7 ;  /* 0x0000000700147213 */ /* 0x000fe20000000000 */
[----:B0-----:R-:W-:Y:S02]  /*4480*/  IMAD.MOV.U32 R5, RZ, RZ, R19 ;  /* 0x000000ffff057224 */ /* 0x001fe400078e0013 */
[----:B------:R-:W-:Y:S01]  /*4490*/  @!P3 IMAD.MOV R13, RZ, RZ, -R13 ;  /* 0x000000ffff0db224 */ /* 0x000fe200078e0a0d */
[----:B------:R-:W-:Y:S01]  /*44a0*/  ISETP.GE.AND P3, PT, R4, RZ, PT ;  /* 0x000000ff0400720c */ /* 0x000fe20003f66270 */
[----:B------:R-:W-:-:S03]  /*44b0*/  IMAD.HI.U32 R9, R2, R20, RZ ;  /* 0x0000001402097227 */ /* 0x000fc600078e00ff */
[----:B------:R0:W-:Y:S01]  /*44c0*/  STL [R1+0xdc], R13 ;  /* 0x0000dc0d01007387 */ /* 0x0001e20000100800 */
[--C-:B------:R-:W-:Y:S01]  /*44d0*/  @!P6 IMAD.IADD R16, R16, 0x1, -R0.reuse ;  /* 0x000000011010e824 */ /* 0x100fe200078e0a00 */
[----:B------:R-:W-:Y:S01]  /*44e0*/  ISETP.GE.AND P6, PT, R7, RZ, PT ;  /* 0x000000ff0700720c */ /* 0x000fe20003fc6270 */
[--C-:B------:R-:W-:Y:S01]  /*44f0*/  @!P2 IMAD.IADD R11, R11, 0x1, -R0.reuse ;  /* 0x000000010b0ba824 */ /* 0x100fe200078e0a00 */
[----:B------:R-:W-:Y:S01]  /*4500*/  IABS R7, R3 ;  /* 0x0000000300077213 */ /* 0x000fe20000000000 */
[----:B------:R-:W-:Y:S02]  /*4510*/  IMAD.MOV R9, RZ, RZ, -R9 ;  /* 0x000000ffff097224 */ /* 0x000fe400078e0a09 */
[----:B------:R-:W-:Y:S01]  /*4520*/  @!P0 IMAD.IADD R12, R12, 0x1, -R0 ;  /* 0x000000010c0c8824 */ /* 0x000fe200078e0a00 */
[C---:B------:R-:W-:Y:S01]  /*4530*/  ISETP.GT.U32.AND P2, PT, R0.reuse, R11, PT ;  /* 0x0000000b0000720c */ /* 0x040fe20003f44070 */
[----:B------:R-:W-:Y:S02]  /*4540*/  IMAD R20, R0, R9, R20 ;  /* 0x0000000900147224 */ /* 0x000fe400078e0214 */
[----:B------:R-:W-:Y:S01]  /*4550*/  IMAD.HI.U32 R9, R2, R7, RZ ;  /* 0x0000000702097227 */ /* 0x000fe200078e00ff */
[----:B------:R-:W-:-:S03]  /*4560*/  ISETP.GT.U32.AND P0, PT, R0, R12, PT ;  /* 0x0000000c0000720c */ /* 0x000fc60003f04070 */
[----:B------:R-:W-:Y:S01]  /*4570*/  @!P4 IMAD.MOV R5, RZ, RZ, -R5 ;  /* 0x000000ffff05c224 */ /* 0x000fe200078e0a05 */
[----:B------:R-:W-:Y:S01]  /*4580*/  ISETP.GE.AND P4, PT, R6, RZ, PT ;  /* 0x000000ff0600720c */ /* 0x000fe20003f86270 */
[----:B------:R-:W-:Y:S02]  /*4590*/  VIADD R4, R10, 0xe0 ;  /* 0x000000e00a047836 */ /* 0x000fe40000000000 */
[----:B------:R-:W-:Y:S01]  /*45a0*/  IMAD.MOV R9, RZ, RZ, -R9 ;  /* 0x000000ffff097224 */ /* 0x000fe200078e0a09 */
[----:B------:R1:W-:Y:S01]  /*45b0*/  STL [R1+0xd0], R5 ;  /* 0x0000d00501007387 */ /* 0x0003e20000100800 */
[----:B0-----:R-:W-:Y:S01]  /*45c0*/  IMAD.MOV.U32 R13, RZ, RZ, R16 ;  /* 0x000000ffff0d7224 */ /* 0x001fe200078e0010 */
[----:B------:R-:W-:Y:S01]  /*45d0*/  IABS R18, R4 ;  /* 0x0000000400127213 */ /* 0x000fe20000000000 */
[----:B------:R-:W-:Y:S02]  /*45e0*/  IMAD R7, R0, R9, R7 ;  /* 0x0000000900077224 */ /* 0x000fe400078e0207 */
[----:B------:R-:W-:-:S02]  /*45f0*/  @!P2 IMAD.IADD R11, R11, 0x1, -R0 ;  /* 0x000000010b0ba824 */ /* 0x000fc400078e0a00 */
[----:B------:R-:W-:Y:S01]  /*4600*/  @!P1 IMAD.MOV R13, RZ, RZ, -R13 ;  /* 0x000000ffff0d9224 */ /* 0x000fe200078e0a0d */
[----:B------:R-:W-:Y:S01]  /*4610*/  ISETP.GT.U32.AND P2, PT, R0, R7, PT ;  /* 0x000000070000720c */ /* 0x000fe20003f44070 */
[----:B------:R-:W-:Y:S01]  /*4620*/  @!P0 IMAD.IADD R12, R12, 0x1, -R0 ;  /* 0x000000010c0c8824 */ /* 0x000fe200078e0a00 */
[----:B------:R-:W-:Y:S01]  /*4630*/  ISETP.GE.AND P1, PT, R3, RZ, PT ;  /* 0x000000ff0300720c */ /* 0x000fe20003f26270 */
[----:B-1----:R-:W-:Y:S01]  /*4640*/  IMAD.MOV.U32 R5, RZ, RZ, R17 ;  /* 0x000000ffff057224 */ /* 0x002fe200078e0011 */
[----:B------:R0:W-:Y:S01]  /*4650*/  STL [R1+0xd8], R13 ;  /* 0x0000d80d01007387 */ /* 0x0001e20000100800 */
[----:B------:R-:W-:Y:S01]  /*4660*/  VIADD R3, R10, 0xdc ;  /* 0x000000dc0a037836 */ /* 0x000fe20000000000 */
[----:B------:R-:W-:Y:S01]  /*4670*/  ISETP.GT.U32.AND P0, PT, R0, R20, PT ;  /* 0x000000140000720c */ /* 0x000fe20003f04070 */
[----:B------:R-:W-:Y:S01]  /*4680*/  @!P5 IMAD.MOV R5, RZ, RZ, -R5 ;  /* 0x000000ffff05d224 */ /* 0x000fe200078e0a05 */
[----:B------:R-:W-:Y:S01]  /*4690*/  ISETP.GE.AND P5, PT, R4, RZ, PT ;  /* 0x000000ff0400720c */ /* 0x000fe20003fa6270 */
[----:B------:R-:W-:Y:S01]  /*46a0*/  IMAD.HI.U32 R4, R2, R18, RZ ;  /* 0x0000001202047227 */ /* 0x000fe200078e00ff */
[----:B------:R-:W-:-:S02]  /*46b0*/  IABS R6, R3 ;  /* 0x0000000300067213 */ /* 0x000fc40000000000 */
[----:B------:R1:W-:Y:S01]  /*46c0*/  STL [R1+0x1c0], R5 ;  /* 0x0001c00501007387 */ /* 0x0003e20000100800 */
[----:B------:R-:W-:Y:S02]  /*46d0*/  IMAD.MOV R4, RZ, RZ, -R4 ;  /* 0x000000ffff047224 */ /* 0x000fe400078e0a04 */
[----:B0-----:R-:W-:Y:S02]  /*46e0*/  IMAD.MOV.U32 R13, RZ, RZ, R12 ;  /* 0x000000ffff0d7224 */ /* 0x001fe400078e000c */
[C---:B------:R-:W-:Y:S02]  /*46f0*/  IMAD R18, R0.reuse, R4, R18 ;  /* 0x0000000400127224 */ /* 0x040fe400078e0212 */
[----:B------:R-:W-:Y:S02]  /*4700*/  @!P3 IMAD.MOV R13, RZ, RZ, -R13 ;  /* 0x000000ffff0db224 */ /* 0x000fe400078e0a0d */
[----:B------:R-:W-:Y:S01]  /*4710*/  @!P2 IMAD.IADD R7, R7, 0x1, -R0 ;  /* 0x000000010707a824 */ /* 0x000fe200078e0a00 */
[----:B------:R-:W-:Y:S01]  /*4720*/  ISETP.GT.U32.AND P3, PT, R0, R18, PT ;  /* 0x000000120000720c */ /* 0x000fe20003f64070 */
[----:B------:R-:W-:Y:S01]  /*4730*/  VIADD R8, R10, 0xd8 ;  /* 0x000000d80a087836 */ /* 0x000fe20000000000 */
[----:B------:R-:W-:Y:S01]  /*4740*/  STL [R1+0xd4], R13 ;  /* 0x0000d40d01007387 */ /* 0x000fe20000100800 */
[----:B------:R-:W-:Y:S01]  /*4750*/  IMAD.HI.U32 R9, R2, R6, RZ ;  /* 0x0000000602097227 */ /* 0x000fe200078e00ff */
[----:B------:R-:W-:-:S02]  /*4760*/  ISETP.GT.U32.AND P2, PT, R0, R7, PT ;  /* 0x000000070000720c */ /* 0x000fc40003f44070 */
[----:B------:R-:W-:Y:S01]  /*4770*/  IABS R16, R8 ;  /* 0x0000000800107213 */ /* 0x000fe20000000000 */
[----:B-1----:R-:W-:Y:S02]  /*4780*/  IMAD.MOV.U32 R5, RZ, RZ, R11 ;  /* 0x000000ffff057224 */ /* 0x002fe400078e000b */
[----:B------:R-:W-:Y:S02]  /*4790*/  IMAD.MOV R9, RZ, RZ, -R9 ;  /* 0x000000ffff097224 */ /* 0x000fe400078e0a09 */
[----:B------:R-:W-:Y:S02]  /*47a0*/  VIADD R19, R10, 0xd4 ;  /* 0x000000d40a137836 */ /* 0x000fe40000000000 */
[----:B------:R-:W-:Y:S01]  /*47b0*/  @!P4 IMAD.MOV R5, RZ, RZ, -R5 ;  /* 0x000000ffff05c224 */ /* 0x000fe200078e0a05 */
[----:B------:R-:W-:Y:S01]  /*47c0*/  ISETP.GE.AND P4, PT, R3, RZ, PT ;  /* 0x000000ff0300720c */ /* 0x000fe20003f86270 */
[--C-:B------:R-:W-:Y:S02]  /*47d0*/  @!P3 IMAD.IADD R18, R18, 0x1, -R0.reuse ;  /* 0x000000011212b824 */ /* 0x100fe400078e0a00 */
[----:B------:R-:W-:Y:S01]  /*47e0*/  @!P0 IMAD.IADD R20, R20, 0x1, -R0 ;  /* 0x0000000114148824 */ /* 0x000fe200078e0a00 */
[----:B------:R0:W-:Y:S01]  /*47f0*/  STL [R1+0x1bc], R5 ;  /* 0x0001bc0501007387 */ /* 0x0001e20000100800 */
[----:B------:R-:W-:Y:S01]  /*4800*/  IMAD.HI.U32 R4, R2, R16, RZ ;  /* 0x0000001002047227 */ /* 0x000fe200078e00ff */
[----:B------:R-:W-:-:S02]  /*4810*/  ISETP.GT.U32.AND P3, PT, R0, R18, PT ;  /* 0x000000120000720c */ /* 0x000fc40003f64070 */
[C---:B------:R-:W-:Y:S01]  /*4820*/  ISETP.GT.U32.AND P0, PT, R0.reuse, R20, PT ;  /* 0x000000140000720c */ /* 0x040fe20003f04070 */
[C---:B------:R-:W-:Y:S01]  /*4830*/  IMAD R3, R0.reuse, R9, R6 ;  /* 0x0000000900037224 */ /* 0x040fe200078e0206 */
[----:B------:R-:W-:Y:S01]  /*4840*/  IABS R9, R19 ;  /* 0x0000001300097213 */ /* 0x000fe20000000000 */
[----:B------:R-:W-:Y:S02]  /*4850*/  IMAD.MOV R4, RZ, RZ, -R4 ;  /* 0x000000ffff047224 */ /* 0x000fe400078e0a04 */
[----:B------:R-:W-:Y:S01]  /*4860*/  @!P2 IMAD.IADD R7, R7, 0x1, -R0 ;  /* 0x000000010707a824 */ /* 0x000fe200078e0a00 */
[----:B------:R-:W-:Y:S01]  /*4870*/  ISETP.GT.U32.AND P2, PT, R0, R3, PT ;  /* 0x000000030000720c */ /* 0x000fe20003f44070 */
[----:B------:R-:W-:-:S04]  /*4880*/  IMAD.HI.U32 R17, R2, R9, RZ ;  /* 0x0000000902117227 */ /* 0x000fc800078e00ff */
[----:B------:R-:W-:Y:S02]  /*4890*/  IMAD R16, R0, R4, R16 ;  /* 0x0000000400107224 */ /* 0x000fe400078e0210 */
[----:B------:R-:W-:Y:S02]  /*48a0*/  VIADD R4, R10, 0xd0 ;  /* 0x000000d00a047836 */ /* 0x000fe40000000000 */
[----:B------:R-:W-:Y:S02]  /*48b0*/  IMAD.MOV R17, RZ, RZ, -R17 ;  /* 0x000000ffff117224 */ /* 0x000fe400078e0a11 */
[--C-:B------:R-:W-:Y:S01]  /*48c0*/  @!P3 IMAD.IADD R18, R18, 0x1, -R0.reuse ;  /* 0x000000011212b824 */ /* 0x100fe200078e0a00 */
[----:B------:R-:W-:Y:S01]  /*48d0*/  IABS R25, R4 ;  /* 0x0000000400197213 */ /* 0x000fe20000000000 */
[C---:B------:R-:W-:Y:S01]  /*48e0*/  IMAD R9, R0.reuse, R17, R9 ;  /* 0x0000001100097224 */ /* 0x040fe200078e0209 */
[----:B------:R-:W-:Y:S01]  /*48f0*/  ISETP.GT.U32.AND P3, PT, R0, R16, PT ;  /* 0x000000100000720c */ /* 0x000fe20003f64070 */
[--C-:B------:R-:W-:Y:S01]  /*4900*/  @!P0 IMAD.IADD R20, R20, 0x1, -R0.reuse ;  /* 0x0000000114148824 */ /* 0x100fe200078e0a00 */
[----:B------:R-:W-:Y:S01]  /*4910*/  ISETP.GE.AND P0, PT, R8, RZ, PT ;  /* 0x000000ff0800720c */ /* 0x000fe20003f06270 */
[----:B------:R-:W-:Y:S01]  /*4920*/  @!P2 IMAD.IADD R3, R3, 0x1, -R0 ;  /* 0x000000010303a824 */ /* 0x000fe200078e0a00 */
[----:B------:R-:W-:Y:S01]  /*4930*/  ISETP.GT.U32.AND P2, PT, R0, R9, PT ;  /* 0x000000090000720c */ /* 0x000fe20003f44070 */
[----:B------:R-:W-:-:S04]  /*4940*/  IMAD.HI.U32 R24, R2, R25, RZ ;  /* 0x0000001902187227 */ /* 0x000fc800078e00ff */
[----:B0-----:R-:W-:Y:S02]  /*4950*/  IMAD.MOV.U32 R5, RZ, RZ, R20 ;  /* 0x000000ffff057224 */ /* 0x001fe400078e0014 */
[----:B------:R-:W-:Y:S02]  /*4960*/  IMAD.MOV R24, RZ, RZ, -R24 ;  /* 0x000000ffff187224 */ /* 0x000fe400078e0a18 */
[----:B------:R-:W-:Y:S02]  /*4970*/  VIADD R6, R10, 0xc8 ;  /* 0x000000c80a067836 */ /* 0x000fe40000000000 */
[----:B------:R-:W-:Y:S01]  /*4980*/  @!P6 IMAD.MOV R5, RZ, RZ, -R5 ;  /* 0x000000ffff05e224 */ /* 0x000fe200078e0a05 */
[C---:B------:R-:W-:Y:S01]  /*4990*/  ISETP.GT.U32.AND P6, PT, R0.reuse, R3, PT ;  /* 0x000000030000720c */ /* 0x040fe20003fc4070 */
[----:B------:R-:W-:Y:S01]  /*49a0*/  IMAD R24, R0, R24, R25 ;  /* 0x0000001800187224 */ /* 0x000fe200078e0219 */
[----:B------:R-:W-:Y:S01]  /*49b0*/  IABS R8, R6 ;  /* 0x0000000600087213 */ /* 0x000fe20000000000 */
[----:B------:R-:W-:Y:S01]  /*49c0*/  VIADD R12, R10, 0xc4 ;  /* 0x000000c40a0c7836 */ /* 0x000fe20000000000 */
[----:B------:R0:W-:Y:S01]  /*49d0*/  STL [R1+0xc8], R5 ;  /* 0x0000c80501007387 */ /* 0x0001e20000100800 */
[--C-:B------:R-:W-:Y:S01]  /*49e0*/  @!P3 IMAD.IADD R16, R16, 0x1, -R0.reuse ;  /* 0x000000011010b824 */ /* 0x100fe200078e0a00 */
[----:B------:R-:W-:Y:S01]  /*49f0*/  ISETP.GT.U32.AND P3, PT, R0, R24, PT ;  /* 0x000000180000720c */ /* 0x000fe20003f64070 */
[----:B------:R-:W-:Y:S01]  /*4a00*/  @!P2 IMAD.IADD R9, R9, 0x1, -R0 ;  /* 0x000000010909a824 */ /* 0x000fe200078e0a00 */
[----:B------:R-:W-:Y:S01]  /*4a10*/  IABS R11, R12 ;  /* 0x0000000c000b7213 */ /* 0x000fe20000000000 */
[----:B------:R-:W-:Y:S01]  /*4a20*/  IMAD.HI.U32 R21, R2, R8, RZ ;  /* 0x0000000802157227 */ /* 0x000fe200078e00ff */
[----:B------:R-:W-:-:S03]  /*4a30*/  ISETP.GT.U32.AND P2, PT, R0, R16, PT ;  /* 0x000000100000720c */ /* 0x000fc60003f44070 */
[----:B------:R-:W-:-:S04]  /*4a40*/  IMAD.HI.U32 R17, R2, R11, RZ ;  /* 0x0000000b02117227 */ /* 0x000fc800078e00ff */
[----:B0-----:R-:W-:Y:S02]  /*4a50*/  IMAD.MOV.U32 R5, RZ, RZ, R7 ;  /* 0x000000ffff057224 */ /* 0x001fe400078e0007 */
[----:B------:R-:W-:Y:S02]  /*4a60*/  IMAD.MOV R21, RZ, RZ, -R21 ;  /* 0x000000ffff157224 */ /* 0x000fe400078e0a15 */
[----:B------:R-:W-:Y:S01]  /*4a70*/  @!P1 IMAD.MOV R5, RZ, RZ, -R5 ;  /* 0x000000ffff059224 */ /* 0x000fe200078e0a05 */
[C---:B------:R-:W-:Y:S01]  /*4a80*/  ISETP.GT.U32.AND P1, PT, R0.reuse, R9, PT ;  /* 0x000000090000720c */ /* 0x040fe20003f24070 */
[C---:B------:R-:W-:Y:S02]  /*4a90*/  IMAD R23, R0.reuse, R26, R23 ;  /* 0x0000001a00177224 */ /* 0x040fe400078e0217 */
[----:B------:R-:W-:Y:S01]  /*4aa0*/  IMAD.MOV R17, RZ, RZ, -R17 ;  /* 0x000000ffff117224 */ /* 0x000fe200078e0a11 */
[----:B------:R0:W-:Y:S01]  /*4ab0*/  STL [R1+0xc4], R5 ;  /* 0x0000c40501007387 */ /* 0x0001e20000100800 */
[----:B------:R-:W-:-:S02]  /*4ac0*/  IMAD R8, R0, R21, R8 ;  /* 0x0000001500087224 */ /* 0x000fc400078e0208 */
[--C-:B------:R-:W-:Y:S02]  /*4ad0*/  @!P3 IMAD.IADD R24, R24, 0x1, -R0.reuse ;  /* 0x000000011818b824 */ /* 0x100fe400078e0a00 */
[C---:B------:R-:W-:Y:S02]  /*4ae0*/  IMAD R11, R0.reuse, R17, R11 ;  /* 0x00000011000b7224 */ /* 0x040fe400078e020b */
[--C-:B------:R-:W-:Y:S01]  /*4af0*/  @!P6 IMAD.IADD R3, R3, 0x1, -R0.reuse ;  /* 0x000000010303e824 */ /* 0x100fe200078e0a00 */
[C---:B------:R-:W-:Y:S01]  /*4b00*/  ISETP.GT.U32.AND P6, PT, R0.reuse, R8, PT ;  /* 0x000000080000720c */ /* 0x040fe20003fc4070 */
[----:B------:R-:W-:Y:S01]  /*4b10*/  @!P1 IMAD.IADD R9, R9, 0x1, -R0 ;  /* 0x0000000109099824 */ /* 0x000fe200078e0a00 */
[C---:B------:R-:W-:Y:S01]  /*4b20*/  ISETP.GT.U32.AND P3, PT, R0.reuse, R24, PT ;  /* 0x000000180000720c */ /* 0x040fe20003f64070 */
[----:B0-----:R-:W-:Y:S01]  /*4b30*/  IMAD.MOV.U32 R5, RZ, RZ, R18 ;  /* 0x000000ffff057224 */ /* 0x001fe200078e0012 */
[----:B------:R-:W-:Y:S01]  /*4b40*/  ISETP.GT.U32.AND P1, PT, R0, R11, PT ;  /* 0x0000000b0000720c */ /* 0x000fe20003f24070 */
[----:B------:R-:W-:-:S02]  /*4b50*/  VIADD R21, R10, 0xc0 ;  /* 0x000000c00a157836 */ /* 0x000fc40000000000 */
[----:B------:R-:W-:Y:S01]  /*4b60*/  @!P5 IMAD.MOV R5, RZ, RZ, -R5 ;  /* 0x000000ffff05d224 */ /* 0x000fe200078e0a05 */
[----:B------:R-:W-:Y:S01]  /*4b70*/  ISETP.GT.U32.AND P5, PT, R0, R23, PT ;  /* 0x000000170000720c */ /* 0x000fe20003fa4070 */
[--C-:B------:R-:W-:Y:S01]  /*4b80*/  @!P2 IMAD.IADD R16, R16, 0x1, -R0.reuse ;  /* 0x000000011010a824 */ /* 0x100fe200078e0a00 */
[----:B------:R-:W-:Y:S01]  /*4b90*/  ISETP.GE.AND P2, PT, R19, RZ, PT ;  /* 0x000000ff1300720c */ /* 0x000fe20003f46270 */
[----:B------:R-:W-:Y:S01]  /*4ba0*/  VIADD R20, R10, 0xbc ;  /* 0x000000bc0a147836 */ /* 0x000fe20000000000 */
[----:B------:R0:W-:Y:S01]  /*4bb0*/  STL [R1+0xc0], R5 ;  /* 0x0000c00501007387 */ /* 0x0001e20000100800 */
[----:B------:R-:W-:Y:S01]  /*4bc0*/  IABS R17, R21 ;  /* 0x0000001500117213 */ /* 0x000fe20000000000 */
[--C-:B------:R-:W-:Y:S01]  /*4bd0*/  @!P6 IMAD.IADD R8, R8, 0x1, -R0.reuse ;  /* 0x000000010808e824 */ /* 0x100fe200078e0a00 */
[----:B------:R-:W-:Y:S01]  /*4be0*/  ISETP.GE.AND P6, PT, R6, RZ, PT ;  /* 0x000000ff0600720c */ /* 0x000fe20003fc6270 */
[----:B------:R-:W-:Y:S01]  /*4bf0*/  IMAD.MOV.U32 R13, RZ, RZ, R3 ;  /* 0x000000ffff0d7224 */ /* 0x000fe200078e0003 */
[----:B------:R-:W-:Y:S01]  /*4c00*/  IABS R7, R20 ;  /* 0x0000001400077213 */ /* 0x000fe20000000000 */
[--C-:B------:R-:W-:Y:S01]  /*4c10*/  @!P3 IMAD.IADD R24, R24, 0x1, -R0.reuse ;  /* 0x000000011818b824 */ /* 0x100fe200078e0a00 */
[----:B------:R-:W-:Y:S01]  /*4c20*/  ISETP.GE.AND P3, PT, R4, RZ, PT ;  /* 0x000000ff0400720c */ /* 0x000fe20003f66270 */
[----:B------:R-:W-:-:S02]  /*4c30*/  @!P1 IMAD.IADD R11, R11, 0x1, -R0 ;  /* 0x000000010b0b9824 */ /* 0x000fc400078e0a00 */
[----:B------:R-:W-:Y:S01]  /*4c40*/  @!P5 IMAD.IADD R23, R23, 0x1, -R0 ;  /* 0x000000011717d824 */ /* 0x000fe200078e0a00 */
[----:B------:R-:W-:Y:S01]  /*4c50*/  ISETP.GE.AND P5, PT, R22, RZ, PT ;  /* 0x000000ff1600720c */ /* 0x000fe20003fa6270 */
[----:B0-----:R-:W-:Y:S02]  /*4c60*/  IMAD.MOV.U32 R5, RZ, RZ, R16 ;  /* 0x000000ffff057224 */ /* 0x001fe400078e0010 */
[----:B------:R-:W-:Y:S01]  /*4c70*/  IMAD.HI.U32 R18, R2, R17, RZ ;  /* 0x0000001102127227 */ /* 0x000fe200078e00ff */
[----:B------:R-:W-:-:S03]  /*4c80*/  ISETP.GT.U32.AND P1, PT, R0, R23, PT ;  /* 0x000000170000720c */ /* 0x000fc60003f24070 */
[----:B------:R-:W-:Y:S01]  /*4c90*/  @!P0 IMAD.MOV R5, RZ, RZ, -R5 ;  /* 0x000000ffff058224 */ /* 0x000fe200078e0a05 */
[C---:B------:R-:W-:Y:S01]  /*4ca0*/  ISETP.GT.U32.AND P0, PT, R0.reuse, R8, PT ;  /* 0x000000080000720c */ /* 0x040fe20003f04070 */
[----:B------:R-:W-:Y:S01]  /*4cb0*/  @!P4 IMAD.MOV R13, RZ, RZ, -R13 ;  /* 0x000000ffff0dc224 */ /* 0x000fe200078e0a0d */
[----:B------:R-:W-:Y:S01]  /*4cc0*/  ISETP.GT.U32.AND P4, PT, R0, R11, PT ;  /* 0x0000000b0000720c */ /* 0x000fe20003f84070 */
[----:B------:R-:W-:Y:S02]  /*4cd0*/  IMAD.MOV.U32 R6, RZ, RZ, R9 ;  /* 0x000000ffff067224 */ /* 0x000fe400078e0009 */
[----:B------:R-:W-:Y:S01]  /*4ce0*/  IMAD.HI.U32 R19, R2, R7, RZ ;  /* 0x0000000702137227 */ /* 0x000fe200078e00ff */
[----:B------:R-:W-:Y:S03]  /*4cf0*/  STL [R1+0xb4], R13 ;  /* 0x0000b40d01007387 */ /* 0x000fe60000100800 */
[----:B------:R-:W-:Y:S01]  /*4d00*/  IMAD.MOV R18, RZ, RZ, -R18 ;  /* 0x000000ffff127224 */ /* 0x000fe200078e0a12 */
[----:B------:R0:W-:Y:S01]  /*4d10*/  STL [R1+0xa0], R5 ;  /* 0x0000a00501007387 */ /* 0x0001e20000100800 */
[----:B------:R-:W-:-:S02]  /*4d20*/  @!P2 IMAD.MOV R6, RZ, RZ, -R6 ;  /* 0x000000ffff06a224 */ /* 0x000fc400078e0a06 */
[----:B------:R-:W-:Y:S02]  /*4d30*/  IMAD.MOV R19, RZ, RZ, -R19 ;  /* 0x000000ffff137224 */ /* 0x000fe400078e0a13 */
[----:B------:R-:W-:Y:S01]  /*4d40*/  IMAD R17, R0, R18, R17 ;  /* 0x0000001200117224 */ /* 0x000fe200078e0211 */
[----:B------:R1:W-:Y:S01]  /*4d50*/  STL [R1+0x9c], R6 ;  /* 0x00009c0601007387 */ /* 0x0003e20000100800 */
[C---:B------:R-:W-:Y:S02]  /*4d60*/  VIADD R4, R10.reuse, 0xb4 ;  /* 0x000000b40a047836 */ /* 0x040fe40000000000 */
[----:B------:R-:W-:Y:S01]  /*4d70*/  VIADD R3, R10, 0xb8 ;  /* 0x000000b80a037836 */ /* 0x000fe20000000000 */
[C---:B------:R-:W-:Y:S01]  /*4d80*/  ISETP.GT.U32.AND P2, PT, R0.reuse, R17, PT ;  /* 0x000000110000720c */ /* 0x040fe20003f44070 */
[----:B0-----:R-:W-:Y:S02]  /*4d90*/  IMAD.MOV.U32 R5, RZ, RZ, R24 ;  /* 0x000000ffff057224 */ /* 0x001fe400078e0018 */
[C---:B------:R-:W-:Y:S01]  /*4da0*/  IMAD R7, R0.reuse, R19, R7 ;  /* 0x0000001300077224 */ /* 0x040fe200078e0207 */
[----:B------:R-:W-:Y:S01]  /*4db0*/  IABS R16, R3 ;  /* 0x0000000300107213 */ /* 0x000fe20000000000 */
[----:B------:R-:W-:Y:S01]  /*4dc0*/  @!P3 IMAD.MOV R5, RZ, RZ, -R5 ;  /* 0x000000ffff05b224 */ /* 0x000fe200078e0a05 */
[----:B-1----:R-:W-:Y:S01]  /*4dd0*/  IABS R6, R4 ;  /* 0x0000000400067213 */ /* 0x002fe20000000000 */
[--C-:B------:R-:W-:Y:S01]  /*4de0*/  @!P1 IMAD.IADD R23, R23, 0x1, -R0.reuse ;  /* 0x0000000117179824 */ /* 0x100fe200078e0a00 */
[----:B------:R-:W-:Y:S01]  /*4df0*/  ISETP.GT.U32.AND P1, PT, R0, R7, PT ;  /* 0x000000070000720c */ /* 0x000fe20003f24070 */
[----:B------:R-:W-:Y:S01]  /*4e00*/  @!P0 IMAD.IADD R8, R8, 0x1, -R0 ;  /* 0x0000000108088824 */ /* 0x000fe200078e0a00 */
[----:B------:R0:W-:Y:S01]  /*4e10*/  STL [R1+0x98], R5 ;  /* 0x0000980501007387 */ /* 0x0001e20000100800 */
[----:B------:R-:W-:Y:S01]  /*4e20*/  IMAD.MOV.U32 R9, RZ, RZ, R23 ;  /* 0x000000ffff097224 */ /* 0x000fe200078e0017 */
[----:B------:R-:W-:Y:S01]  /*4e30*/  ISETP.GE.AND P0, PT, R21, RZ, PT ;  /* 0x000000ff1500720c */ /* 0x000fe20003f06270 */
[----:B------:R-:W-:Y:S01]  /*4e40*/  IMAD.MOV.U32 R21, RZ, RZ, R6 ;  /* 0x000000ffff157224 */ /* 0x000fe200078e0006 */
[----:B------:R-:W-:Y:S01]  /*4e50*/  ISETP.GE.AND P3, PT, R12, RZ, PT ;  /* 0x000000ff0c00720c */ /* 0x000fe20003f66270 */
[----:B------:R-:W-:-:S04]  /*4e60*/  IMAD.HI.U32 R6, R2, R16, RZ ;  /* 0x0000001002067227 */ /* 0x000fc800078e00ff */
[----:B------:R-:W-:Y:S02]  /*4e70*/  @!P5 IMAD.MOV R9, RZ, RZ, -R9 ;  /* 0x000000ffff09d224 */ /* 0x000fe400078e0a09 */
[----:B0-----:R-:W-:Y:S02]  /*4e80*/  IMAD.MOV.U32 R5, RZ, RZ, R8 ;  /* 0x000000ffff057224 */ /* 0x001fe400078e0008 */
[----:B------:R-:W-:Y:S01]  /*4e90*/  @!P4 IMAD.IADD R11, R11, 0x1, -R0 ;  /* 0x000000010b0bc824 */ /* 0x000fe200078e0a00 */
[----:B------:R-:W-:Y:S01]  /*4ea0*/  STL [R1+0x90], R9 ;  /* 0x0000900901007387 */ /* 0x000fe20000100800 */
[----:B------:R-:W-:Y:S01]  /*4eb0*/  @!P6 IMAD.MOV R5, RZ, RZ, -R5 ;  /* 0x000000ffff05e224 */ /* 0x000fe200078e0a05 */
[----:B------:R-:W-:Y:S01]  /*4ec0*/  ISETP.GE.AND P6, PT, R4, RZ, PT ;  /* 0x000000ff0400720c */ /* 0x000fe20003fc6270 */
[----:B------:R-:W-:Y:S01]  /*4ed0*/  IMAD.MOV R6, RZ, RZ, -R6 ;  /* 0x000000ffff067224 */ /* 0x000fe200078e0a06 */
[----:B------:R-:W-:Y:S01]  /*4ee0*/  ISETP.GE.AND P4, PT, R20, RZ, PT ;  /* 0x000000ff1400720c */ /* 0x000fe20003f86270 */
[----:B------:R-:W-:Y:S01]  /*4ef0*/  @!P2 IMAD.IADD R17, R17, 0x1, -R0 ;  /* 0x000000011111a824 */ /* 0x000fe200078e0a00 */
[----:B------:R0:W-:Y:S01]  /*4f00*/  STL [R1+0x8c], R5 ;  /* 0x00008c0501007387 */ /* 0x0001e20000100800 */
[C---:B------:R-:W-:Y:S01]  /*4f10*/  IMAD R16, R0.reuse, R6, R16 ;  /* 0x0000000600107224 */ /* 0x040fe200078e0210 */
[----:B------:R-:W-:Y:S01]  /*4f20*/  ISETP.GE.AND P2, PT, R3, RZ, PT ;  /* 0x000000ff0300720c */ /* 0x000fe20003f46270 */
[----:B------:R-:W-:Y:S01]  /*4f30*/  @!P1 IMAD.IADD R7, R7, 0x1, -R0 ;  /* 0x0000000107079824 */ /* 0x000fe200078e0a00 */
[----:B------:R-:W-:Y:S01]  /*4f40*/  ISETP.GT.U32.AND P1, PT, R0, R17, PT ;  /* 0x000000110000720c */ /* 0x000fe20003f24070 */
[----:B------:R-:W-:-:S03]  /*4f50*/  IMAD.HI.U32 R3, R2, R21, RZ ;  /* 0x0000001502037227 */ /* 0x000fc600078e00ff */
[----:B------:R-:W-:Y:S01]  /*4f60*/  ISETP.GT.U32.AND P5, PT, R0, R7, PT ;  /* 0x000000070000720c */ /* 0x000fe20003fa4070 */
[----:B------:R-:W-:Y:S02]  /*4f70*/  VIADD R4, R10, 0xb0 ;  /* 0x000000b00a047836 */ /* 0x000fe40000000000 */
[----:B0-----:R-:W-:Y:S02]  /*4f80*/  IMAD.MOV.U32 R5, RZ, RZ, R11 ;  /* 0x000000ffff057224 */ /* 0x001fe400078e000b */
[----:B------:R-:W-:Y:S02]  /*4f90*/  IMAD.MOV R3, RZ, RZ, -R3 ;  /* 0x000000ffff037224 */ /* 0x000fe400078e0a03 */
[----:B------:R-:W-:Y:S01]  /*4fa0*/  @!P3 IMAD.MOV R5, RZ, RZ, -R5 ;  /* 0x000000ffff05b224 */ /* 0x000fe200078e0a05 */
[----:B------:R-:W-:Y:S01]  /*4fb0*/  ISETP.GT.U32.AND P3, PT, R0, R16, PT ;  /* 0x000000100000720c */ /* 0x000fe20003f64070 */
[--C-:B------:R-:W-:Y:S01]  /*4fc0*/  @!P1 IMAD.IADD R17, R17, 0x1, -R0.reuse ;  /* 0x0000000111119824 */ /* 0x100fe200078e0a00 */
[----:B------:R-:W-:Y:S01]  /*4fd0*/  ISETP.GE.AND P1, PT, R4, RZ, PT ;  /* 0x000000ff0400720c */ /* 0x000fe20003f26270 */
[----:B------:R-:W-:Y:S01]  /*4fe0*/  IMAD R21, R0, R3, R21 ;  /* 0x0000000300157224 */ /* 0x000fe200078e0215 */
[----:B------:R-:W-:Y:S01]  /*4ff0*/  IABS R4, R4 ;  /* 0x0000000400047213 */ /* 0x000fe20000000000 */
[----:B------:R-:W-:Y:S01]  /*5000*/  @!P5 IMAD.IADD R7, R7, 0x1, -R0 ;  /* 0x000000010707d824 */ /* 0x000fe200078e0a00 */
[----:B------:R0:W-:Y:S01]  /*5010*/  STL [R1+0x80], R5 ;  /* 0x0000800501007387 */ /* 0x0001e20000100800 */
[----:B------:R-:W-:Y:S01]  /*5020*/  VIADD R3, R10, 0xa8 ;  /* 0x000000a80a037836 */ /* 0x000fe20000000000 */
[----:B------:R-:W-:Y:S01]  /*5030*/  ISETP.GT.U32.AND P5, PT, R0, R21, PT ;  /* 0x000000150000720c */ /* 0x000fe20003fa4070 */
[----:B------:R-:W-:-:S03]  /*5040*/  IMAD.HI.U32 R11, R2, R4, RZ ;  /* 0x00000004020b7227 */ /* 0x000fc600078e00ff */
[----:B------:R-:W-:Y:S01]  /*5050*/  IABS R18, R3 ;  /* 0x0000000300127213 */ /* 0x000fe20000000000 */
[----:B------:R-:W-:Y:S02]  /*5060*/  @!P3 IMAD.IADD R16, R16, 0x1, -R0 ;  /* 0x000000011010b824 */ /* 0x000fe400078e0a00 */
[----:B------:R-:W-:Y:S02]  /*5070*/  IMAD.MOV R11, RZ, RZ, -R11 ;  /* 0x000000ffff0b7224 */ /* 0x000fe400078e0a0b */
[----:B0-----:R-:W-:Y:S01]  /*5080*/  IMAD.MOV.U32 R5, RZ, RZ, R17 ;  /* 0x000000ffff057224 */ /* 0x001fe200078e0011 */
[C---:B------:R-:W-:Y:S01]  /*5090*/  ISETP.GT.U32.AND P3, PT, R0.reuse, R16, PT ;  /* 0x000000100000720c */ /* 0x040fe20003f64070 */
[----:B------:R-:W-:Y:S02]  /*50a0*/  IMAD R17, R0, R11, R4 ;  /* 0x0000000b00117224 */ /* 0x000fe400078e0204 */
[----:B------:R-:W-:Y:S02]  /*50b0*/  VIADD R8, R10, 0xac ;  /* 0x000000ac0a087836 */ /* 0x000fe40000000000 */
[----:B------:R-:W-:-:S02]  /*50c0*/  @!P0 IMAD.MOV R5, RZ, RZ, -R5 ;  /* 0x000000ffff058224 */ /* 0x000fc400078e0a05 */
[--C-:B------:R-:W-:Y:S01]  /*50d0*/  @!P5 IMAD.IADD R21, R21, 0x1, -R0.reuse ;  /* 0x000000011515d824 */ /* 0x100fe200078e0a00 */
[----:B------:R-:W-:Y:S01]  /*50e0*/  IABS R6, R8 ;  /* 0x0000000800067213 */ /* 0x000fe20000000000 */
[----:B------:R-:W-:Y:S01]  /*50f0*/  VIADD R12, R10, 0x9c ;  /* 0x0000009c0a0c7836 */ /* 0x000fe20000000000 */
[----:B------:R0:W-:Y:S01]  /*5100*/  STL [R1+0x28], R5 ;  /* 0x0000280501007387 */ /* 0x0001e20000100800 */
[----:B------:R-:W-:Y:S01]  /*5110*/  ISETP.GE.AND P0, PT, R8, RZ, PT ;  /* 0x000000ff0800720c */ /* 0x000fe20003f06270 */
[----:B------:R-:W-:Y:S01]  /*5120*/  IMAD.HI.U32 R8, R2, R18, RZ ;  /* 0x0000001202087227 */ /* 0x000fe200078e00ff */
[----:B------:R-:W-:Y:S02]  /*5130*/  ISETP.GT.U32.AND P5, PT, R0, R21, PT ;  /* 0x000000150000720c */ /* 0x000fe40003fa4070 */
[----:B------:R-:W-:Y:S01]  /*5140*/  IABS R11, R12 ;  /* 0x0000000c000b7213 */ /* 0x000fe20000000000 */
[----:B------:R-:W-:Y:S01]  /*5150*/  @!P3 IMAD.IADD R16, R16, 0x1, -R0 ;  /* 0x000000011010b824 */ /* 0x000fe200078e0a00 */
[----:B------:R-:W-:Y:S01]  /*5160*/  ISETP.GT.U32.AND P3, PT, R0, R17, PT ;  /* 0x000000110000720c */ /* 0x000fe20003f64070 */
[----:B------:R-:W-:-:S04]  /*5170*/  IMAD.HI.U32 R9, R2, R6, RZ ;  /* 0x0000000602097227 */ /* 0x000fc800078e00ff */
[----:B0-----:R-:W-:Y:S02]  /*5180*/  IMAD.MOV.U32 R5, RZ, RZ, R7 ;  /* 0x000000ffff057224 */ /* 0x001fe400078e0007 */
[----:B------:R-:W-:Y:S02]  /*5190*/  IMAD.MOV R8, RZ, RZ, -R8 ;  /* 0x000000ffff087224 */ /* 0x000fe400078e0a08 */
[----:B------:R-:W-:Y:S01]  /*51a0*/  @!P4 IMAD.MOV R5, RZ, RZ, -R5 ;  /* 0x000000ffff05c224 */ /* 0x000fe200078e0a05 */
[----:B------:R-:W-:Y:S01]  /*51b0*/  ISETP.GE.AND P4, PT, R3, RZ, PT ;  /* 0x000000ff0300720c */ /* 0x000fe20003f86270 */
[----:B------:R-:W-:Y:S02]  /*51c0*/  VIADD R3, R10, 0xa4 ;  /* 0x000000a40a037836 */ /* 0x000fe40000000000 */
[----:B------:R-:W-:Y:S01]  /*51d0*/  IMAD.MOV R9, RZ, RZ, -R9 ;  /* 0x000000ffff097224 */ /* 0x000fe200078e0a09 */
[----:B------:R0:W-:Y:S01]  /*51e0*/  STL [R1+0x7c], R5 ;  /* 0x00007c0501007387 */ /* 0x0001e20000100800 */
[----:B------:R-:W-:Y:S01]  /*51f0*/  IMAD R18, R0, R8, R18 ;  /* 0x0000000800127224 */ /* 0x000fe200078e0212 */
[----:B------:R-:W-:Y:S01]  /*5200*/  IABS R7, R3 ;  /* 0x0000000300077213 */ /* 0x000fe20000000000 */
[----:B------:R-:W-:-:S02]  /*5210*/  @!P3 IMAD.IADD R17, R17, 0x1, -R0 ;  /* 0x000000011111b824 */ /* 0x000fc400078e0a00 */
[C---:B------:R-:W-:Y:S01]  /*5220*/  IMAD R6, R0.reuse, R9, R6 ;  /* 0x0000000900067224 */ /* 0x040fe200078e0206 */
[C---:B------:R-:W-:Y:S01]  /*5230*/  ISETP.GT.U32.AND P3, PT, R0.reuse, R18, PT ;  /* 0x000000120000720c */ /* 0x040fe20003f64070 */
[----:B------:R-:W-:Y:S02]  /*5240*/  @!P5 IMAD.IADD R21, R21, 0x1, -R0 ;  /* 0x000000011515d824 */ /* 0x000fe400078e0a00 */
[----:B------:R-:W-:Y:S01]  /*5250*/  @!P2 IMAD.MOV R16, RZ, RZ, -R16 ;  /* 0x000000ffff10a224 */ /* 0x000fe200078e0a10 */
[----:B------:R-:W-:Y:S01]  /*5260*/  ISETP.GT.U32.AND P2, PT, R0, R17, PT ;  /* 0x000000110000720c */ /* 0x000fe20003f44070 */
[----:B------:R-:W-:Y:S01]  /*5270*/  IMAD.HI.U32 R19, R2, R7, RZ ;  /* 0x0000000702137227 */ /* 0x000fe200078e00ff */
[----:B------:R-:W-:Y:S02]  /*5280*/  ISETP.GT.U32.AND P5, PT, R0, R6, PT ;  /* 0x000000060000720c */ /* 0x000fe40003fa4070 */
[----:B------:R-:W-:Y:S01]  /*5290*/  STL [R1+0xae8], R16 ;  /* 0x000ae81001007387 */ /* 0x000fe20000100800 */
[----:B0-----:R-:W-:-:S02]  /*52a0*/  IMAD.MOV.U32 R5, RZ, RZ, R21 ;  /* 0x000000ffff057224 */ /* 0x001fc400078e0015 */
[----:B------:R-:W-:Y:S02]  /*52b0*/  IMAD.MOV R19, RZ, RZ, -R19 ;  /* 0x000000ffff137224 */ /* 0x000fe400078e0a13 */
[----:B------:R-:W-:Y:S01]  /*52c0*/  @!P6 IMAD.MOV R5, RZ, RZ, -R5 ;  /* 0x000000ffff05e224 */ /* 0x000fe200078e0a05 */
[----:B------:R-:W-:Y:S01]  /*52d0*/  ISETP.GE.AND P6, PT, R3, RZ, PT ;  /* 0x000000ff0300720c */ /* 0x000fe20003fc6270 */
[----:B------:R-:W-:Y:S02]  /*52e0*/  IMAD R3, R0, R19, R7 ;  /* 0x0000001300037224 */ /* 0x000fe400078e0207 */
[--C-:B------:R-:W-:Y:S01]  /*52f0*/  @!P3 IMAD.IADD R18, R18, 0x1, -R0.reuse ;  /* 0x000000011212b824 */ /* 0x100fe200078e0a00 */
[----:B------:R0:W-:Y:S01]  /*5300*/  STL [R1+0x74], R5 ;  /* 0x0000740501007387 */ /* 0x0001e20000100800 */
[--C-:B------:R-:W-:Y:S01]  /*5310*/  @!P2 IMAD.IADD R17, R17, 0x1, -R0.reuse ;  /* 0x000000011111a824 */ /* 0x100fe200078e0a00 */
[----:B------:R-:W-:Y:S01]  /*5320*/  ISETP.GT.U32.AND P2, PT, R0, R3, PT ;  /* 0x000000030000720c */ /* 0x000fe20003f44070 */
[----:B------:R-:W-:Y:S01]  /*5330*/  @!P5 IMAD.IADD R6, R6, 0x1, -R0 ;  /* 0x000000010606d824 */ /* 0x000fe200078e0a00 */
[----:B------:R-:W-:Y:S01]  /*5340*/  ISETP.GT.U32.AND P3, PT, R0, R18, PT ;  /* 0x000000120000720c */ /* 0x000fe20003f64070 */
[----:B------:R-:W-:-:S02]  /*5350*/  VIADD R4, R10, 0x98 ;  /* 0x000000980a047836 */ /* 0x000fc40000000000 */
[----:B------:R-:W-:Y:S01]  /*5360*/  VIADD R9, R10, 0xa0 ;  /* 0x000000a00a097836 */ /* 0x000fe20000000000 */
[----:B------:R-:W-:Y:S01]  /*5370*/  ISETP.GT.U32.AND P5, PT, R0, R6, PT ;  /* 0x000000060000720c */ /* 0x000fe20003fa4070 */
[C---:B------:R-:W-:Y:S01]  /*5380*/  IMAD.HI.U32 R7, R2.reuse, R11, RZ ;  /* 0x0000000b02077227 */ /* 0x040fe200078e00ff */
[----:B------:R-:W-:Y:S02]  /*5390*/  IABS R8, R4 ;  /* 0x0000000400087213 */ /* 0x000fe40000000000 */
[----:B------:R-:W-:Y:S01]  /*53a0*/  IABS R20, R9 ;  /* 0x0000000900147213 */ /* 0x000fe20000000000 */
[----:B------:R-:W-:Y:S02]  /*53b0*/  IMAD.MOV R7, RZ, RZ, -R7 ;  /* 0x000000ffff077224 */ /* 0x000fe400078e0a07 */
[----:B------:R-:W-:-:S04]  /*53c0*/  IMAD.HI.U32 R19, R2, R8, RZ ;  /* 0x0000000802137227 */ /* 0x000fc800078e00ff */
[----:B------:R-:W-:-:S04]  /*53d0*/  IMAD.HI.U32 R21, R2, R20, RZ ;  /* 0x0000001402157227 */ /* 0x000fc800078e00ff */
[--C-:B------:R-:W-:Y:S02]  /*53e0*/  @!P2 IMAD.IADD R3, R3, 0x1, -R0.reuse ;  /* 0x000000010303a824 */ /* 0x100fe400078e0a00 */
[----:B------:R-:W-:Y:S02]  /*53f0*/  IMAD.MOV R19, RZ, RZ, -R19 ;  /* 0x000000ffff137224 */ /* 0x000fe400078e0a13 */
[--C-:B------:R-:W-:Y:S02]  /*5400*/  @!P3 IMAD.IADD R18, R18, 0x1, -R0.reuse ;  /* 0x000000011212b824 */ /* 0x100fe400078e0a00 */
[----:B------:R-:W-:Y:S02]  /*5410*/  IMAD.MOV R21, RZ, RZ, -R21 ;  /* 0x000000ffff157224 */ /* 0x000fe400078e0a15 */
[C---:B------:R-:W-:Y:S02]  /*5420*/  IMAD R11, R0.reuse, R7, R11 ;  /* 0x00000007000b7224 */ /* 0x040fe400078e020b */
[----:B------:R-:W-:Y:S01]  /*5430*/  @!P1 IMAD.MOV R17, RZ, RZ, -R17 ;  /* 0x000000ffff119224 */ /* 0x000fe200078e0a11 */
[----:B------:R-:W-:Y:S01]  /*5440*/  ISETP.GT.U32.AND P1, PT, R0, R3, PT ;  /* 0x000000030000720c */ /* 0x000fe20003f24070 */
[----:B------:R-:W-:Y:S01]  /*5450*/  VIADD R7, R10, 0x94 ;  /* 0x000000940a077836 */ /* 0x000fe20000000000 */
[----:B------:R-:W-:Y:S01]  /*5460*/  ISETP.GT.U32.AND P3, PT, R0, R11, PT ;  /* 0x0000000b0000720c */ /* 0x000fe20003f64070 */
[----:B------:R-:W-:Y:S01]  /*5470*/  @!P5 IMAD.IADD R6, R6, 0x1, -R0 ;  /* 0x000000010606d824 */ /* 0x000fe200078e0a00 */
[----:B------:R-:W-:Y:S01]  /*5480*/  ISETP.GE.AND P5, PT, R9, RZ, PT ;  /* 0x000000ff0900720c */ /* 0x000fe20003fa6270 */
[C---:B------:R-:W-:Y:S01]  /*5490*/  IMAD R8, R0.reuse, R19, R8 ;  /* 0x0000001300087224 */ /* 0x040fe200078e0208 */
[----:B------:R-:W-:Y:S01]  /*54a0*/  IABS R19, R7 ;  /* 0x0000000700137213 */ /* 0x000fe20000000000 */
[----:B0-----:R-:W-:Y:S01]  /*54b0*/  IMAD.MOV.U32 R5, RZ, RZ, R18 ;  /* 0x000000ffff057224 */ /* 0x001fe200078e0012 */
[----:B------:R-:W-:Y:S01]  /*54c0*/  STL [R1+0xae4], R17 ;  /* 0x000ae41101007387 */ /* 0x000fe20000100800 */
[----:B------:R-:W-:-:S02]  /*54d0*/  IMAD R9, R0, R21, R20 ;  /* 0x0000001500097224 */ /* 0x000fc400078e0214 */
[----:B------:R-:W-:Y:S02]  /*54e0*/  IMAD.MOV.U32 R13, RZ, RZ, R6 ;  /* 0x000000ffff0d7224 */ /* 0x000fe400078e0006 */
[----:B------:R-:W-:Y:S01]  /*54f0*/  @!P4 IMAD.MOV R5, RZ, RZ, -R5 ;  /* 0x000000ffff05c224 */ /* 0x000fe200078e0a05 */
[C---:B------:R-:W-:Y:S01]  /*5500*/  ISETP.GT.U32.AND P4, PT, R0.reuse, R8, PT ;  /* 0x000000080000720c */ /* 0x040fe20003f84070 */
[----:B------:R-:W-:Y:S01]  /*5510*/  IMAD.MOV.U32 R6, RZ, RZ, R19 ;  /* 0x000000ffff067224 */ /* 0x000fe200078e0013 */
[----:B------:R-:W-:Y:S01]  /*5520*/  ISETP.GT.U32.AND P2, PT, R0, R9, PT ;  /* 0x000000090000720c */ /* 0x000fe20003f44070 */
[----:B------:R-:W-:Y:S01]  /*5530*/  @!P0 IMAD.MOV R13, RZ, RZ, -R13 ;  /* 0x000000ffff0d8224 */ /* 0x000fe200078e0a0d */
[----:B------:R-:W-:Y:S01]  /*5540*/  ISETP.GE.AND P0, PT, R12, RZ, PT ;  /* 0x000000ff0c00720c */ /* 0x000fe20003f06270 */
[----:B------:R-:W-:Y:S02]  /*5550*/  VIADD R18, R10, 0x90 ;  /* 0x000000900a127836 */ /* 0x000fe40000000000 */
[----:B------:R-:W-:Y:S01]  /*5560*/  @!P1 IMAD.IADD R3, R3, 0x1, -R0 ;  /* 0x0000000103039824 */ /* 0x000fe200078e0a00 */
[----:B------:R-:W-:Y:S01]  /*5570*/  STL [R1+0x70], R13 ;  /* 0x0000700d01007387 */ /* 0x000fe20000100800 */
[----:B------:R-:W-:Y:S01]  /*5580*/  IMAD.HI.U32 R12, R2, R6, RZ ;  /* 0x00000006020c7227 */ /* 0x000fe200078e00ff */
[----:B------:R-:W-:-:S02]  /*5590*/  IABS R19, R18 ;  /* 0x0000001200137213 */ /* 0x000fc40000000000 */
[----:B------:R0:W-:Y:S01]  /*55a0*/  STL [R1+0x190], R5 ;  /* 0x0001900501007387 */ /* 0x0001e20000100800 */
[----:B------:R-:W-:Y:S01]  /*55b0*/  @!P3 IMAD.IADD R11, R11, 0x1, -R0 ;  /* 0x000000010b0bb824 */ /* 0x000fe200078e0a00 */
[----:B------:R-:W-:Y:S01]  /*55c0*/  ISETP.GE.AND P1, PT, R4, RZ, PT ;  /* 0x000000ff0400720c */ /* 0x000fe20003f26270 */
[----:B------:R-:W-:Y:S02]  /*55d0*/  IMAD.MOV R12, RZ, RZ, -R12 ;  /* 0x000000ffff0c7224 */ /* 0x000fe400078e0a0c */
[--C-:B------:R-:W-:Y:S02]  /*55e0*/  @!P4 IMAD.IADD R8, R8, 0x1, -R0.reuse ;  /* 0x000000010808c824 */ /* 0x100fe400078e0a00 */
[----:B------:R-:W-:Y:S01]  /*55f0*/  @!P2 IMAD.IADD R9, R9, 0x1, -R0 ;  /* 0x000000010909a824 */ /* 0x000fe200078e0a00 */
[----:B------:R-:W-:Y:S01]  /*5600*/  ISETP.GE.AND P2, PT, R7, RZ, PT ;  /* 0x000000ff0700720c */ /* 0x000fe20003f46270 */
[C---:B------:R-:W-:Y:S01]  /*5610*/  IMAD R6, R0.reuse, R12, R6 ;  /* 0x0000000c00067224 */ /* 0x040fe200078e0206 */
[C---:B------:R-:W-:Y:S01]  /*5620*/  ISETP.GT.U32.AND P4, PT, R0.reuse, R8, PT ;  /* 0x000000080000720c */ /* 0x040fe20003f84070 */
[----:B0-----:R-:W-:Y:S01]  /*5630*/  IMAD.MOV.U32 R5, RZ, RZ, R3 ;  /* 0x000000ffff057224 */ /* 0x001fe200078e0003 */
[----:B------:R-:W-:Y:S01]  /*5640*/  ISETP.GT.U32.AND P3, PT, R0, R9, PT ;  /* 0x000000090000720c */ /* 0x000fe20003f64070 */
[----:B------:R-:W-:-:S04]  /*5650*/  IMAD.HI.U32 R12, R2, R19, RZ ;  /* 0x00000013020c7227 */ /* 0x000fc800078e00ff */
[----:B------:R-:W-:Y:S01]  /*5660*/  @!P6 IMAD.MOV R5, RZ, RZ, -R5 ;  /* 0x000000ffff05e224 */ /* 0x000fe200078e0a05 */
[----:B------:R-:W-:Y:S01]  /*5670*/  ISETP.GT.U32.AND P6, PT, R0, R11, PT ;  /* 0x0000000b0000720c */ /* 0x000fe20003fc4070 */
[----:B------:R-:W-:Y:S02]  /*5680*/  IMAD.MOV R12, RZ, RZ, -R12 ;  /* 0x000000ffff0c7224 */ /* 0x000fe400078e0a0c */
[C---:B------:R-:W-:Y:S01]  /*5690*/  VIADD R3, R10.reuse, 0x84 ;  /* 0x000000840a037836 */ /* 0x040fe20000000000 */
[----:B------:R0:W-:Y:S01]  /*56a0*/  STL [R1+0x194], R5 ;  /* 0x0001940501007387 */ /* 0x0001e20000100800 */
[----:B------:R-:W-:Y:S02]  /*56b0*/  VIADD R7, R10, 0x8c ;  /* 0x0000008c0a077836 */ /* 0x000fe40000000000 */
[----:B------:R-:W-:Y:S01]  /*56c0*/  IMAD R19, R0, R12, R19 ;  /* 0x0000000c00137224 */ /* 0x000fe200078e0213 */
[----:B------:R-:W-:Y:S01]  /*56d0*/  IABS R21, R3 ;  /* 0x0000000300157213 */ /* 0x000fe20000000000 */
[----:B------:R-:W-:Y:S01]  /*56e0*/  VIADD R4, R10, 0x88 ;  /* 0x000000880a047836 */ /* 0x000fe20000000000 */
[----:B------:R-:W-:Y:S01]  /*56f0*/  IABS R20, R7 ;  /* 0x0000000700147213 */ /* 0x000fe20000000000 */
[--C-:B------:R-:W-:Y:S01]  /*5700*/  @!P4 IMAD.IADD R8, R8, 0x1, -R0.reuse ;  /* 0x000000010808c824 */ /* 0x100fe200078e0a00 */
[----:B------:R-:W-:Y:S01]  /*5710*/  ISETP.GE.AND P4, PT, R18, RZ, PT ;  /* 0x000000ff1200720c */ /* 0x000fe20003f86270 */
[--C-:B------:R-:W-:Y:S01]  /*5720*/  @!P6 IMAD.IADD R11, R11, 0x1, -R0.reuse ;  /* 0x000000010b0be824 */ /* 0x100fe200078e0a00 */
[C---:B------:R-:W-:Y:S01]  /*5730*/  ISETP.GT.U32.AND P6, PT, R0.reuse, R19, PT ;  /* 0x000000130000720c */ /* 0x040fe20003fc4070 */
[----:B------:R-:W-:Y:S01]  /*5740*/  @!P3 IMAD.IADD R9, R9, 0x1, -R0 ;  /* 0x000000010909b824 */ /* 0x000fe200078e0a00 */
[----:B------:R-:W-:Y:S01]  /*5750*/  ISETP.GT.U32.AND P3, PT, R0, R6, PT ;  /* 0x000000060000720c */ /* 0x000fe20003f64070 */
[----:B------:R-:W-:Y:S01]  /*5760*/  IMAD.MOV.U32 R18, RZ, RZ, R21 ;  /* 0x000000ffff127224 */ /* 0x000fe200078e0015 */
[----:B------:R-:W-:Y:S01]  /*5770*/  IABS R12, R4 ;  /* 0x00000004000c7213 */ /* 0x000fe20000000000 */
[----:B------:R-:W-:-:S04]  /*5780*/  IMAD.HI.U32 R21, R2, R20, RZ ;  /* 0x0000001402157227 */ /* 0x000fc800078e00ff */
[----:B0-----:R-:W-:Y:S02]  /*5790*/  IMAD.MOV.U32 R5, RZ, RZ, R9 ;  /* 0x000000ffff057224 */ /* 0x001fe400078e0009 */
[----:B------:R-:W-:-:S04]  /*57a0*/  IMAD.HI.U32 R22, R2, R12, RZ ;  /* 0x0000000c02167227 */ /* 0x000fc800078e00ff */
[----:B------:R-:W-:Y:S02]  /*57b0*/  IMAD.MOV R21, RZ, RZ, -R21 ;  /* 0x000000ffff157224 */ /* 0x000fe400078e0a15 */
[----:B------:R-:W-:Y:S02]  /*57c0*/  @!P5 IMAD.MOV R5, RZ, RZ, -R5 ;  /* 0x000000ffff05d224 */ /* 0x000fe400078e0a05 */
[----:B------:R-:W-:Y:S02]  /*57d0*/  IMAD.MOV R9, RZ, RZ, -R22 ;  /* 0x000000ffff097224 */ /* 0x000fe400078e0a16 */
[----:B------:R-:W-:Y:S01]  /*57e0*/  @!P6 IMAD.IADD R19, R19, 0x1, -R0 ;  /* 0x000000011313e824 */ /* 0x000fe200078e0a00 */
[----:B------:R0:W-:Y:S01]  /*57f0*/  STL [R1+0x184], R5 ;  /* 0x0001840501007387 */ /* 0x0001e20000100800 */
[----:B------:R-:W-:Y:S02]  /*5800*/  IMAD R20, R0, R21, R20 ;  /* 0x0000001500147224 */ /* 0x000fe400078e0214 */
[----:B------:R-:W-:Y:S01]  /*5810*/  @!P3 IMAD.IADD R6, R6, 0x1, -R0 ;  /* 0x000000010606b824 */ /* 0x000fe200078e0a00 */
[----:B------:R-:W-:Y:S01]  /*5820*/  ISETP.GE.AND P3, PT, R7, RZ, PT ;  /* 0x000000ff0700720c */ /* 0x000fe20003f66270 */
[C---:B------:R-:W-:Y:S01]  /*5830*/  IMAD R12, R0.reuse, R9, R12 ;  /* 0x00000009000c7224 */ /* 0x040fe200078e020c */
[C---:B------:R-:W-:Y:S01]  /*5840*/  ISETP.GT.U32.AND P6, PT, R0.reuse, R19, PT ;  /* 0x000000130000720c */ /* 0x040fe20003fc4070 */
[----:B------:R-:W-:Y:S01]  /*5850*/  @!P0 IMAD.MOV R11, RZ, RZ, -R11 ;  /* 0x000000ffff0b8224 */ /* 0x000fe200078e0a0b */
[----:B------:R-:W-:Y:S01]  /*5860*/  ISETP.GT.U32.AND P0, PT, R0, R20, PT ;  /* 0x000000140000720c */ /* 0x000fe20003f04070 */
[----:B------:R-:W-:Y:S01]  /*5870*/  IMAD.HI.U32 R7, R2, R18, RZ ;  /* 0x0000001202077227 */ /* 0x000fe200078e00ff */
[----:B------:R-:W-:-:S02]  /*5880*/  ISETP.GT.U32.AND P5, PT, R0, R6, PT ;  /* 0x000000060000720c */ /* 0x000fc40003fa4070 */
[----:B------:R-:W-:Y:S01]  /*5890*/  STL [R1+0x14c], R11 ;  /* 0x00014c0b01007387 */ /* 0x000fe20000100800 */
[----:B0-----:R-:W-:Y:S02]  /*58a0*/  IMAD.MOV.U32 R5, RZ, RZ, R8 ;  /* 0x000000ffff057224 */ /* 0x001fe400078e0008 */
[----:B------:R-:W-:Y:S02]  /*58b0*/  IMAD.MOV R7, RZ, RZ, -R7 ;  /* 0x000000ffff077224 */ /* 0x000fe400078e0a07 */
[----:B------:R-:W-:Y:S01]  /*58c0*/  @!P1 IMAD.MOV R5, RZ, RZ, -R5 ;  /* 0x000000ffff059224 */ /* 0x000fe200078e0a05 */
[C---:B------:R-:W-:Y:S01]  /*58d0*/  ISETP.GT.U32.AND P1, PT, R0.reuse, R12, PT ;  /* 0x0000000c0000720c */ /* 0x040fe20003f24070 */
[----:B------:R-:W-:Y:S02]  /*58e0*/  IMAD R18, R0, R7, R18 ;  /* 0x0000000700127224 */ /* 0x000fe400078e0212 */
[----:B------:R-:W-:Y:S01]  /*58f0*/  VIADD R21, R10, 0x80 ;  /* 0x000000800a157836 */ /* 0x000fe20000000000 */
[----:B------:R0:W-:Y:S01]  /*5900*/  STL [R1+0x158], R5 ;  /* 0x0001580501007387 */ /* 0x0001e20000100800 */
[--C-:B------:R-:W-:Y:S01]  /*5910*/  @!P6 IMAD.IADD R19, R19, 0x1, -R0.reuse ;  /* 0x000000011313e824 */ /* 0x100fe200078e0a00 */
[----:B------:R-:W-:Y:S01]  /*5920*/  ISETP.GT.U32.AND P6, PT, R0, R18, PT ;  /* 0x000000120000720c */ /* 0x000fe20003fc4070 */
[--C-:B------:R-:W-:Y:S01]  /*5930*/  @!P0 IMAD.IADD R20, R20, 0x1, -R0.reuse ;  /* 0x0000000114148824 */ /* 0x100fe200078e0a00 */
[----:B------:R-:W-:Y:S01]  /*5940*/  IABS R8, R21 ;  /* 0x0000001500087213 */ /* 0x000fe20000000000 */
[--C-:B------:R-:W-:Y:S01]  /*5950*/  @!P5 IMAD.IADD R6, R6, 0x1, -R0.reuse ;  /* 0x000000010606d824 */ /* 0x100fe200078e0a00 */
[----:B------:R-:W-:Y:S01]  /*5960*/  ISETP.GE.AND P5, PT, R4, RZ, PT ;  /* 0x000000ff0400720c */ /* 0x000fe20003fa6270 */
[----:B------:R-:W-:Y:S01]  /*5970*/  VIADD R4, R10, 0x7c ;  /* 0x0000007c0a047836 */ /* 0x000fe20000000000 */
[----:B------:R-:W-:Y:S01]  /*5980*/  ISETP.GE.AND P0, PT, R3, RZ, PT ;  /* 0x000000ff0300720c */ /* 0x000fe20003f06270 */
[----:B------:R-:W-:Y:S01]  /*5990*/  @!P1 IMAD.IADD R12, R12, 0x1, -R0 ;  /* 0x000000010c0c9824 */ /* 0x000fe200078e0a00 */
[----:B------:R-:W-:Y:S01]  /*59a0*/  ISETP.GT.U32.AND P1, PT, R0, R20, PT ;  /* 0x000000140000720c */ /* 0x000fe20003f24070 */
[----:B------:R-:W-:Y:S01]  /*59b0*/  IMAD.HI.U32 R3, R2, R8, RZ ;  /* 0x0000000802037227 */ /* 0x000fe200078e00ff */
[----:B------:R-:W-:-:S03]  /*59c0*/  IABS R7, R4 ;  /* 0x0000000400077213 */ /* 0x000fc60000000000 */
[----:B------:R-:W-:Y:S02]  /*59d0*/  IMAD.MOV R3, RZ, RZ, -R3 ;  /* 0x000000ffff037224 */ /* 0x000fe400078e0a03 */
[----:B------:R-:W-:Y:S01]  /*59e0*/  @!P6 IMAD.IADD R18, R18, 0x1, -R0 ;  /* 0x000000011212e824 */ /* 0x000fe200078e0a00 */
[C---:B------:R-:W-:Y:S01]  /*59f0*/  ISETP.GT.U32.AND P6, PT, R0.reuse, R12, PT ;  /* 0x0000000c0000720c */ /* 0x040fe20003fc4070 */
[----:B------:R-:W-:Y:S02]  /*5a00*/  IMAD R8, R0, R3, R8 ;  /* 0x0000000300087224 */ /* 0x000fe400078e0208 */
[----:B0-----:R-:W-:Y:S02]  /*5a10*/  IMAD.MOV.U32 R5, RZ, RZ, R6 ;  /* 0x000000ffff057224 */ /* 0x001fe400078e0006 */
[----:B------:R-:W-:-:S04]  /*5a20*/  IMAD.HI.U32 R6, R2, R7, RZ ;  /* 0x0000000702067227 */ /* 0x000fc800078e00ff */
[----:B------:R-:W-:Y:S01]  /*5a30*/  @!P1 IMAD.IADD R20, R20, 0x1, -R0 ;  /* 0x0000000114149824 */ /* 0x000fe200078e0a00 */
[----:B------:R-:W-:Y:S01]  /*5a40*/  ISETP.GT.U32.AND P1, PT, R0, R8, PT ;  /* 0x000000080000720c */ /* 0x000fe20003f24070 */
[----:B------:R-:W-:Y:S02]  /*5a50*/  IMAD.MOV R6, RZ, RZ, -R6 ;  /* 0x000000ffff067224 */ /* 0x000fe400078e0a06 */
[----:B------:R-:W-:Y:S02]  /*5a60*/  VIADD R11, R10, 0x78 ;  /* 0x000000780a0b7836 */ /* 0x000fe40000000000 */
[C---:B------:R-:W-:Y:S02]  /*5a70*/  IMAD R7, R0.reuse, R6, R7 ;  /* 0x0000000600077224 */ /* 0x040fe400078e0207 */
[----:B------:R-:W-:Y:S01]  /*5a80*/  @!P2 IMAD.MOV R5, RZ, RZ, -R5 ;  /* 0x000000ffff05a224 */ /* 0x000fe200078e0a05 */
[----:B------:R-:W-:Y:S01]  /*5a90*/  ISETP.GT.U32.AND P2, PT, R0, R18, PT ;  /* 0x000000120000720c */ /* 0x000fe20003f44070 */
[----:B------:R-:W-:Y:S01]  /*5aa0*/  VIADD R3, R10, 0x74 ;  /* 0x000000740a037836 */ /* 0x000fe20000000000 */
[----:B------:R-:W-:Y:S01]  /*5ab0*/  IABS R23, R11 ;  /* 0x0000000b00177213 */ /* 0x000fe20000000000 */
[--C-:B------:R-:W-:Y:S01]  /*5ac0*/  @!P6 IMAD.IADD R12, R12, 0x1, -R0.reuse ;  /* 0x000000010c0ce824 */ /* 0x100fe200078e0a00 */
[----:B------:R-:W-:Y:S01]  /*5ad0*/  ISETP.GT.U32.AND P6, PT, R0, R7, PT ;  /* 0x000000070000720c */ /* 0x000fe20003fc4070 */
[----:B------:R-:W-:Y:S01]  /*5ae0*/  @!P1 IMAD.IADD R8, R8, 0x1, -R0 ;  /* 0x0000000108089824 */ /* 0x000fe200078e0a00 */
[----:B------:R0:W-:Y:S01]  /*5af0*/  STL [R1+0x168], R5 ;  /* 0x0001680501007387 */ /* 0x0001e20000100800 */
[----:B------:R-:W-:Y:S01]  /*5b00*/  IMAD.MOV.U32 R13, RZ, RZ, R19 ;  /* 0x000000ffff0d7224 */ /* 0x000fe200078e0013 */
[----:B------:R-:W-:Y:S01]  /*5b10*/  IABS R6, R3 ;  /* 0x0000000300067213 */ /* 0x000fe20000000000 */
[----:B------:R-:W-:Y:S01]  /*5b20*/  IMAD.HI.U32 R24, R2, R23, RZ ;  /* 0x0000001702187227 */ /* 0x000fe200078e00ff */
[----:B------:R-:W-:-:S03]  /*5b30*/  ISETP.GE.AND P1, PT, R4, RZ, PT ;  /* 0x000000ff0400720c */ /* 0x000fc60003f26270 */
[----:B------:R-:W-:Y:S01]  /*5b40*/  @!P4 IMAD.MOV R13, RZ, RZ, -R13 ;  /* 0x000000ffff0dc224 */ /* 0x000fe200078e0a0d */
[----:B------:R-:W-:Y:S01]  /*5b50*/  ISETP.GT.U32.AND P4, PT, R0, R8, PT ;  /* 0x000000080000720c */ /* 0x000fe20003f84070 */
[----:B------:R-:W-:Y:S02]  /*5b60*/  IMAD.MOV R24, RZ, RZ, -R24 ;  /* 0x000000ffff187224 */ /* 0x000fe400078e0a18 */
[----:B0-----:R-:W-:Y:S01]  /*5b70*/  IMAD.MOV.U32 R5, RZ, RZ, R20 ;  /* 0x000000ffff057224 */ /* 0x001fe200078e0014 */
[----:B------:R-:W-:Y:S01]  /*5b80*/  STL [R1+0x124], R13 ;  /* 0x0001240d01007387 */ /* 0x000fe20000100800 */
[----:B------:R-:W-:-:S04]  /*5b90*/  IMAD.HI.U32 R22, R2, R6, RZ ;  /* 0x0000000602167227 */ /* 0x000fc800078e00ff */
[----:B------:R-:W-:Y:S02]  /*5ba0*/  @!P3 IMAD.MOV R5, RZ, RZ, -R5 ;  /* 0x000000ffff05b224 */ /* 0x000fe400078e0a05 */
[----:B------:R-:W-:Y:S01]  /*5bb0*/  @!P2 IMAD.IADD R18, R18, 0x1, -R0 ;  /* 0x000000011212a824 */ /* 0x000fe200078e0a00 */
[----:B------:R-:W-:Y:S01]  /*5bc0*/  ISETP.GE.AND P2, PT, R21, RZ, PT ;  /* 0x000000ff1500720c */ /* 0x000fe20003f46270 */
[C---:B------:R-:W-:Y:S01]  /*5bd0*/  IMAD R4, R0.reuse, R24, R23 ;  /* 0x0000001800047224 */ /* 0x040fe200078e0217 */
[----:B------:R0:W-:Y:S01]  /*5be0*/  STL [R1+0x120], R5 ;  /* 0x0001200501007387 */ /* 0x0001e20000100800 */
[----:B------:R-:W-:Y:S02]  /*5bf0*/  IMAD.MOV R22, RZ, RZ, -R22 ;  /* 0x000000ffff167224 */ /* 0x000fe400078e0a16 */
[----:B------:R-:W-:Y:S01]  /*5c00*/  @!P6 IMAD.IADD R7, R7, 0x1, -R0 ;  /* 0x000000010707e824 */ /* 0x000fe200078e0a00 */
[----:B------:R-:W-:Y:S01]  /*5c10*/  ISETP.GT.U32.AND P3, PT, R0, R4, PT ;  /* 0x000000040000720c */ /* 0x000fe20003f64070 */
[----:B------:R-:W-:-:S02]  /*5c20*/  VIADD R9, R10, 0x70 ;  /* 0x000000700a097836 */ /* 0x000fc40000000000 */
[C---:B------:R-:W-:Y:S01]  /*5c30*/  IMAD R6, R0.reuse, R22, R6 ;  /* 0x0000001600067224 */ /* 0x040fe200078e0206 */
[----:B------:R-:W-:Y:S01]  /*5c40*/  ISETP.GT.U32.AND P6, PT, R0, R7, PT ;  /* 0x000000070000720c */ /* 0x000fe20003fc4070 */
[----:B------:R-:W-:Y:S01]  /*5c50*/  @!P5 IMAD.MOV R12, RZ, RZ, -R12 ;  /* 0x000000ffff0cd224 */ /* 0x000fe200078e0a0c */
[----:B------:R-:W-:Y:S01]  /*5c60*/  IABS R21, R9 ;  /* 0x0000000900157213 */ /* 0x000fe20000000000 */
[----:B0-----:R-:W-:Y:S01]  /*5c70*/  IMAD.MOV.U32 R5, RZ, RZ, R18 ;  /* 0x000000ffff057224 */ /* 0x001fe200078e0012 */
[----:B------:R-:W-:Y:S01]  /*5c80*/  ISETP.GE.AND P5, PT, R11, RZ, PT ;  /* 0x000000ff0b00720c */ /* 0x000fe20003fa6270 */
[----:B------:R-:W-:Y:S01]  /*5c90*/  @!P4 IMAD.IADD R8, R8, 0x1, -R0 ;  /* 0x000000010808c824 */ /* 0x000fe200078e0a00 */
[----:B------:R-:W-:Y:S01]  /*5ca0*/  ISETP.GT.U32.AND P4, PT, R0, R6, PT ;  /* 0x000000060000720c */ /* 0x000fe20003f84070 */
[----:B------:R-:W-:Y:S01]  /*5cb0*/  @!P0 IMAD.MOV R5, RZ, RZ, -R5 ;  /* 0x000000ffff058224 */ /* 0x000fe200078e0a05 */
[----:B------:R-:W-:Y:S01]  /*5cc0*/  STL [R1+0x11c], R12 ;  /* 0x00011c0c01007387 */ /* 0x000fe20000100800 */
[----:B------:R-:W-:Y:S01]  /*5cd0*/  IMAD.HI.U32 R11, R2, R21, RZ ;  /* 0x00000015020b7227 */ /* 0x000fe200078e00ff */
[----:B------:R-:W-:-:S02]  /*5ce0*/  ISETP.GE.AND P0, PT, R3, RZ, PT ;  /* 0x000000ff0300720c */ /* 0x000fc40003f06270 */
[----:B------:R0:W-:Y:S01]  /*5cf0*/  STL [R1+0x118], R5 ;  /* 0x0001180501007387 */ /* 0x0001e20000100800 */
[----:B------:R-:W-:Y:S02]  /*5d00*/  VIADD R3, R10, 0x6c ;  /* 0x0000006c0a037836 */ /* 0x000fe40000000000 */
[----:B------:R-:W-:Y:S02]  /*5d10*/  IMAD.MOV R11, RZ, RZ, -R11 ;  /* 0x000000ffff0b7224 */ /* 0x000fe400078e0a0b */
[--C-:B------:R-:W-:Y:S01]  /*5d20*/  @!P6 IMAD.IADD R7, R7, 0x1, -R0.reuse ;  /* 0x000000010707e824 */ /* 0x100fe200078e0a00 */
[----:B------:R-:W-:Y:S01]  /*5d30*/  IABS R23, R3 ;  /* 0x0000000300177213 */ /* 0x000fe20000000000 */
[----:B------:R-:W-:Y:S01]  /*5d40*/  @!P3 IMAD.IADD R4, R4, 0x1, -R0 ;  /* 0x000000010404b824 */ /* 0x000fe200078e0a00 */
[----:B------:R-:W-:Y:S01]  /*5d50*/  ISETP.GE.AND P6, PT, R9, RZ, PT ;  /* 0x000000ff0900720c */ /* 0x000fe20003fc6270 */
[----:B------:R-:W-:Y:S01]  /*5d60*/  IMAD R24, R0, R11, R21 ;  /* 0x0000000b00187224 */ /* 0x000fe200078e0215 */
[----:B------:R-:W-:Y:S01]  /*5d70*/  ISETP.GE.AND P3, PT, R3, RZ, PT ;  /* 0x000000ff0300720c */ /* 0x000fe20003f66270 */
[----:B0-----:R-:W-:-:S02]  /*5d80*/  IMAD.MOV.U32 R5, RZ, RZ, R8 ;  /* 0x000000ffff057224 */ /* 0x001fc400078e0008 */
[----:B------:R-:W-:Y:S01]  /*5d90*/  @!P4 IMAD.IADD R6, R6, 0x1, -R0 ;  /* 0x000000010606c824 */ /* 0x000fe200078e0a00 */
[----:B------:R-:W-:Y:S01]  /*5da0*/  ISETP.GT.U32.AND P4, PT, R0, R4, PT ;  /* 0x000000040000720c */ /* 0x000fe20003f84070 */
[----:B------:R-:W-:Y:S02]  /*5db0*/  @!P2 IMAD.MOV R5, RZ, RZ, -R5 ;  /* 0x000000ffff05a224 */ /* 0x000fe400078e0a05 */
[----:B------:R-:W-:Y:S01]  /*5dc0*/  IMAD.HI.U32 R11, R2, R23, RZ ;  /* 0x00000017020b7227 */ /* 0x000fe200078e00ff */
[----:B------:R-:W-:Y:S02]  /*5dd0*/  ISETP.GT.U32.AND P2, PT, R0, R6, PT ;  /* 0x000000060000720c */ /* 0x000fe40003f44070 */
[----:B------:R0:W-:Y:S01]  /*5de0*/  STL [R1+0xb0], R5 ;  /* 0x0000b00501007387 */ /* 0x0001e20000100800 */
[C---:B------:R-:W-:Y:S02]  /*5df0*/  VIADD R18, R10.reuse, 0x68 ;  /* 0x000000680a127836 */ /* 0x040fe40000000000 */
[----:B------:R-:W-:-:S02]  /*5e00*/  VIADD R9, R10, 0x64 ;  /* 0x000000640a097836 */ /* 0x000fc40000000000 */
[----:B------:R-:W-:Y:S01]  /*5e10*/  VIADD R3, R10, 0x60 ;  /* 0x000000600a037836 */ /* 0x000fe20000000000 */
[----:B------:R-:W-:Y:S01]  /*5e20*/  IABS R8, R18 ;  /* 0x0000001200087213 */ /* 0x000fe20000000000 */
[----:B------:R-:W-:Y:S01]  /*5e30*/  @!P4 IMAD.IADD R4, R4, 0x1, -R0 ;  /* 0x000000010404c824 */ /* 0x000fe200078e0a00 */
[----:B------:R-:W-:Y:S01]  /*5e40*/  IABS R12, R9 ;  /* 0x00000009000c7213 */ /* 0x000fe20000000000 */
[----:B------:R-:W-:Y:S02]  /*5e50*/  VIADD R21, R10, 0x58 ;  /* 0x000000580a157836 */ /* 0x000fe40000000000 */
[----:B0-----:R-:W-:Y:S02]  /*5e60*/  IMAD.MOV.U32 R5, RZ, RZ, R7 ;  /* 0x000000ffff057224 */ /* 0x001fe400078e0007 */
[----:B------:R-:W-:Y:S01]  /*5e70*/  IMAD.MOV R7, RZ, RZ, -R11 ;  /* 0x000000ffff077224 */ /* 0x000fe200078e0a0b */
[----:B------:R-:W-:Y:S01]  /*5e80*/  IABS R11, R3 ;  /* 0x00000003000b7213 */ /* 0x000fe20000000000 */
[----:B------:R-:W-:Y:S01]  /*5e90*/  @!P1 IMAD.MOV R5, RZ, RZ, -R5 ;  /* 0x000000ffff059224 */ /* 0x000fe200078e0a05 */
[C---:B------:R-:W-:Y:S01]  /*5ea0*/  ISETP.GT.U32.AND P1, PT, R0.reuse, R24, PT ;  /* 0x000000180000720c */ /* 0x040fe20003f24070 */
[----:B------:R-:W-:-:S02]  /*5eb0*/  IMAD R23, R0, R7, R23 ;  /* 0x0000000700177224 */ /* 0x000fc400078e0217 */
[----:B------:R-:W-:Y:S01]  /*5ec0*/  IMAD.HI.U32 R20, R2, R8, RZ ;  /* 0x0000000802147227 */ /* 0x000fe200078e00ff */
[----:B------:R0:W-:Y:S02]  /*5ed0*/  STL [R1+0xac], R5 ;  /* 0x0000ac0501007387 */ /* 0x0001e40000100800 */
[----:B------:R-:W-:Y:S01]  /*5ee0*/  ISETP.GT.U32.AND P4, PT, R0, R23, PT ;  /* 0x000000170000720c */ /* 0x000fe20003f84070 */
[----:B------:R-:W-:-:S04]  /*5ef0*/  IMAD.HI.U32 R19, R2, R12, RZ ;  /* 0x0000000c02137227 */ /* 0x000fc800078e00ff */
[--C-:B------:R-:W-:Y:S01]  /*5f00*/  @!P2 IMAD.IADD R6, R6, 0x1, -R0.reuse ;  /* 0x000000010606a824 */ /* 0x100fe200078e0a00 */
[----:B------:R-:W-:Y:S01]  /*5f10*/  ISETP.GE.AND P2, PT, R18, RZ, PT ;  /* 0x000000ff1200720c */ /* 0x000fe20003f46270 */
[----:B------:R-:W-:Y:S01]  /*5f20*/  @!P1 IMAD.IADD R24, R24, 0x1, -R0 ;  /* 0x0000000118189824 */ /* 0x000fe200078e0a00 */
[----:B------:R-:W-:Y:S01]  /*5f30*/  ISETP.GE.AND P1, PT, R9, RZ, PT ;  /* 0x000000ff0900720c */ /* 0x000fe20003f26270 */
[----:B0-----:R-:W-:Y:S02]  /*5f40*/  IMAD.MOV.U32 R5, RZ, RZ, R4 ;  /* 0x000000ffff057224 */ /* 0x001fe400078e0004 */
[----:B------:R-:W-:Y:S02]  /*5f50*/  IMAD.MOV R20, RZ, RZ, -R20 ;  /* 0x000000ffff147224 */ /* 0x000fe400078e0a14 */
[----:B------:R-:W-:Y:S01]  /*5f60*/  @!P5 IMAD.MOV R5, RZ, RZ, -R5 ;  /* 0x000000ffff05d224 */ /* 0x000fe200078e0a05 */
[----:B------:R-:W-:Y:S01]  /*5f70*/  ISETP.GT.U32.AND P5, PT, R0, R24, PT ;  /* 0x000000180000720c */ /* 0x000fe20003fa4070 */
[----:B------:R-:W-:-:S02]  /*5f80*/  IMAD.MOV R18, RZ, RZ, -R19 ;  /* 0x000000ffff127224 */ /* 0x000fc400078e0a13 */
[C---:B------:R-:W-:Y:S01]  /*5f90*/  IMAD R8, R0.reuse, R20, R8 ;  /* 0x0000001400087224 */ /* 0x040fe200078e0208 */
[----:B------:R0:W-:Y:S01]  /*5fa0*/  STL [R1+0xa8], R5 ;  /* 0x0000a80501007387 */ /* 0x0001e20000100800 */
[----:B------:R-:W-:Y:S01]  /*5fb0*/  IMAD R12, R0, R18, R12 ;  /* 0x00000012000c7224 */ /* 0x000fe200078e020c */
[----:B------:R-:W-:Y:S01]  /*5fc0*/  IABS R18, R21 ;  /* 0x0000001500127213 */ /* 0x000fe20000000000 */
[----:B------:R-:W-:Y:S02]  /*5fd0*/  @!P4 IMAD.IADD R23, R23, 0x1, -R0 ;  /* 0x000000011717c824 */ /* 0x000fe400078e0a00 */
[----:B------:R-:W-:-:S03]  /*5fe0*/  IMAD.HI.U32 R7, R2, R11, RZ ;  /* 0x0000000b02077227 */ /* 0x000fc600078e00ff */
[----:B------:R-:W-:Y:S01]  /*5ff0*/  ISETP.GT.U32.AND P4, PT, R0, R23, PT ;  /* 0x000000170000720c */ /* 0x000fe20003f84070 */
[----:B------:R-:W-:Y:S01]  /*6000*/  @!P5 IMAD.IADD R24, R24, 0x1, -R0 ;  /* 0x000000011818d824 */ /* 0x000fe200078e0a00 */
[C---:B------:R-:W-:Y:S01]  /*6010*/  ISETP.GT.U32.AND P5, PT, R0.reuse, R12, PT ;  /* 0x0000000c0000720c */ /* 0x040fe20003fa4070 */
[----:B0-----:R-:W-:Y:S02]  /*6020*/  IMAD.MOV.U32 R5, RZ, RZ, R6 ;  /* 0x000000ffff057224 */ /* 0x001fe400078e0006 */
[----:B------:R-:W-:Y:S02]  /*6030*/  IMAD.MOV R7, RZ, RZ, -R7 ;  /* 0x000000ffff077224 */ /* 0x000fe400078e0a07 */
[----:B------:R-:W-:Y:S01]  /*6040*/  @!P0 IMAD.MOV R5, RZ, RZ, -R5 ;  /* 0x000000ffff058224 */ /* 0x000fe200078e0a05 */
[----:B------:R-:W-:Y:S01]  /*6050*/  ISETP.GT.U32.AND P0, PT, R0, R8, PT ;  /* 0x000000080000720c */ /* 0x000fe20003f04070 */
[----:B------:R-:W-:Y:S02]  /*6060*/  VIADD R4, R10, 0x5c ;  /* 0x0000005c0a047836 */ /* 0x000fe40000000000 */
[----:B------:R-:W-:Y:S01]  /*6070*/  IMAD R11, R0, R7, R11 ;  /* 0x00000007000b7224 */ /* 0x000fe200078e020b */
[----:B------:R0:W-:Y:S01]  /*6080*/  STL [R1+0xa4], R5 ;  /* 0x0000a40501007387 */ /* 0x0001e20000100800 */
[--C-:B------:R-:W-:Y:S01]  /*6090*/  @!P4 IMAD.IADD R23, R23, 0x1, -R0.reuse ;  /* 0x000000011717c824 */ /* 0x100fe200078e0a00 */
[----:B------:R-:W-:Y:S01]  /*60a0*/  IABS R6, R4 ;  /* 0x0000000400067213 */ /* 0x000fe20000000000 */
[----:B------:R-:W-:Y:S01]  /*60b0*/  @!P5 IMAD.IADD R12, R12, 0x1, -R0 ;  /* 0x000000010c0cd824 */ /* 0x000fe200078e0a00 */
[----:B------:R-:W-:Y:S01]  /*60c0*/  ISETP.GT.U32.AND P4, PT, R0, R11, PT ;  /* 0x0000000b0000720c */ /* 0x000fe20003f84070 */
[----:B------:R-:W-:-:S02]  /*60d0*/  VIADD R7, R10, 0x50 ;  /* 0x000000500a077836 */ /* 0x000fc40000000000 */
[----:B------:R-:W-:-:S03]  /*60e0*/  IMAD.HI.U32 R22, R2, R6, RZ ;  /* 0x0000000602167227 */ /* 0x000fc600078e00ff */
[----:B------:R-:W-:Y:S01]  /*60f0*/  IABS R20, R7 ;  /* 0x0000000700147213 */ /* 0x000fe20000000000 */
[----:B------:R-:W-:Y:S01]  /*6100*/  @!P0 IMAD.IADD R8, R8, 0x1, -R0 ;  /* 0x0000000108088824 */ /* 0x000fe200078e0a00 */
[----:B------:R-:W-:Y:S01]  /*6110*/  ISETP.GE.AND P0, PT, R3, RZ, PT ;  /* 0x000000ff0300720c */ /* 0x000fe20003f06270 */
[----:B------:R-:W-:Y:S02]  /*6120*/  IMAD.MOV R22, RZ, RZ, -R22 ;  /* 0x000000ffff167224 */ /* 0x000fe400078e0a16 */
[----:B------:R-:W-:Y:S01]  /*6130*/  IMAD.HI.U32 R3, R2, R18, RZ ;  /* 0x0000001202037227 */ /* 0x000fe200078e00ff */
[----:B------:R-:W-:-:S03]  /*6140*/  ISETP.GT.U32.AND P5, PT, R0, R8, PT ;  /* 0x000000080000720c */ /* 0x000fc60003fa4070 */
[C---:B------:R-:W-:Y:S02]  /*6150*/  IMAD R6, R0.reuse, R22, R6 ;  /* 0x0000001600067224 */ /* 0x040fe400078e0206 */
[----:B------:R-:W-:Y:S01]  /*6160*/  @!P4 IMAD.IADD R11, R11, 0x1, -R0 ;  /* 0x000000010b0bc824 */ /* 0x000fe200078e0a00 */
[----:B------:R-:W-:Y:S01]  /*6170*/  ISETP.GT.U32.AND P4, PT, R0, R12, PT ;  /* 0x0000000c0000720c */ /* 0x000fe20003f84070 */
[----:B------:R-:W-:Y:S02]  /*6180*/  IMAD.MOV.U32 R13, RZ, RZ, R24 ;  /* 0x000000ffff0d7224 */ /* 0x000fe400078e0018 */
[----:B0-----:R-:W-:Y:S02]  /*6190*/  IMAD.MOV.U32 R5, RZ, RZ, R23 ;  /* 0x000000ffff057224 */ /* 0x001fe400078e0017 */
[----:B------:R-:W-:Y:S02]  /*61a0*/  IMAD.MOV R3, RZ, RZ, -R3 ;  /* 0x000000ffff037224 */ /* 0x000fe400078e0a03 */
[----:B------:R-:W-:Y:S01]  /*61b0*/  @!P5 IMAD.IADD R8, R8, 0x1, -R0 ;  /* 0x000000010808d824 */ /* 0x000fe200078e0a00 */
[C---:B------:R-:W-:Y:S01]  /*61c0*/  ISETP.GT.U32.AND P5, PT, R0.reuse, R6, PT ;  /* 0x000000060000720c */ /* 0x040fe20003fa4070 */
[----:B------:R-:W-:Y:S01]  /*61d0*/  @!P6 IMAD.MOV R13, RZ, RZ, -R13 ;  /* 0x000000ffff0de224 */ /* 0x000fe200078e0a0d */
[----:B------:R-:W-:Y:S01]  /*61e0*/  ISETP.GT.U32.AND P6, PT, R0, R11, PT ;  /* 0x0000000b0000720c */ /* 0x000fe20003fc4070 */
[----:B------:R-:W-:Y:S01]  /*61f0*/  @!P3 IMAD.MOV R5, RZ, RZ, -R5 ;  /* 0x000000ffff05b224 */ /* 0x000fe200078e0a05 */
[----:B------:R-:W-:Y:S01]  /*6200*/  ISETP.GE.AND P3, PT, R4, RZ, PT ;  /* 0x000000ff0400720c */ /* 0x000fe20003f66270 */
[----:B------:R-:W-:Y:S01]  /*6210*/  VIADD R9, R10, 0x54 ;  /* 0x000000540a097836 */ /* 0x000fe20000000000 */
[----:B------:R-:W-:Y:S01]  /*6220*/  STL [R1+0x58], R13 ;  /* 0x0000580d01007387 */ /* 0x000fe20000100800 */
[----:B------:R-:W-:-:S02]  /*6230*/  IMAD R18, R0, R3, R18 ;  /* 0x0000000300127224 */ /* 0x000fc400078e0212 */
[----:B------:R-:W-:Y:S01]  /*6240*/  IMAD.HI.U32 R4, R2, R20, RZ ;  /* 0x0000001402047227 */ /* 0x000fe200078e00ff */
[----:B------:R0:W-:Y:S01]  /*6250*/  STL [R1+0x50], R5 ;  /* 0x0000500501007387 */ /* 0x0001e20000100800 */
[----:B------:R-:W-:Y:S02]  /*6260*/  IABS R19, R9 ;  /* 0x0000000900137213 */ /* 0x000fe40000000000 */
[----:B------:R-:W-:Y:S02]  /*6270*/  IMAD.MOV R4, RZ, RZ, -R4 ;  /* 0x000000ffff047224 */ /* 0x000fe400078e0a04 */
[--C-:B------:R-:W-:Y:S01]  /*6280*/  @!P4 IMAD.IADD R12, R12, 0x1, -R0.reuse ;  /* 0x000000010c0cc824 */ /* 0x100fe200078e0a00 */
[----:B------:R-:W-:Y:S01]  /*6290*/  ISETP.GT.U32.AND P4, PT, R0, R18, PT ;  /* 0x000000120000720c */ /* 0x000fe20003f84070 */
[----:B------:R-:W-:Y:S02]  /*62a0*/  @!P5 IMAD.IADD R6, R6, 0x1, -R0 ;  /* 0x000000010606d824 */ /* 0x000fe400078e0a00 */
[----:B------:R-:W-:-:S02]  /*62b0*/  IMAD R20, R0, R4, R20 ;  /* 0x0000000400147224 */ /* 0x000fc400078e0214 */
[----:B0-----:R-:W-:Y:S02]  /*62c0*/  IMAD.MOV.U32 R5, RZ, RZ, R8 ;  /* 0x000000ffff057224 */ /* 0x001fe400078e0008 */
[----:B------:R-:W-:-:S04]  /*62d0*/  IMAD.HI.U32 R22, R2, R19, RZ ;  /* 0x0000001302167227 */ /* 0x000fc800078e00ff */
[----:B------:R-:W-:Y:S01]  /*62e0*/  @!P2 IMAD.MOV R5, RZ, RZ, -R5 ;  /* 0x000000ffff05a224 */ /* 0x000fe200078e0a05 */
[C---:B------:R-:W-:Y:S01]  /*62f0*/  ISETP.GT.U32.AND P2, PT, R0.reuse, R6, PT ;  /* 0x000000060000720c */ /* 0x040fe20003f44070 */
[----:B------:R-:W-:Y:S01]  /*6300*/  @!P6 IMAD.IADD R11, R11, 0x1, -R0 ;  /* 0x000000010b0be824 */ /* 0x000fe200078e0a00 */
[----:B------:R-:W-:Y:S01]  /*6310*/  ISETP.GE.AND P6, PT, R21, RZ, PT ;  /* 0x000000ff1500720c */ /* 0x000fe20003fc6270 */
[----:B------:R-:W-:Y:S01]  /*6320*/  @!P1 IMAD.MOV R12, RZ, RZ, -R12 ;  /* 0x000000ffff0c9224 */ /* 0x000fe200078e0a0c */
[----:B------:R-:W-:Y:S01]  /*6330*/  ISETP.GT.U32.AND P1, PT, R0, R20, PT ;  /* 0x000000140000720c */ /* 0x000fe20003f24070 */
[----:B------:R-:W-:Y:S01]  /*6340*/  IMAD.MOV R22, RZ, RZ, -R22 ;  /* 0x000000ffff167224 */ /* 0x000fe200078e0a16 */
[----:B------:R0:W-:Y:S01]  /*6350*/  STL [R1+0x48], R5 ;  /* 0x0000480501007387 */ /* 0x0001e20000100800 */
[----:B------:R-:W-:Y:S02]  /*6360*/  VIADD R3, R10, 0x4c ;  /* 0x0000004c0a037836 */ /* 0x000fe40000000000 */
[----:B------:R-:W-:Y:S01]  /*6370*/  IMAD R19, R0, R22, R19 ;  /* 0x0000001600137224 */ /* 0x000fe200078e0213 */
[----:B------:R-:W-:Y:S01]  /*6380*/  STL [R1+0x40], R12 ;  /* 0x0000400c01007387 */ /* 0x000fe20000100800 */
[--C-:B------:R-:W-:Y:S01]  /*6390*/  @!P4 IMAD.IADD R18, R18, 0x1, -R0.reuse ;  /* 0x000000011212c824 */ /* 0x100fe200078e0a00 */
[----:B------:R-:W-:Y:S01]  /*63a0*/  IABS R21, R3 ;  /* 0x0000000300157213 */ /* 0x000fe20000000000 */
[----:B------:R-:W-:Y:S01]  /*63b0*/  VIADD R4, R10, 0x48 ;  /* 0x000000480a047836 */ /* 0x000fe20000000000 */
[----:B------:R-:W-:Y:S01]  /*63c0*/  ISETP.GT.U32.AND P5, PT, R0, R19, PT ;  /* 0x000000130000720c */ /* 0x000fe20003fa4070 */
[----:B------:R-:W-:Y:S01]  /*63d0*/  @!P2 IMAD.IADD R6, R6, 0x1, -R0 ;  /* 0x000000010606a824 */ /* 0x000fe200078e0a00 */
[----:B------:R-:W-:Y:S01]  /*63e0*/  ISETP.GT.U32.AND P4, PT, R0, R18, PT ;  /* 0x000000120000720c */ /* 0x000fe20003f84070 */
[----:B0-----:R-:W-:Y:S01]  /*63f0*/  IMAD.MOV.U32 R5, RZ, RZ, R11 ;  /* 0x000000ffff057224 */ /* 0x001fe200078e000b */
[----:B------:R-:W-:Y:S01]  /*6400*/  IABS R22, R4 ;  /* 0x0000000400167213 */ /* 0x000fe20000000000 */
[----:B------:R-:W-:Y:S01]  /*6410*/  IMAD.HI.U32 R8, R2, R21, RZ ;  /* 0x0000001502087227 */ /* 0x000fe200078e00ff */
[----:B------:R-:W-:-:S03]  /*6420*/  ISETP.GE.AND P2, PT, R7, RZ, PT ;  /* 0x000000ff0700720c */ /* 0x000fc60003f46270 */
[----:B------:R-:W-:Y:S02]  /*6430*/  @!P0 IMAD.MOV R5, RZ, RZ, -R5 ;  /* 0x000000ffff058224 */ /* 0x000fe400078e0a05 */
[----:B------:R-:W-:Y:S01]  /*6440*/  @!P1 IMAD.IADD R20, R20, 0x1, -R0 ;  /* 0x0000000114149824 */ /* 0x000fe200078e0a00 */
[----:B------:R-:W-:Y:S01]  /*6450*/  ISETP.GE.AND P1, PT, R3, RZ, PT ;  /* 0x000000ff0300720c */ /* 0x000fe20003f26270 */
[----:B------:R-:W-:Y:S01]  /*6460*/  IMAD.MOV R8, RZ, RZ, -R8 ;  /* 0x000000ffff087224 */ /* 0x000fe200078e0a08 */
[----:B------:R0:W-:Y:S01]  /*6470*/  STL [R1+0x3c], R5 ;  /* 0x00003c0501007387 */ /* 0x0001e20000100800 */
[----:B------:R-:W-:-:S04]  /*6480*/  IMAD.HI.U32 R7, R2, R22, RZ ;  /* 0x0000001602077227 */ /* 0x000fc800078e00ff */
[----:B------:R-:W-:Y:S02]  /*6490*/  IMAD R21, R0, R8, R21 ;  /* 0x0000000800157224 */ /* 0x000fe400078e0215 */
[--C-:B------:R-:W-:Y:S01]  /*64a0*/  @!P5 IMAD.IADD R19, R19, 0x1, -R0.reuse ;  /* 0x000000011313d824 */ /* 0x100fe200078e0a00 */
[----:B------:R-:W-:Y:S01]  /*64b0*/  ISETP.GE.AND P5, PT, R9, RZ, PT ;  /* 0x000000ff0900720c */ /* 0x000fe20003fa6270 */
[----:B------:R-:W-:Y:S01]  /*64c0*/  @!P4 IMAD.IADD R18, R18, 0x1, -R0 ;  /* 0x000000011212c824 */ /* 0x000fe200078e0a00 */
[C---:B------:R-:W-:Y:S01]  /*64d0*/  ISETP.GT.U32.AND P4, PT, R0.reuse, R21, PT ;  /* 0x000000150000720c */ /* 0x040fe20003f84070 */
[----:B0-----:R-:W-:Y:S01]  /*64e0*/  IMAD.MOV.U32 R5, RZ, RZ, R6 ;  /* 0x000000ffff057224 */ /* 0x001fe200078e0006 */
[C---:B------:R-:W-:Y:S01]  /*64f0*/  ISETP.GT.U32.AND P0, PT, R0.reuse, R19, PT ;  /* 0x000000130000720c */ /* 0x040fe20003f04070 */
[----:B------:R-:W-:Y:S02]  /*6500*/  IMAD.MOV R7, RZ, RZ, -R7 ;  /* 0x000000ffff077224 */ /* 0x000fe400078e0a07 */
[----:B------:R-:W-:Y:S01]  /*6510*/  @!P3 IMAD.MOV R5, RZ, RZ, -R5 ;  /* 0x000000ffff05b224 */ /* 0x000fe200078e0a05 */
[C---:B------:R-:W-:Y:S01]  /*6520*/  ISETP.GT.U32.AND P3, PT, R0.reuse, R20, PT ;  /* 0x000000140000720c */ /* 0x040fe20003f64070 */
[----:B------:R-:W-:-:S02]  /*6530*/  IMAD R22, R0, R7, R22 ;  /* 0x0000000700167224 */ /* 0x000fc400078e0216 */
[C---:B------:R-:W-:Y:S01]  /*6540*/  VIADD R3, R10.reuse, 0x44 ;  /* 0x000000440a037836 */ /* 0x040fe20000000000 */
[----:B------:R0:W-:Y:S01]  /*6550*/  STL [R1+0x2c], R5 ;  /* 0x00002c0501007387 */ /* 0x0001e20000100800 */
[----:B------:R-:W-:Y:S02]  /*6560*/  VIADD R24, R10, 0x40 ;  /* 0x000000400a187836 */ /* 0x000fe40000000000 */
[--C-:B------:R-:W-:Y:S01]  /*6570*/  @!P4 IMAD.IADD R21, R21, 0x1, -R0.reuse ;  /* 0x000000011515c824 */ /* 0x100fe200078e0a00 */
[----:B------:R-:W-:Y:S01]  /*6580*/  IABS R23, R3 ;  /* 0x0000000300177213 */ /* 0x000fe20000000000 */
[----:B------:R-:W-:Y:S01]  /*6590*/  @!P0 IMAD.IADD R19, R19, 0x1, -R0 ;  /* 0x0000000113138824 */ /* 0x000fe200078e0a00 */
[----:B------:R-:W-:Y:S01]  /*65a0*/  ISETP.GE.AND P0, PT, R4, RZ, PT ;  /* 0x000000ff0400720c */ /* 0x000fe20003f06270 */
[----:B------:R-:W-:Y:S01]  /*65b0*/  @!P6 IMAD.MOV R18, RZ, RZ, -R18 ;  /* 0x000000ffff12e224 */ /* 0x000fe200078e0a12 */
[----:B------:R-:W-:Y:S01]  /*65c0*/  ISETP.GT.U32.AND P4, PT, R0, R21, PT ;  /* 0x000000150000720c */ /* 0x000fe20003f84070 */
[----:B------:R-:W-:Y:S01]  /*65d0*/  @!P3 IMAD.IADD R20, R20, 0x1, -R0 ;  /* 0x000000011414b824 */ /* 0x000fe200078e0a00 */
[----:B------:R-:W-:Y:S01]  /*65e0*/  ISETP.GT.U32.AND P3, PT, R0, R22, PT ;  /* 0x000000160000720c */ /* 0x000fe20003f64070 */
[----:B------:R-:W-:Y:S01]  /*65f0*/  @!P5 IMAD.MOV R19, RZ, RZ, -R19 ;  /* 0x000000ffff13d224 */ /* 0x000fe200078e0a13 */
[----:B------:R-:W-:Y:S01]  /*6600*/  ISETP.GE.AND P5, PT, R24, RZ, PT ;  /* 0x000000ff1800720c */ /* 0x000fe20003fa6270 */
[----:B------:R-:W-:Y:S01]  /*6610*/  IMAD.HI.U32 R4, R2, R23, RZ ;  /* 0x0000001702047227 */ /* 0x000fe200078e00ff */
[----:B------:R-:W-:Y:S01]  /*6620*/  IABS R24, R24 ;  /* 0x0000001800187213 */ /* 0x000fe20000000000 */
[----:B------:R-:W-:Y:S01]  /*6630*/  STL [R1+0xa98], R18 ;  /* 0x000a981201007387 */ /* 0x000fe20000100800 */
[----:B------:R-:W-:Y:S01]  /*6640*/  ISETP.GE.AND P6, PT, R3, RZ, PT ;  /* 0x000000ff0300720c */ /* 0x000fe20003fc6270 */
[----:B------:R-:W-:-:S02]  /*6650*/  IMAD.MOV R4, RZ, RZ, -R4 ;  /* 0x000000ffff047224 */ /* 0x000fc400078e0a04 */
[----:B------:R-:W-:Y:S01]  /*6660*/  IMAD.HI.U32 R3, R2, R24, RZ ;  /* 0x0000001802037227 */ /* 0x000fe200078e00ff */
[----:B------:R-:W-:Y:S03]  /*6670*/  STL [R1+0xa9c], R19 ;  /* 0x000a9c1301007387 */ /* 0x000fe60000100800 */
[--C-:B------:R-:W-:Y:S02]  /*6680*/  @!P3 IMAD.IADD R22, R22, 0x1, -R0.reuse ;  /* 0x000000011616b824 */ /* 0x100fe400078e0a00 */
[----:B------:R-:W-:Y:S02]  /*6690*/  @!P4 IMAD.IADD R21, R21, 0x1, -R0 ;  /* 0x000000011515c824 */ /* 0x000fe400078e0a00 */
[----:B------:R-:W-:Y:S01]  /*66a0*/  IMAD.MOV R3, RZ, RZ, -R3 ;  /* 0x000000ffff037224 */ /* 0x000fe200078e0a03 */
[C---:B------:R-:W-:Y:S01]  /*66b0*/  ISETP.GT.U32.AND P3, PT, R0.reuse, R22, PT ;  /* 0x000000160000720c */ /* 0x040fe20003f64070 */
[----:B------:R-:W-:-:S02]  /*66c0*/  IMAD R23, R0, R4, R23 ;  /* 0x0000000400177224 */ /* 0x000fc400078e0217 */
[----:B------:R-:W-:Y:S02]  /*66d0*/  VIADD R25, R10, 0x3c ;  /* 0x0000003c0a197836 */ /* 0x000fe40000000000 */
[C---:B------:R-:W-:Y:S02]  /*66e0*/  IMAD R24, R0.reuse, R3, R24 ;  /* 0x0000000300187224 */ /* 0x040fe400078e0218 */
[----:B------:R-:W-:Y:S01]  /*66f0*/  @!P1 IMAD.MOV R21, RZ, RZ, -R21 ;  /* 0x000000ffff159224 */ /* 0x000fe200078e0a15 */
[----:B------:R-:W-:Y:S01]  /*6700*/  ISETP.GT.U32.AND P1, PT, R0, R23, PT ;  /* 0x000000170000720c */ /* 0x000fe20003f24070 */
[----:B------:R-:W-:Y:S01]  /*6710*/  @!P2 IMAD.MOV R20, RZ, RZ, -R20 ;  /* 0x000000ffff14a224 */ /* 0x000fe200078e0a14 */
[----:B------:R-:W-:Y:S01]  /*6720*/  ISETP.GE.AND P2, PT, R25, RZ, PT ;  /* 0x000000ff1900720c */ /* 0x000fe20003f46270 */
[----:B------:R-:W-:Y:S01]  /*6730*/  VIADD R26, R10, 0x38 ;  /* 0x000000380a1a7836 */ /* 0x000fe20000000000 */
[----:B------:R-:W-:Y:S01]  /*6740*/  IABS R25, R25 ;  /* 0x0000001900197213 */ /* 0x000fe20000000000 */
[----:B------:R-:W-:Y:S01]  /*6750*/  @!P3 IMAD.IADD R22, R22, 0x1, -R0 ;  /* 0x000000011616b824 */ /* 0x000fe200078e0a00 */
[----:B------:R-:W-:Y:S01]  /*6760*/  ISETP.GT.U32.AND P3, PT, R0, R24, PT ;  /* 0x000000180000720c */ /* 0x000fe20003f64070 */
[----:B------:R-:W-:Y:S01]  /*6770*/  VIADD R3, R10, 0x34 ;  /* 0x000000340a037836 */ /* 0x000fe20000000000 */
[----:B------:R-:W-:Y:S01]  /*6780*/  ISETP.GE.AND P4, PT, R26, RZ, PT ;  /* 0x000000ff1a00720c */ /* 0x000fe20003f86270 */
[----:B------:R-:W-:Y:S01]  /*6790*/  IMAD.HI.U32 R6, R2, R25, RZ ;  /* 0x0000001902067227 */ /* 0x000fe200078e00ff */
[----:B------:R-:W-:Y:S01]  /*67a0*/  IABS R26, R26 ;  /* 0x0000001a001a7213 */ /* 0x000fe20000000000 */
[----:B------:R-:W-:Y:S01]  /*67b0*/  STL [R1+0xaa0], R20 ;  /* 0x000aa01401007387 */ /* 0x000fe20000100800 */
[----:B------:R-:W-:Y:S01]  /*67c0*/  IABS R27, R3 ;  /* 0x00000003001b7213 */ /* 0x000fe20000000000 */
[----:B------:R-:W-:-:S02]  /*67d0*/  IMAD.MOV R6, RZ, RZ, -R6 ;  /* 0x000000ffff067224 */ /* 0x000fc400078e0a06 */
[--C-:B------:R-:W-:Y:S01]  /*67e0*/  @!P1 IMAD.IADD R23, R23, 0x1, -R0.reuse ;  /* 0x0000000117179824 */ /* 0x100fe200078e0a00 */
[----:B------:R-:W-:Y:S01]  /*67f0*/  STL [R1+0xaa4], R21 ;  /* 0x000aa41501007387 */ /* 0x000fe20000100800 */
[----:B------:R-:W-:Y:S02]  /*6800*/  IMAD R25, R0, R6, R25 ;  /* 0x0000000600197224 */ /* 0x000fe400078e0219 */
[----:B------:R-:W-:Y:S01]  /*6810*/  @!P3 IMAD.IADD R24, R24, 0x1, -R0 ;  /* 0x000000011818b824 */ /* 0x000fe200078e0a00 */
[----:B------:R-:W-:Y:S01]  /*6820*/  ISETP.GT.U32.AND P3, PT, R0, R23, PT ;  /* 0x000000170000720c */ /* 0x000fe20003f64070 */
[----:B------:R-:W-:Y:S01]  /*6830*/  IMAD.HI.U32 R4, R2, R26, RZ ;  /* 0x0000001a02047227 */ /* 0x000fe200078e00ff */
[----:B------:R-:W-:-:S03]  /*6840*/  ISETP.GT.U32.AND P1, PT, R0, R25, PT ;  /* 0x000000190000720c */ /* 0x000fc60003f24070 */
[----:B------:R-:W-:Y:S02]  /*6850*/  IMAD.MOV R4, RZ, RZ, -R4 ;  /* 0x000000ffff047224 */ /* 0x000fe400078e0a04 */
[----:B------:R-:W-:Y:S02]  /*6860*/  VIADD R12, R10, 0x2c ;  /* 0x0000002c0a0c7836 */ /* 0x000fe40000000000 */
[----:B------:R-:W-:Y:S01]  /*6870*/  IMAD R26, R0, R4, R26 ;  /* 0x00000004001a7224 */ /* 0x000fe200078e021a */
[----:B------:R-:W-:Y:S01]  /*6880*/  IABS R4, R14 ;  /* 0x0000000e00047213 */ /* 0x000fe20000000000 */
[----:B------:R-:W-:Y:S01]  /*6890*/  VIADD R9, R10, 0x30 ;  /* 0x000000300a097836 */ /* 0x000fe20000000000 */
[----:B------:R-:W-:Y:S01]  /*68a0*/  IABS R29, R12 ;  /* 0x0000000c001d7213 */ /* 0x000fe20000000000 */
[----:B------:R-:W-:Y:S01]  /*68b0*/  @!P3 IMAD.IADD R23, R23, 0x1, -R0 ;  /* 0x000000011717b824 */ /* 0x000fe200078e0a00 */
[----:B------:R-:W-:Y:S01]  /*68c0*/  ISETP.GT.U32.AND P3, PT, R0, R26, PT ;  /* 0x0000001a0000720c */ /* 0x000fe20003f64070 */
[----:B------:R-:W-:Y:S01]  /*68d0*/  IMAD.HI.U32 R6, R2, R27, RZ ;  /* 0x0000001b02067227 */ /* 0x000fe200078e00ff */
[----:B------:R-:W-:-:S03]  /*68e0*/  IABS R28, R9 ;  /* 0x00000009001c7213 */ /* 0x000fc60000000000 */
[----:B------:R-:W-:-:S04]  /*68f0*/  IMAD.HI.U32 R7, R2, R29, RZ ;  /* 0x0000001d02077227 */ /* 0x000fc800078e00ff */
[----:B------:R-:W-:Y:S01]  /*6900*/  @!P1 IMAD.IADD R25, R25, 0x1, -R0 ;  /* 0x0000000119199824 */ /* 0x000fe200078e0a00 */
[----:B------:R-:W-:Y:S01]  /*6910*/  ISETP.GT.U32.AND P1, PT, R0, R24, PT ;  /* 0x000000180000720c */ /* 0x000fe20003f24070 */
[----:B------:R-:W-:Y:S02]  /*6920*/  IMAD.MOV R6, RZ, RZ, -R6 ;  /* 0x000000ffff067224 */ /* 0x000fe400078e0a06 */
[----:B------:R-:W-:-:S04]  /*6930*/  IMAD.HI.U32 R8, R2, R28, RZ ;  /* 0x0000001c02087227 */ /* 0x000fc800078e00ff */
[----:B------:R-:W-:Y:S02]  /*6940*/  IMAD.MOV R7, RZ, RZ, -R7 ;  /* 0x000000ffff077224 */ /* 0x000fe400078e0a07 */
[C---:B------:R-:W-:Y:S02]  /*6950*/  IMAD R27, R0.reuse, R6, R27 ;  /* 0x00000006001b7224 */ /* 0x040fe400078e021b */
[----:B------:R-:W-:Y:S02]  /*6960*/  IMAD.MOV R8, RZ, RZ, -R8 ;  /* 0x000000ffff087224 */ /* 0x000fe400078e0a08 */
[C---:B------:R-:W-:Y:S02]  /*6970*/  IMAD R29, R0.reuse, R7, R29 ;  /* 0x00000007001d7224 */ /* 0x040fe400078e021d */
[----:B------:R-:W-:Y:S01]  /*6980*/  @!P0 IMAD.MOV R22, RZ, RZ, -R22 ;  /* 0x000000ffff168224 */ /* 0x000fe200078e0a16 */
[C---:B------:R-:W-:Y:S01]  /*6990*/  ISETP.GT.U32.AND P0, PT, R0.reuse, R25, PT ;  /* 0x000000190000720c */ /* 0x040fe20003f04070 */
[----:B------:R-:W-:-:S02]  /*69a0*/  IMAD R28, R0, R8, R28 ;  /* 0x00000008001c7224 */ /* 0x000fc400078e021c */
[----:B------:R-:W-:Y:S01]  /*69b0*/  @!P6 IMAD.MOV R23, RZ, RZ, -R23 ;  /* 0x000000ffff17e224 */ /* 0x000fe200078e0a17 */
[----:B------:R-:W-:Y:S01]  /*69c0*/  ISETP.GT.U32.AND P6, PT, R0, R27, PT ;  /* 0x0000001b0000720c */ /* 0x000fe20003fc4070 */
[--C-:B------:R-:W-:Y:S01]  /*69d0*/  @!P3 IMAD.IADD R26, R26, 0x1, -R0.reuse ;  /* 0x000000011a1ab824 */ /* 0x100fe200078e0a00 */
[----:B------:R-:W-:Y:S01]  /*69e0*/  ISETP.GT.U32.AND P3, PT, R0, R29, PT ;  /* 0x0000001d0000720c */ /* 0x000fe20003f64070 */
[----:B------:R-:W-:Y:S01]  /*69f0*/  @!P1 IMAD.IADD R24, R24, 0x1, -R0 ;  /* 0x0000000118189824 */ /* 0x000fe200078e0a00 */
[----:B------:R-:W-:Y:S01]  /*6a00*/  ISETP.GT.U32.AND P1, PT, R0, R28, PT ;  /* 0x0000001c0000720c */ /* 0x000fe20003f24070 */
[----:B------:R-:W-:Y:S01]  /*6a10*/  IMAD.HI.U32 R6, R2, R4, RZ ;  /* 0x0000000402067227 */ /* 0x000fe200078e00ff */
[----:B------:R1:W-:Y:S03]  /*6a20*/  STL [R1+0xaa8], R22 ;  /* 0x000aa81601007387 */ /* 0x0003e60000100800 */
[----:B------:R-:W-:Y:S01]  /*6a30*/  IMAD.MOV R6, RZ, RZ, -R6 ;  /* 0x000000ffff067224 */ /* 0x000fe200078e0a06 */
[----:B------:R-:W-:Y:S01]  /*6a40*/  STL [R1+0xaac], R23 ;  /* 0x000aac1701007387 */ /* 0x000fe20000100800 */
[----:B------:R-:W-:-:S02]  /*6a50*/  VIADD R13, R10, 0x24 ;  /* 0x000000240a0d7836 */ /* 0x000fc40000000000 */
[----:B------:R-:W-:Y:S01]  /*6a60*/  @!P0 IMAD.IADD R25, R25, 0x1, -R0 ;  /* 0x0000000119198824 */ /* 0x000fe200078e0a00 */
[----:B------:R-:W-:Y:S01]  /*6a70*/  ISETP.GE.AND P0, PT, R3, RZ, PT ;  /* 0x000000ff0300720c */ /* 0x000fe20003f06270 */
[C---:B------:R-:W-:Y:S01]  /*6a80*/  IMAD R3, R0.reuse, R6, R4 ;  /* 0x0000000600037224 */ /* 0x040fe200078e0204 */
[----:B------:R-:W-:Y:S01]  /*6a90*/  IABS R4, R13 ;  /* 0x0000000d00047213 */ /* 0x000fe20000000000 */
[--C-:B------:R-:W-:Y:S01]  /*6aa0*/  @!P6 IMAD.IADD R27, R27, 0x1, -R0.reuse ;  /* 0x000000011b1be824 */ /* 0x100fe200078e0a00 */
[----:B------:R-:W-:Y:S01]  /*6ab0*/  ISETP.GT.U32.AND P6, PT, R0, R26, PT ;  /* 0x0000001a0000720c */ /* 0x000fe20003fc4070 */
[--C-:B------:R-:W-:Y:S02]  /*6ac0*/  @!P3 IMAD.IADD R29, R29, 0x1, -R0.reuse ;  /* 0x000000011d1db824 */ /* 0x100fe400078e0a00 */
[----:B------:R-:W-:Y:S01]  /*6ad0*/  @!P1 IMAD.IADD R28, R28, 0x1, -R0 ;  /* 0x000000011c1c9824 */ /* 0x000fe200078e0a00 */
[----:B------:R-:W-:Y:S01]  /*6ae0*/  ISETP.GT.U32.AND P1, PT, R0, R27, PT ;  /* 0x0000001b0000720c */ /* 0x000fe20003f24070 */
[----:B------:R-:W-:Y:S01]  /*6af0*/  IMAD.HI.U32 R6, R2, R4, RZ ;  /* 0x0000000402067227 */ /* 0x000fe200078e00ff */
[----:B------:R-:W-:-:S03]  /*6b00*/  ISETP.GT.U32.AND P3, PT, R0, R29, PT ;  /* 0x0000001d0000720c */ /* 0x000fc60003f64070 */
[C---:B0-----:R-:W-:Y:S02]  /*6b10*/  VIADD R5, R10.reuse, 0x20 ;  /* 0x000000200a057836 */ /* 0x041fe40000000000 */
[----:B------:R-:W-:Y:S02]  /*6b20*/  IMAD.MOV R6, RZ, RZ, -R6 ;  /* 0x000000ffff067224 */ /* 0x000fe400078e0a06 */
[----:B-1----:R-:W-:Y:S01]  /*6b30*/  VIADD R22, R10, 0x1c ;  /* 0x0000001c0a167836 */ /* 0x002fe20000000000 */
[----:B------:R-:W-:Y:S01]  /*6b40*/  IABS R8, R5 ;  /* 0x0000000500087213 */ /* 0x000fe20000000000 */
[C---:B------:R-:W-:Y:S02]  /*6b50*/  IMAD R4, R0.reuse, R6, R4 ;  /* 0x0000000600047224 */ /* 0x040fe400078e0204 */
[--C-:B------:R-:W-:Y:S01]  /*6b60*/  @!P1 IMAD.IADD R27, R27, 0x1, -R0.reuse ;  /* 0x000000011b1b9824 */ /* 0x100fe200078e0a00 */
[----:B------:R-:W-:Y:S01]  /*6b70*/  ISETP.GE.AND P1, PT, R9, RZ, PT ;  /* 0x000000ff0900720c */ /* 0x000fe20003f26270 */
[----:B------:R-:W-:Y:S01]  /*6b80*/  @!P3 IMAD.IADD R29, R29, 0x1, -R0 ;  /* 0x000000011d1db824 */ /* 0x000fe200078e0a00 */
[----:B------:R-:W-:Y:S01]  /*6b90*/  ISETP.GT.U32.AND P3, PT, R0, R4, PT ;  /* 0x000000040000720c */ /* 0x000fe20003f64070 */
[----:B------:R-:W-:Y:S01]  /*6ba0*/  IMAD.HI.U32 R9, R2, R8, RZ ;  /* 0x0000000802097227 */ /* 0x000fe200078e00ff */
[----:B------:R-:W-:-:S03]  /*6bb0*/  IABS R7, R22 ;  /* 0x0000001600077213 */ /* 0x000fc60000000000 */
[----:B------:R-:W-:Y:S02]  /*6bc0*/  IMAD.MOV R6, RZ, RZ, -R9 ;  /* 0x000000ffff067224 */ /* 0x000fe400078e0a09 */
[----:B------:R-:W-:Y:S01]  /*6bd0*/  @!P5 IMAD.MOV R24, RZ, RZ, -R24 ;  /* 0x000000ffff18d224 */ /* 0x000fe200078e0a18 */
[C---:B------:R-:W-:Y:S01]  /*6be0*/  ISETP.GT.U32.AND P5, PT, R0.reuse, R28, PT ;  /* 0x0000001c0000720c */ /* 0x040fe20003fa4070 */
[----:B------:R-:W-:Y:S02]  /*6bf0*/  IMAD R6, R0, R6, R8 ;  /* 0x0000000600067224 */ /* 0x000fe400078e0208 */
[----:B------:R-:W-:Y:S01]  /*6c00*/  IMAD.HI.U32 R11, R2, R7, RZ ;  /* 0x00000007020b7227 */ /* 0x000fe200078e00ff */
[----:B------:R0:W-:Y:S03]  /*6c10*/  STL [R1+0xab0], R24 ;  /* 0x000ab01801007387 */ /* 0x0001e60000100800 */
[----:B------:R-:W-:Y:S01]  /*6c20*/  @!P3 IMAD.IADD R4, R4, 0x1, -R0 ;  /* 0x000000010404b824 */ /* 0x000fe200078e0a00 */
[----:B------:R-:W-:Y:S01]  /*6c30*/  ISETP.GT.U32.AND P3, PT, R0, R6, PT ;  /* 0x000000060000720c */ /* 0x000fe20003f64070 */
[----:B------:R-:W-:-:S02]  /*6c40*/  VIADD R18, R10, 0xc ;  /* 0x0000000c0a127836 */ /* 0x000fc40000000000 */
[----:B------:R-:W-:Y:S02]  /*6c50*/  IMAD.MOV R9, RZ, RZ, -R11 ;  /* 0x000000ffff097224 */ /* 0x000fe400078e0a0b */
[C---:B------:R-:W-:Y:S02]  /*6c60*/  VIADD R21, R10.reuse, 0x18 ;  /* 0x000000180a157836 */ /* 0x040fe40000000000 */
[----:B------:R-:W-:Y:S02]  /*6c70*/  VIADD R20, R10, 0x14 ;  /* 0x000000140a147836 */ /* 0x000fe40000000000 */
[--C-:B------:R-:W-:Y:S01]  /*6c80*/  @!P5 IMAD.IADD R28, R28, 0x1, -R0.reuse ;  /* 0x000000011c1cd824 */ /* 0x100fe200078e0a00 */
[----:B------:R-:W-:Y:S01]  /*6c90*/  ISETP.GE.AND P5, PT, R12, RZ, PT ;  /* 0x000000ff0c00720c */ /* 0x000fe20003fa6270 */
[--C-:B------:R-:W-:Y:S01]  /*6ca0*/  @!P6 IMAD.IADD R26, R26, 0x1, -R0.reuse ;  /* 0x000000011a1ae824 */ /* 0x100fe200078e0a00 */
[C---:B------:R-:W-:Y:S01]  /*6cb0*/  ISETP.GT.U32.AND P6, PT, R0.reuse, R3, PT ;  /* 0x000000030000720c */ /* 0x040fe20003fc4070 */
[----:B------:R-:W-:Y:S01]  /*6cc0*/  IMAD R7, R0, R9, R7 ;  /* 0x0000000900077224 */ /* 0x000fe200078e0207 */
[----:B------:R-:W-:Y:S01]  /*6cd0*/  IABS R12, R18 ;  /* 0x00000012000c7213 */ /* 0x000fe20000000000 */
[----:B------:R-:W-:Y:S01]  /*6ce0*/  @!P3 IMAD.IADD R6, R6, 0x1, -R0 ;  /* 0x000000010606b824 */ /* 0x000fe200078e0a00 */
[----:B------:R-:W-:Y:S01]  /*6cf0*/  IABS R8, R21 ;  /* 0x0000001500087213 */ /* 0x000fe20000000000 */
[----:B------:R-:W-:Y:S01]  /*6d00*/  VIADD R17, R10, 0x8 ;  /* 0x000000080a117836 */ /* 0x000fe20000000000 */
[----:B------:R-:W-:Y:S01]  /*6d10*/  IABS R9, R20 ;  /* 0x0000001400097213 */ /* 0x000fe20000000000 */
[----:B------:R-:W-:Y:S01]  /*6d20*/  IMAD.MOV.U32 R15, RZ, RZ, R12 ;  /* 0x000000ffff0f7224 */ /* 0x000fe200078e000c */
[----:B------:R-:W-:Y:S01]  /*6d30*/  ISETP.GT.U32.AND P3, PT, R0, R7, PT ;  /* 0x000000070000720c */ /* 0x000fe20003f64070 */
[----:B------:R-:W-:-:S04]  /*6d40*/  IMAD.HI.U32 R12, R2, R8, RZ ;  /* 0x00000008020c7227 */ /* 0x000fc800078e00ff */
[----:B------:R-:W-:-:S04]  /*6d50*/  IMAD.HI.U32 R16, R2, R9, RZ ;  /* 0x0000000902107227 */ /* 0x000fc800078e00ff */
[----:B------:R-:W-:Y:S02]  /*6d60*/  IMAD.MOV R12, RZ, RZ, -R12 ;  /* 0x000000ffff0c7224 */ /* 0x000fe400078e0a0c */
[----:B------:R-:W-:Y:S02]  /*6d70*/  IMAD.MOV R16, RZ, RZ, -R16 ;  /* 0x000000ffff107224 */ /* 0x000fe400078e0a10 */
[----:B------:R-:W-:Y:S01]  /*6d80*/  @!P6 IMAD.IADD R3, R3, 0x1, -R0 ;  /* 0x000000010303e824 */ /* 0x000fe200078e0a00 */
[----:B------:R-:W-:Y:S01]  /*6d90*/  ISETP.GE.AND P6, PT, R14, RZ, PT ;  /* 0x000000ff0e00720c */ /* 0x000fe20003fc6270 */
[----:B------:R-:W-:Y:S01]  /*6da0*/  VIADD R19, R10, 0x10 ;  /* 0x000000100a137836 */ /* 0x000fe20000000000 */
[----:B------:R-:W-:Y:S01]  /*6db0*/  IABS R14, R17 ;  /* 0x00000011000e7213 */ /* 0x000fe20000000000 */
[C---:B------:R-:W-:Y:S02]  /*6dc0*/  IMAD R8, R0.reuse, R12, R8 ;  /* 0x0000000c00087224 */ /* 0x040fe400078e0208 */
[C---:B------:R-:W-:Y:S01]  /*6dd0*/  IMAD R9, R0.reuse, R16, R9 ;  /* 0x0000001000097224 */ /* 0x040fe200078e0209 */
[----:B------:R-:W-:Y:S01]  /*6de0*/  IABS R11, R19 ;  /* 0x00000013000b7213 */ /* 0x000fe20000000000 */
[----:B------:R-:W-:Y:S01]  /*6df0*/  @!P4 IMAD.MOV R26, RZ, RZ, -R26 ;  /* 0x000000ffff1ac224 */ /* 0x000fe200078e0a1a */
[----:B------:R-:W-:Y:S01]  /*6e00*/  ISETP.GT.U32.AND P4, PT, R0, R6, PT ;  /* 0x000000060000720c */ /* 0x000fe20003f84070 */
[----:B------:R-:W-:-:S02]  /*6e10*/  @!P3 IMAD.IADD R7, R7, 0x1, -R0 ;  /* 0x000000010707b824 */ /* 0x000fc400078e0a00 */
[----:B------:R-:W-:Y:S01]  /*6e20*/  @!P1 IMAD.MOV R28, RZ, RZ, -R28 ;  /* 0x000000ffff1c9224 */ /* 0x000fe200078e0a1c */
[C---:B------:R-:W-:Y:S01]  /*6e30*/  ISETP.GT.U32.AND P1, PT, R0.reuse, R8, PT ;  /* 0x000000080000720c */ /* 0x040fe20003f24070 */
[----:B------:R-:W-:Y:S01]  /*6e40*/  @!P5 IMAD.MOV R29, RZ, RZ, -R29 ;  /* 0x000000ffff1dd224 */ /* 0x000fe200078e0a1d */
[C---:B------:R-:W-:Y:S01]  /*6e50*/  ISETP.GT.U32.AND P5, PT, R0.reuse, R9, PT ;  /* 0x000000090000720c */ /* 0x040fe20003fa4070 */
[----:B0-----:R-:W-:Y:S02]  /*6e60*/  IMAD.MOV.U32 R24, RZ, RZ, R14 ;  /* 0x000000ffff187224 */ /* 0x001fe400078e000e */
[----:B------:R-:W-:Y:S01]  /*6e70*/  @!P0 IMAD.MOV R27, RZ, RZ, -R27 ;  /* 0x000000ffff1b8224 */ /* 0x000fe200078e0a1b */
[----:B------:R-:W-:Y:S01]  /*6e80*/  ISETP.GT.U32.AND P0, PT, R0, R7, PT ;  /* 0x000000070000720c */ /* 0x000fe20003f04070 */
[----:B------:R-:W-:-:S04]  /*6e90*/  IMAD.HI.U32 R12, R2, R11, RZ ;  /* 0x0000000b020c7227 */ /* 0x000fc800078e00ff */
[----:B------:R-:W-:Y:S01]  /*6ea0*/  IMAD.HI.U32 R23, R2, R24, RZ ;  /* 0x0000001802177227 */ /* 0x000fe200078e00ff */
[----:B------:R-:W-:-:S03]  /*6eb0*/  ISETP.GT.U32.AND P3, PT, R0, R4, PT ;  /* 0x000000040000720c */ /* 0x000fc60003f64070 */
[----:B------:R-:W-:Y:S01]  /*6ec0*/  @!P2 IMAD.MOV R25, RZ, RZ, -R25 ;  /* 0x000000ffff19a224 */ /* 0x000fe200078e0a19 */
[----:B------:R-:W-:Y:S01]  /*6ed0*/  ISETP.GT.U32.AND P2, PT, R0, R3, PT ;  /* 0x000000030000720c */ /* 0x000fe20003f44070 */
[----:B------:R-:W-:Y:S02]  /*6ee0*/  IMAD.MOV R12, RZ, RZ, -R12 ;  /* 0x000000ffff0c7224 */ /* 0x000fe400078e0a0c */
[----:B------:R-:W-:Y:S02]  /*6ef0*/  IMAD.MOV R23, RZ, RZ, -R23 ;  /* 0x000000ffff177224 */ /* 0x000fe400078e0a17 */
[----:B------:R-:W-:-:S04]  /*6f00*/  IMAD.HI.U32 R14, R2, R15, RZ ;  /* 0x0000000f020e7227 */ /* 0x000fc800078e00ff */
[----:B------:R-:W-:Y:S02]  /*6f10*/  VIADD R16, R10, 0x4 ;  /* 0x000000040a107836 */ /* 0x000fe40000000000 */
[----:B------:R-:W-:Y:S02]  /*6f20*/  IMAD R10, R0, R12, R11 ;  /* 0x0000000c000a7224 */ /* 0x000fe400078e020b */
[----:B------:R-:W-:Y:S01]  /*6f30*/  @!P4 IMAD.IADD R6, R6, 0x1, -R0 ;  /* 0x000000010606c824 */ /* 0x000fe200078e0a00 */
[----:B------:R-:W-:Y:S01]  /*6f40*/  ISETP.GE.AND P4, PT, R13, RZ, PT ;  /* 0x000000ff0d00720c */ /* 0x000fe20003f86270 */
[----:B------:R-:W-:Y:S02]  /*6f50*/  IMAD R12, R0, R23, R24 ;  /* 0x00000017000c7224 */ /* 0x000fe400078e0218 */
[--C-:B------:R-:W-:Y:S01]  /*6f60*/  @!P1 IMAD.IADD R8, R8, 0x1, -R0.reuse ;  /* 0x0000000108089824 */ /* 0x100fe200078e0a00 */
[----:B------:R-:W-:Y:S01]  /*6f70*/  ISETP.GE.AND P1, PT, R5, RZ, PT ;  /* 0x000000ff0500720c */ /* 0x000fe20003f26270 */
[----:B------:R-:W-:Y:S01]  /*6f80*/  @!P5 IMAD.IADD R9, R9, 0x1, -R0 ;  /* 0x000000010909d824 */ /* 0x000fe200078e0a00 */
[----:B------:R-:W-:Y:S01]  /*6f90*/  ISETP.GE.AND P5, PT, R22, RZ, PT ;  /* 0x000000ff1600720c */ /* 0x000fe20003fa6270 */
[----:B------:R-:W-:-:S02]  /*6fa0*/  IMAD.MOV R14, RZ, RZ, -R14 ;  /* 0x000000ffff0e7224 */ /* 0x000fc400078e0a0e */
[--C-:B------:R-:W-:Y:S01]  /*6fb0*/  @!P0 IMAD.IADD R7, R7, 0x1, -R0.reuse ;  /* 0x0000000107078824 */ /* 0x100fe200078e0a00 */
[C---:B------:R-:W-:Y:S01]  /*6fc0*/  ISETP.GT.U32.AND P0, PT, R0.reuse, R12, PT ;  /* 0x0000000c0000720c */ /* 0x040fe20003f04070 */
[C---:B------:R-:W-:Y:S02]  /*6fd0*/  IMAD R11, R0.reuse, R14, R15 ;  /* 0x0000000e000b7224 */ /* 0x040fe400078e020f */
[----:B------:R-:W2:Y:S01]  /*6fe0*/  LDL.LU R15, [R1+0xb10] ;  /* 0x000b1000010f7983 */ /* 0x000ea20000300800 */
[--C-:B------:R-:W-:Y:S01]  /*6ff0*/  @!P2 IMAD.IADD R3, R3, 0x1, -R0.reuse ;  /* 0x000000010303a824 */ /* 0x100fe200078e0a00 */
[----:B------:R-:W-:Y:S01]  /*7000*/  ISETP.GT.U32.AND P2, PT, R0, R10, PT ;  /* 0x0000000a0000720c */ /* 0x000fe20003f44070 */
[----:B------:R-:W-:Y:S01]  /*7010*/  @!P3 IMAD.IADD R4, R4, 0x1, -R0 ;  /* 0x000000010404b824 */ /* 0x000fe200078e0a00 */
[----:B------:R-:W2:Y:S01]  /*7020*/  LDL.LU R14, [R1+0xb0c] ;  /* 0x000b0c00010e7983 */ /* 0x000ea20000300800 */
[----:B------:R-:W-:Y:S01]  /*7030*/  IABS R23, R16 ;  /* 0x0000001000177213 */ /* 0x000fe20000000000 */
[----:B------:R-:W-:Y:S01]  /*7040*/  @!P6 IMAD.MOV R3, RZ, RZ, -R3 ;  /* 0x000000ffff03e224 */ /* 0x000fe200078e0a03 */
[----:B------:R-:W-:Y:S01]  /*7050*/  ISETP.GT.U32.AND P3, PT, R0, R11, PT ;  /* 0x0000000b0000720c */ /* 0x000fe20003f64070 */
[----:B------:R0:W-:Y:S01]  /*7060*/  STL [R1+0xab4], R25 ;  /* 0x000ab41901007387 */ /* 0x0001e20000100800 */
[----:B------:R-:W-:-:S02]  /*7070*/  @!P4 IMAD.MOV R4, RZ, RZ, -R4 ;  /* 0x000000ffff04c224 */ /* 0x000fc400078e0a04 */
[----:B------:R-:W-:Y:S01]  /*7080*/  @!P1 IMAD.MOV R6, RZ, RZ, -R6 ;  /* 0x000000ffff069224 */ /* 0x000fe200078e0a06 */
[----:B------:R-:W-:Y:S01]  /*7090*/  STL [R1+0xab8], R26 ;  /* 0x000ab81a01007387 */ /* 0x000fe20000100800 */
[----:B------:R-:W-:Y:S02]  /*70a0*/  @!P5 IMAD.MOV R7, RZ, RZ, -R7 ;  /* 0x000000ffff07d224 */ /* 0x000fe400078e0a07 */
[----:B------:R-:W-:Y:S01]  /*70b0*/  IMAD.HI.U32 R2, R2, R23, RZ ;  /* 0x0000001702027227 */ /* 0x000fe200078e00ff */
[----:B------:R-:W-:Y:S04]  /*70c0*/  STL [R1+0xabc], R27 ;  /* 0x000abc1b01007387 */ /* 0x000fe80000100800 */
[----:B------:R-:W-:Y:S04]  /*70d0*/  STL [R1+0xac0], R28 ;  /* 0x000ac01c01007387 */ /* 0x000fe80000100800 */
[----:B------:R-:W-:Y:S04]  /*70e0*/  STL [R1+0xac4], R29 ;  /* 0x000ac41d01007387 */ /* 0x000fe80000100800 */
[----:B------:R-:W2:Y:S01]  /*70f0*/  LDL.LU R13, [R1+0xb08] ;  /* 0x000b0800010d7983 */ /* 0x000ea20000300800 */
[----:B------:R-:W-:-:S02]  /*7100*/  @!P0 IMAD.IADD R12, R12, 0x1, -R0 ;  /* 0x000000010c0c8824 */ /* 0x000fc400078e0a00 */
[----:B------:R-:W-:Y:S01]  /*7110*/  IMAD.MOV R2, RZ, RZ, -R2 ;  /* 0x000000ffff027224 */ /* 0x000fe200078e0a02 */
[----:B------:R-:W2:Y:S01]  /*7120*/  LDL.LU R5, [R1+0xb04] ;  /* 0x000b040001057983 */ /* 0x000ea20000300800 */
[----:B------:R-:W-:Y:S01]  /*7130*/  ISETP.GT.U32.AND P0, PT, R0, R8, PT ;  /* 0x000000080000720c */ /* 0x000fe20003f04070 */
[--C-:B------:R-:W-:Y:S01]  /*7140*/  @!P2 IMAD.IADD R10, R10, 0x1, -R0.reuse ;  /* 0x000000010a0aa824 */ /* 0x100fe200078e0a00 */
[C---:B------:R-:W-:Y:S01]  /*7150*/  ISETP.GT.U32.AND P5, PT, R0.reuse, R12, PT ;  /* 0x0000000c0000720c */ /* 0x040fe20003fa4070 */
[----:B------:R1:W-:Y:S01]  /*7160*/  STL [R1+0xac8], R3 ;  /* 0x000ac80301007387 */ /* 0x0003e20000100800 */
[C---:B------:R-:W-:Y:S01]  /*7170*/  IMAD R2, R0.reuse, R2, R23 ;  /* 0x0000000200027224 */ /* 0x040fe200078e0217 */
[C---:B------:R-:W-:Y:S01]  /*7180*/  ISETP.GT.U32.AND P4, PT, R0.reuse, R9, PT ;  /* 0x000000090000720c */ /* 0x040fe20003f84070 */
[----:B------:R-:W-:Y:S01]  /*7190*/  @!P3 IMAD.IADD R11, R11, 0x1, -R0 ;  /* 0x000000010b0bb824 */ /* 0x000fe200078e0a00 */
[----:B------:R-:W-:Y:S01]  /*71a0*/  STL [R1+0xacc], R4 ;  /* 0x000acc0401007387 */ /* 0x000fe20000100800 */
[----:B------:R-:W-:-:S02]  /*71b0*/  ISETP.GT.U32.AND P6, PT, R0, R10, PT ;  /* 0x0000000a0000720c */ /* 0x000fc40003fc4070 */
[----:B------:R-:W-:Y:S01]  /*71c0*/  ISETP.GE.AND P3, PT, R21, RZ, PT ;  /* 0x000000ff1500720c */ /* 0x000fe20003f66270 */
[----:B------:R-:W-:Y:S01]  /*71d0*/  STL [R1+0xad0], R6 ;  /* 0x000ad00601007387 */ /* 0x000fe20000100800 */
[----:B------:R-:W-:Y:S01]  /*71e0*/  ISETP.GT.U32.AND P2, PT, R0, R2, PT ;  /* 0x000000020000720c */ /* 0x000fe20003f44070 */
[--C-:B------:R-:W-:Y:S01]  /*71f0*/  @!P0 IMAD.IADD R8, R8, 0x1, -R0.reuse ;  /* 0x0000000108088824 */ /* 0x100fe200078e0a00 */
[----:B------:R-:W-:Y:S01]  /*7200*/  ISETP.GE.AND P0, PT, R20, RZ, PT ;  /* 0x000000ff1400720c */ /* 0x000fe20003f06270 */
[----:B------:R-:W-:Y:S01]  /*7210*/  STL [R1+0xad4], R7 ;  /* 0x000ad40701007387 */ /* 0x000fe20000100800 */
[--C-:B------:R-:W-:Y:S01]  /*7220*/  @!P5 IMAD.IADD R12, R12, 0x1, -R0.reuse ;  /* 0x000000010c0cd824 */ /* 0x100fe200078e0a00 */
[----:B------:R-:W-:Y:S01]  /*7230*/  ISETP.GE.AND P5, PT, R16, RZ, PT ;  /* 0x000000ff1000720c */ /* 0x000fe20003fa6270 */
[--C-:B------:R-:W-:Y:S01]  /*7240*/  @!P4 IMAD.IADD R9, R9, 0x1, -R0.reuse ;  /* 0x000000010909c824 */ /* 0x100fe200078e0a00 */
[----:B0-----:R-:W3:Y:S01]  /*7250*/  LDL.LU R25, [R1+0x8] ;  /* 0x0000080001197983 */ /* 0x001ee20000300800 */
[----:B------:R-:W-:Y:S01]  /*7260*/  ISETP.GT.U32.AND P1, PT, R0, R11, PT ;  /* 0x0000000b0000720c */ /* 0x000fe20003f24070 */
[--C-:B------:R-:W-:Y:S01]  /*7270*/  @!P6 IMAD.IADD R10, R10, 0x1, -R0.reuse ;  /* 0x000000010a0ae824 */ /* 0x100fe200078e0a00 */
[----:B------:R-:W-:Y:S01]  /*7280*/  ISETP.GE.AND P6, PT, R18, RZ, PT ;  /* 0x000000ff1200720c */ /* 0x000fe20003fc6270 */
[----:B------:R-:W4:Y:S01]  /*7290*/  LDL.LU R24, [R1+0x4] ;  /* 0x0000040001187983 */ /* 0x000f220000300800 */
[----:B------:R-:W-:Y:S01]  /*72a0*/  ISETP.GE.AND P4, PT, R19, RZ, PT ;  /* 0x000000ff1300720c */ /* 0x000fe20003f86270 */
[----:B------:R-:W-:-:S02]  /*72b0*/  @!P2 IMAD.IADD R2, R2, 0x1, -R0 ;  /* 0x000000010202a824 */ /* 0x000fc400078e0a00 */
[----:B------:R-:W5:Y:S03]  /*72c0*/  LDL.LU R23, [R1] ;  /* 0x0000000001177983 */ /* 0x000f660000300800 */
[----:B------:R-:W-:Y:S01]  /*72d0*/  ISETP.GT.U32.AND P2, PT, R0, R2, PT ;  /* 0x000000020000720c */ /* 0x000fe20003f44070 */
[----:B------:R-:W5:Y:S02]  /*72e0*/  LDL.LU R22, [R1+0x1b8] ;  /* 0x0001b80001167983 */ /* 0x000f640000300800 */
[----:B------:R-:W-:Y:S01]  /*72f0*/  @!P1 IMAD.IADD R11, R11, 0x1, -R0 ;  /* 0x000000010b0b9824 */ /* 0x000fe200078e0a00 */
[----:B------:R-:W-:Y:S01]  /*7300*/  ISETP.GE.AND P1, PT, R17, RZ, PT ;  /* 0x000000ff1100720c */ /* 0x000fe20003f26270 */
[----:B------:R-:W5:Y:S04]  /*7310*/  LDL.LU R21, [R1+0x1d0] ;  /* 0x0001d00001157983 */ /* 0x000f680000300800 */
[----:B------:R-:W5:Y:S04]  /*7320*/  LDL.LU R20, [R1+0x1cc] ;  /* 0x0001cc0001147983 */ /* 0x000f680000300800 */
[----:B------:R-:W5:Y:S04]  /*7330*/  LDL.LU R18, [R1+0x1a8] ;  /* 0x0001a80001127983 */ /* 0x000f680000300800 */
[----:B------:R-:W5:Y:S01]  /*7340*/  LDL.LU R16, [R1+0x1ac] ;  /* 0x0001ac0001107983 */ /* 0x000f620000300800 */
[----:B------:R-:W-:-:S03]  /*7350*/  @!P3 IMAD.MOV R8, RZ, RZ, -R8 ;  /* 0x000000ffff08b224 */ /* 0x000fc600078e0a08 */
[----:B------:R-:W5:Y:S01]  /*7360*/  LDL.LU R19, [R1+0x1b0] ;  /* 0x0001b00001137983 */ /* 0x000f620000300800 */
[----:B------:R-:W-:Y:S02]  /*7370*/  @!P2 IMAD.IADD R2, R2, 0x1, -R0 ;  /* 0x000000010202a824 */ /* 0x000fe400078e0a00 */
[----:B------:R-:W-:Y:S01]  /*7380*/  @!P0 IMAD.MOV R9, RZ, RZ, -R9 ;  /* 0x000000ffff098224 */ /* 0x000fe200078e0a09 */
[----:B------:R-:W5:Y:S01]  /*7390*/  LDL.LU R17, [R1+0x1b4] ;  /* 0x0001b40001117983 */ /* 0x000f620000300800 */
[----:B------:R-:W-:Y:S02]  /*73a0*/  @!P4 IMAD.MOV R10, RZ, RZ, -R10 ;  /* 0x000000ffff0ac224 */ /* 0x000fe400078e0a0a */
[----:B------:R-:W-:Y:S01]  /*73b0*/  @!P6 IMAD.MOV R11, RZ, RZ, -R11 ;  /* 0x000000ffff0be224 */ /* 0x000fe200078e0a0b */
[----:B------:R-:W-:Y:S01]  /*73c0*/  STL [R1+0xad8], R8 ;  /* 0x000ad80801007387 */ /* 0x000fe20000100800 */
[----:B------:R-:W-:Y:S02]  /*73d0*/  @!P1 IMAD.MOV R12, RZ, RZ, -R12 ;  /* 0x000000ffff0c9224 */ /* 0x000fe400078e0a0c */
[----:B------:R-:W-:Y:S01]  /*73e0*/  @!P5 IMAD.MOV R2, RZ, RZ, -R2 ;  /* 0x000000ffff02d224 */ /* 0x000fe200078e0a02 */
[----:B------:R-:W-:Y:S04]  /*73f0*/  STL [R1+0xadc], R9 ;  /* 0x000adc0901007387 */ /* 0x000fe80000100800 */
[----:B------:R-:W-:Y:S04]  /*7400*/  STL [R1+0xae0], R10 ;  /* 0x000ae00a01007387 */ /* 0x000fe80000100800 */
[----:B------:R-:W-:Y:S04]  /*7410*/  STL [R1+0xaec], R11 ;  /* 0x000aec0b01007387 */ /* 0x000fe80000100800 */
[----:B------:R-:W-:Y:S04]  /*7420*/  STL [R1+0xaf0], R12 ;  /* 0x000af00c01007387 */ /* 0x000fe80000100800 */
[----:B------:R3:W-:Y:S01]  /*7430*/  STL [R1+0xaf4], R2 ;  /* 0x000af40201007387 */ /* 0x0007e20000100800 */
[----:B--2---:R-:W-:-:S02]  /*7440*/  ISETP.NE.AND P2, PT, R5, RZ, PT ;  /* 0x000000ff0500720c */ /* 0x004fc40003f45270 */
[----:B------:R-:W-:-:S04]  /*7450*/  LOP3.LUT R5, RZ, R5, RZ, 0x33, !PT ;  /* 0x00000005ff057212 */ /* 0x000fc800078e33ff */
[----:B-1----:R-:W-:-:S05]  /*7460*/  SEL R3, R5, R13, !P2 ;  /* 0x0000000d05037207 */ /* 0x002fca0005000000 */
[----:B------:R5:W-:Y:S01]  /*7470*/  STL [R1+0x21c], R3 ;  /* 0x00021c0301007387 */ /* 0x000be20000100800 */
[C---:B---3--:R-:W-:Y:S02]  /*7480*/  SEL R2, R5.reuse, R25, !P2 ;  /* 0x0000001905027207 */ /* 0x048fe40005000000 */
[----:B----4-:R-:W-:-:S03]  /*7490*/  SEL R0, R5, R24, !P2 ;  /* 0x0000001805007207 */ /* 0x010fc60005000000 */
[----:B------:R0:W-:Y:S01]  /*74a0*/  STL [R1+0x18], R2 ;  /* 0x0000180201007387 */ /* 0x0001e20000100800 */
[----:B-----5:R-:W-:-:S03]  /*74b0*/  SEL R3, R5, R23, !P2 ;  /* 0x0000001705037207 */ /* 0x020fc60005000000 */
[----:B------:R1:W-:Y:S01]  /*74c0*/  STL [R1+0x14], R0 ;  /* 0x0000140001007387 */ /* 0x0003e20000100800 */
[----:B0-----:R-:W-:-:S03]  /*74d0*/  SEL R2, R5, R14, !P2 ;  /* 0x0000000e05027207 */ /* 0x001fc60005000000 */
[----:B------:R0:W-:Y:S01]  /*74e0*/  STL [R1+0x10], R3 ;  /* 0x0000100301007387 */ /* 0x0001e20000100800 */
[----:B-1----:R-:W-:-:S03]  /*74f0*/  SEL R0, R5, R15, !P2 ;  /* 0x0000000f05007207 */ /* 0x002fc60005000000 */
[----:B------:R1:W-:Y:S04]  /*7500*/  STL [R1+0xc], R2 ;  /* 0x00000c0201007387 */ /* 0x0003e80000100800 */
[----:B------:R2:W-:Y:S01]  /*7510*/  STL [R1+0x8], R0 ;  /* 0x0000080001007387 */ /* 0x0005e20000100800 */
[C---:B0-----:R-:W-:Y:S02]  /*7520*/  SEL R3, R5.reuse, R22, !P2 ;  /* 0x0000001605037207 */ /* 0x041fe40005000000 */
[C---:B-1----:R-:W-:Y:S02]  /*7530*/  SEL R2, R5.reuse, R21, !P2 ;  /* 0x0000001505027207 */ /* 0x042fe40005000000 */
[C---:B--2---:R-:W-:Y:S01]  /*7540*/  SEL R0, R5.reuse, R20, !P2 ;  /* 0x0000001405007207 */ /* 0x044fe20005000000 */
[----:B------:R-:W-:Y:S01]  /*7550*/  STL [R1+0x4], R3 ;  /* 0x0000040301007387 */ /* 0x000fe20000100800 */
[----:B------:R-:W-:-:S03]  /*7560*/  SEL R13, R5, R18, !P2 ;  /* 0x00000012050d7207 */ /* 0x000fc60005000000 */
[----:B------:R0:W-:Y:S04]  /*7570*/  STL [R1+0xaf8], R0 ;  /* 0x000af80001007387 */ /* 0x0001e80000100800 */
[----:B------:R1:W-:Y:S01]  /*7580*/  STL [R1], R2 ;  /* 0x0000000201007387 */ /* 0x0003e20000100800 */
[----:B------:R-:W-:-:S03]  /*7590*/  SEL R14, R5, R16, !P2 ;  /* 0x00000010050e7207 */ /* 0x000fc60005000000 */
[----:B0-----:R-:W2:Y:S04]  /*75a0*/  LDL.LU R0, [R1+0x84] ;  /* 0x0000840001007983 */ /* 0x001ea80000300800 */
[----:B-1----:R-:W3:Y:S04]  /*75b0*/  LDL.LU R2, [R1+0x1a4] ;  /* 0x0001a40001027983 */ /* 0x002ee80000300800 */
[----:B------:R-:W4:Y:S04]  /*75c0*/  LDL.LU R22, [R1+0x88] ;  /* 0x0000880001167983 */ /* 0x000f280000300800 */
[----:B------:R-:W5:Y:S04]  /*75d0*/  LDL.LU R21, [R1+0x1a0] ;  /* 0x0001a00001157983 */ /* 0x000f680000300800 */
[----:B------:R-:W2:Y:S04]  /*75e0*/  LDL.LU R18, [R1+0x94] ;  /* 0x0000940001127983 */ /* 0x000ea80000300800 */
[----:B------:R0:W-:Y:S04]  /*75f0*/  STL [R1+0xafc], R13 ;  /* 0x000afc0d01007387 */ /* 0x0001e80000100800 */
[----:B0-----:R-:W2:Y:S04]  /*7600*/  LDL.LU R13, [R1+0x78] ;  /* 0x00007800010d7983 */ /* 0x001ea80000300800 */
[----:B------:R-:W3:Y:S04]  /*7610*/  LDL.LU R16, [R1+0x150] ;  /* 0x0001500001107983 */ /* 0x000ee80000300800 */
[----:B------:R0:W-:Y:S04]  /*7620*/  STL [R1+0xb00], R14 ;  /* 0x000b000e01007387 */ /* 0x0001e80000100800 */
[----:B0-----:R-:W3:Y:S01]  /*7630*/  LDL.LU R14, [R1+0x64] ;  /* 0x00006400010e7983 */ /* 0x001ee20000300800 */
[----:B------:R-:W-:-:S03]  /*7640*/  SEL R3, R5, R17, !P2 ;  /* 0x0000001105037207 */ /* 0x000fc60005000000 */
[----:B------:R-:W4:Y:S04]  /*7650*/  LDL.LU R12, [R1+0x19c] ;  /* 0x00019c00010c7983 */ /* 0x000f280000300800 */
[----:B------:R-:W4:Y:S04]  /*7660*/  LDL.LU R11, [R1+0x17c] ;  /* 0x00017c00010b7983 */ /* 0x000f280000300800 */
[----:B------:R0:W-:Y:S04]  /*7670*/  STL [R1+0x1c], R3 ;  /* 0x00001c0301007387 */ /* 0x0001e80000100800 */
[----:B------:R-:W4:Y:S04]  /*7680*/  LDL.LU R10, [R1+0x180] ;  /* 0x00018000010a7983 */ /* 0x000f280000300800 */
[----:B------:R-:W5:Y:S04]  /*7690*/  LDL.LU R9, [R1+0x188] ;  /* 0x0001880001097983 */ /* 0x000f680000300800 */
[----:B------:R-:W5:Y:S04]  /*76a0*/  LDL.LU R8, [R1+0x18c] ;  /* 0x00018c0001087983 */ /* 0x000f680000300800 */
[----:B------:R-:W5:Y:S04]  /*76b0*/  LDL.LU R7, [R1+0x198] ;  /* 0x0001980001077983 */ /* 0x000f680000300800 */
[----:B------:R-:W5:Y:S04]  /*76c0*/  LDL.LU R6, [R1+0x178] ;  /* 0x0001780001067983 */ /* 0x000f680000300800 */
[----:B------:R-:W5:Y:S04]  /*76d0*/  LDL.LU R4, [R1+0x174] ;  /* 0x0001740001047983 */ /* 0x000f680000300800 */
[----:B0-----:R-:W5:Y:S04]  /*76e0*/  LDL.LU R3, [R1+0x170] ;  /* 0x0001700001037983 */ /* 0x001f680000300800 */
[----:B------:R-:W5:Y:S04]  /*76f0*/  LDL.LU R29, [R1+0x16c] ;  /* 0x00016c00011d7983 */ /* 0x000f680000300800 */
[----:B------:R-:W5:Y:S04]  /*7700*/  LDL.LU R28, [R1+0x164] ;  /* 0x00016400011c7983 */ /* 0x000f680000300800 */
[----:B------:R-:W5:Y:S04]  /*7710*/  LDL.LU R27, [R1+0x160] ;  /* 0x00016000011b7983 */ /* 0x000f680000300800 */
[----:B------:R-:W5:Y:S04]  /*7720*/  LDL.LU R26, [R1+0x138] ;  /* 0x00013800011a7983 */ /* 0x000f680000300800 */
[----:B------:R-:W5:Y:S04]  /*7730*/  LDL.LU R25, [R1+0x6c] ;  /* 0x00006c0001197983 */ /* 0x000f680000300800 */
[----:B------:R-:W5:Y:S01]  /*7740*/  LDL.LU R24, [R1+0x68] ;  /* 0x0000680001187983 */ /* 0x000f620000300800 */
[----:B------:R-:W-:-:S03]  /*7750*/  SEL R15, R5, R19, !P2 ;  /* 0x00000013050f7207 */ /* 0x000fc60005000000 */
[----:B------:R-:W5:Y:S04]  /*7760*/  LDL.LU R23, [R1+0x13c] ;  /* 0x00013c0001177983 */ /* 0x000f680000300800 */
[----:B------:R-:W5:Y:S04]  /*7770*/  LDL.LU R20, [R1+0x140] ;  /* 0x0001400001147983 */ /* 0x000f680000300800 */
[----:B------:R-:W5:Y:S04]  /*7780*/  LDL.LU R19, [R1+0x144] ;  /* 0x0001440001137983 */ /* 0x000f680000300800 */
[----:B------:R-:W5:Y:S01]  /*7790*/  LDL.LU R17, [R1+0x15c] ;  /* 0x00015c0001117983 */ /* 0x000f620000300800 */
[----:B--2---:R-:W-:-:S02]  /*77a0*/  SEL R13, R5, R13, !P2 ;  /* 0x0000000d050d7207 */ /* 0x004fc40005000000 */
[----:B---3--:R-:W-:-:S05]  /*77b0*/  SEL R14, R5, R14, !P2 ;  /* 0x0000000e050e7207 */ /* 0x008fca0005000000 */
[----:B------:R0:W-:Y:S04]  /*77c0*/  STL [R1+0x20], R14 ;  /* 0x0000200e01007387 */ /* 0x0001e80000100800 */
[----:B------:R4:W-:Y:S01]  /*77d0*/  STL [R1+0x4c], R13 ;  /* 0x00004c0d01007387 */ /* 0x0009e20000100800 */
[C---:B0-----:R-:W-:Y:S02]  /*77e0*/  SEL R14, R5.reuse, R0, !P2 ;  /* 0x00000000050e7207 */ /* 0x041fe40005000000 */
[C---:B------:R-:W-:Y:S02]  /*77f0*/  SEL R0, R5.reuse, R2, !P2 ;  /* 0x0000000205007207 */ /* 0x040fe40005000000 */
[C---:B----4-:R-:W-:Y:S01]  /*7800*/  SEL R13, R5.reuse, R22, !P2 ;  /* 0x00000016050d7207 */ /* 0x050fe20005000000 */
[----:B------:R-:W-:Y:S01]  /*7810*/  STL [R1+0x54], R14 ;  /* 0x0000540e01007387 */ /* 0x000fe20000100800 */
[----:B-----5:R-:W-:-:S03]  /*7820*/  SEL R2, R5, R21, !P2 ;  /* 0x0000001505027207 */ /* 0x020fc60005000000 */
[----:B------:R0:W-:Y:S04]  /*7830*/  STL [R1+0x64], R0 ;  /* 0x0000640001007387 */ /* 0x0001e80000100800 */
[----:B------:R-:W-:Y:S04]  /*7840*/  STL [R1+0x78], R13 ;  /* 0x0000780d01007387 */ /* 0x000fe80000100800 */
[----:B------:R-:W2:Y:S01]  /*7850*/  LDL.LU R22, [R1+0x154] ;  /* 0x0001540001167983 */ /* 0x000ea20000300800 */
[----:B0-----:R-:W-:-:S03]  /*7860*/  SEL R0, R5, R18, !P2 ;  /* 0x0000001205007207 */ /* 0x001fc60005000000 */
[----:B------:R-:W-:Y:S04]  /*7870*/  STL [R1+0x84], R2 ;  /* 0x0000840201007387 */ /* 0x000fe80000100800 */
[----:B------:R-:W3:Y:S04]  /*7880*/  LDL.LU R18, [R1+0x148] ;  /* 0x0001480001127983 */ /* 0x000ee80000300800 */
[----:B------:R0:W-:Y:S04]  /*7890*/  STL [R1+0x88], R0 ;  /* 0x0000880001007387 */ /* 0x0001e80000100800 */
[----:B------:R-:W4:Y:S01]  /*78a0*/  LDL.LU R21, [R1+0x114] ;  /* 0x0001140001157983 */ /* 0x000f220000300800 */
[----:B0-----:R-:W-:-:S03]  /*78b0*/  SEL R0, R5, R16, !P2 ;  /* 0x0000001005007207 */ /* 0x001fc60005000000 */
[----:B------:R-:W5:Y:S04]  /*78c0*/  LDL.LU R16, [R1+0x128] ;  /* 0x0001280001107983 */ /* 0x000f680000300800 */
[----:B------:R0:W-:Y:S01]  /*78d0*/  STL [R1+0x94], R0 ;  /* 0x0000940001007387 */ /* 0x0001e20000100800 */
[C---:B------:R-:W-:Y:S02]  /*78e0*/  SEL R11, R5.reuse, R11, !P2 ;  /* 0x0000000b050b7207 */ /* 0x040fe40005000000 */
[C---:B------:R-:W-:Y:S02]  /*78f0*/  SEL R2, R5.reuse, R10, !P2 ;  /* 0x0000000a05027207 */ /* 0x040fe40005000000 */
[----:B0-----:R-:W-:-:S05]  /*7900*/  SEL R0, R5, R12, !P2 ;  /* 0x0000000c05007207 */ /* 0x001fca0005000000 */
[----:B------:R0:W-:Y:S01]  /*7910*/  STL [R1+0x150], R0 ;  /* 0x0001500001007387 */ /* 0x0001e20000100800 */
[----:B------:R-:W-:-:S03]  /*7920*/  SEL R8, R5, R8, !P2 ;  /* 0x0000000805087207 */ /* 0x000fc60005000000 */
[----:B------:R-:W-:Y:S01]  /*7930*/  STL [R1+0x17c], R11 ;  /* 0x00017c0b01007387 */ /* 0x000fe20000100800 */
[----:B0-----:R-:W-:-:S03]  /*7940*/  SEL R0, R5, R9, !P2 ;  /* 0x0000000905007207 */ /* 0x001fc60005000000 */
[----:B------:R0:W-:Y:S04]  /*7950*/  STL [R1+0x180], R2 ;  /* 0x0001800201007387 */ /* 0x0001e80000100800 */
[----:B------:R1:W-:Y:S01]  /*7960*/  STL [R1+0x188], R0 ;  /* 0x0001880001007387 */ /* 0x0003e20000100800 */
[C---:B------:R-:W-:Y:S02]  /*7970*/  SEL R4, R5.reuse, R4, !P2 ;  /* 0x0000000405047207 */ /* 0x040fe40005000000 */
[C---:B0-----:R-:W-:Y:S01]  /*7980*/  SEL R2, R5.reuse, R7, !P2 ;  /* 0x0000000705027207 */ /* 0x041fe20005000000 */
[----:B------:R-:W-:Y:S01]  /*7990*/  STL [R1+0x18c], R8 ;  /* 0x00018c0801007387 */ /* 0x000fe20000100800 */
[----:B-1----:R-:W-:-:S03]  /*79a0*/  SEL R0, R5, R6, !P2 ;  /* 0x0000000605007207 */ /* 0x002fc60005000000 */
[----:B------:R0:W-:Y:S04]  /*79b0*/  STL [R1+0x19c], R2 ;  /* 0x00019c0201007387 */ /* 0x0001e80000100800 */
[----:B------:R1:W-:Y:S01]  /*79c0*/  STL [R1+0x1a0], R0 ;  /* 0x0001a00001007387 */ /* 0x0003e20000100800 */
[----:B0-----:R-:W-:-:S03]  /*79d0*/  SEL R2, R5, R3, !P2 ;  /* 0x0000000305027207 */ /* 0x001fc60005000000 */
[----:B------:R-:W-:Y:S01]  /*79e0*/  STL [R1+0x1b8], R4 ;  /* 0x0001b80401007387 */ /* 0x000fe20000100800 */
[C---:B------:R-:W-:Y:S02]  /*79f0*/  SEL R3, R5.reuse, R28, !P2 ;  /* 0x0000001c05037207 */ /* 0x040fe40005000000 */
[C---:B-1----:R-:W-:Y:S01]  /*7a00*/  SEL R0, R5.reuse, R29, !P2 ;  /* 0x0000001d05007207 */ /* 0x042fe20005000000 */
[----:B------:R0:W-:Y:S04]  /*7a10*/  STL [R1+0x1b4], R2 ;  /* 0x0001b40201007387 */ /* 0x0001e80000100800 */
[----:B------:R1:W-:Y:S04]  /*7a20*/  STL [R1+0x1b0], R0 ;  /* 0x0001b00001007387 */ /* 0x0003e80000100800 */
[----:B------:R1:W-:Y:S01]  /*7a30*/  STL [R1+0x1ac], R3 ;  /* 0x0001ac0301007387 */ /* 0x0003e20000100800 */
[----:B0-----:R-:W-:-:S02]  /*7a40*/  SEL R2, R5, R27, !P2 ;  /* 0x0000001b05027207 */ /* 0x001fc40005000000 */
[----:B-1----:R-:W-:-:S03]  /*7a50*/  SEL R0, R5, R26, !P2 ;  /* 0x0000001a05007207 */ /* 0x002fc60005000000 */
[----:B------:R0:W-:Y:S01]  /*7a60*/  STL [R1+0x1a8], R2 ;  /* 0x0001a80201007387 */ /* 0x0001e20000100800 */
[----:B------:R-:W-:-:S03]  /*7a70*/  SEL R3, R5, R25, !P2 ;  /* 0x0000001905037207 */ /* 0x000fc60005000000 */
[----:B------:R1:W-:Y:S04]  /*7a80*/  STL [R1+0x1a4], R0 ;  /* 0x0001a40001007387 */ /* 0x0003e80000100800 */
[----:B------:R1:W-:Y:S01]  /*7a90*/  STL [R1+0x198], R3 ;  /* 0x0001980301007387 */ /* 0x0003e20000100800 */
[C---:B0-----:R-:W-:Y:S02]  /*7aa0*/  SEL R2, R5.reuse, R24, !P2 ;  /* 0x0000001805027207 */ /* 0x041fe40005000000 */
[----:B-1----:R-:W-:-:S03]  /*7ab0*/  SEL R0, R5, R23, !P2 ;  /* 0x0000001705007207 */ /* 0x002fc60005000000 */
[----:B------:R0:W-:Y:S01]  /*7ac0*/  STL [R1+0x178], R2 ;  /* 0x0001780201007387 */ /* 0x0001e20000100800 */
[----:B------:R-:W-:-:S03]  /*7ad0*/  SEL R3, R5, R20, !P2 ;  /* 0x0000001405037207 */ /* 0x000fc60005000000 */
[----:B------:R1:W-:Y:S04]  /*7ae0*/  STL [R1+0x174], R0 ;  /* 0x0001740001007387 */ /* 0x0003e80000100800 */
[----:B------:R-:W-:Y:S01]  /*7af0*/  STL [R1+0x170], R3 ;  /* 0x0001700301007387 */ /* 0x000fe20000100800 */
[----:B0-----:R-:W-:-:S03]  /*7b00*/  SEL R2, R5, R19, !P2 ;  /* 0x0000001305027207 */ /* 0x001fc60005000000 */
[----:B------:R-:W5:Y:S01]  /*7b10*/  LDL.LU R14, [R1+0x12c] ;  /* 0x00012c00010e7983 */ /* 0x000f620000300800 */
[----:B-1----:R-:W-:-:S03]  /*7b20*/  SEL R0, R5, R17, !P2 ;  /* 0x0000001105007207 */ /* 0x002fc60005000000 */
[----:B------:R-:W-:Y:S04]  /*7b30*/  STL [R1+0x16c], R2 ;  /* 0x00016c0201007387 */ /* 0x000fe80000100800 */
[----:B------:R-:W5:Y:S04]  /*7b40*/  LDL.LU R13, [R1+0x130] ;  /* 0x00013000010d7983 */ /* 0x000f680000300800 */
[----:B------:R0:W-:Y:S04]  /*7b50*/  STL [R1+0x164], R0 ;  /* 0x0001640001007387 */ /* 0x0001e80000100800 */
[----:B0-----:R-:W5:Y:S04]  /*7b60*/  LDL.LU R0, [R1+0x134] ;  /* 0x0001340001007983 */ /* 0x001f680000300800 */
[----:B------:R-:W5:Y:S04]  /*7b70*/  LDL.LU R2, [R1+0xb8] ;  /* 0x0000b80001027983 */ /* 0x000f680000300800 */
[----:B------:R-:W5:Y:S04]  /*7b80*/  LDL.LU R20, [R1+0xbc] ;  /* 0x0000bc0001147983 */ /* 0x000f680000300800 */
[----:B------:R-:W5:Y:S04]  /*7b90*/  LDL.LU R19, [R1+0xcc] ;  /* 0x0000cc0001137983 */ /* 0x000f680000300800 */
[----:B------:R-:W5:Y:S01]  /*7ba0*/  LDL.LU R17, [R1+0x104] ;  /* 0x0001040001117983 */ /* 0x000f620000300800 */
[----:B--2---:R-:W-:-:S02]  /*7bb0*/  SEL R4, R5, R22, !P2 ;  /* 0x0000001605047207 */ /* 0x004fc40005000000 */
[C---:B---3--:R-:W-:Y:S02]  /*7bc0*/  SEL R3, R5.reuse, R18, !P2 ;  /* 0x0000001205037207 */ /* 0x048fe40005000000 */
[----:B------:R-:W2:Y:S04]  /*7bd0*/  LDL.LU R18, [R1+0x108] ;  /* 0x0001080001127983 */ /* 0x000ea80000300800 */
[----:B------:R4:W-:Y:S04]  /*7be0*/  STL [R1+0x160], R4 ;  /* 0x0001600401007387 */ /* 0x0009e80000100800 */
[----:B------:R5:W-:Y:S04]  /*7bf0*/  STL [R1+0x15c], R3 ;  /* 0x00015c0301007387 */ /* 0x000be80000100800 */
[----:B------:R-:W3:Y:S01]  /*7c00*/  LDL.LU R12, [R1+0x110] ;  /* 0x00011000010c7983 */ /* 0x000ee20000300800 */
[----:B----4-:R-:W-:-:S02]  /*7c10*/  SEL R4, R5, R21, !P2 ;  /* 0x0000001505047207 */ /* 0x010fc40005000000 */
[----:B-----5:R-:W-:-:S03]  /*7c20*/  SEL R3, R5, R16, !P2 ;  /* 0x0000001005037207 */ /* 0x020fc60005000000 */
[----:B------:R0:W-:Y:S04]  /*7c30*/  STL [R1+0x154], R4 ;  /* 0x0001540401007387 */ /* 0x0001e80000100800 */
[----:B------:R-:W4:Y:S04]  /*7c40*/  LDL.LU R11, [R1+0x10c] ;  /* 0x00010c00010b7983 */ /* 0x000f280000300800 */
[----:B------:R1:W-:Y:S04]  /*7c50*/  STL [R1+0x148], R3 ;  /* 0x0001480301007387 */ /* 0x0003e80000100800 */
[----:B------:R-:W5:Y:S04]  /*7c60*/  LDL.LU R10, [R1+0xec] ;  /* 0x0000ec00010a7983 */ /* 0x000f680000300800 */
[----:B------:R-:W5:Y:S04]  /*7c70*/  LDL.LU R9, [R1+0xf0] ;  /* 0x0000f00001097983 */ /* 0x000f680000300800 */
[----:B------:R-:W5:Y:S04]  /*7c80*/  LDL.LU R8, [R1+0x100] ;  /* 0x0001000001087983 */ /* 0x000f680000300800 */
[----:B------:R-:W5:Y:S04]  /*7c90*/  LDL.LU R7, [R1+0xfc] ;  /* 0x0000fc0001077983 */ /* 0x000f680000300800 */
[----:B------:R-:W5:Y:S04]  /*7ca0*/  LDL.LU R6, [R1+0xf8] ;  /* 0x0000f80001067983 */ /* 0x000f680000300800 */
[----:B0-----:R-:W5:Y:S04]  /*7cb0*/  LDL.LU R4, [R1+0x1c4] ;  /* 0x0001c40001047983 */ /* 0x001f680000300800 */
[----:B-1----:R-:W5:Y:S04]  /*7cc0*/  LDL.LU R3, [R1+0xf4] ;  /* 0x0000f40001037983 */ /* 0x002f680000300800 */
[----:B------:R-:W5:Y:S04]  /*7cd0*/  LDL.LU R29, [R1+0xe8] ;  /* 0x0000e800011d7983 */ /* 0x000f680000300800 */
        /* <DEDUP_REMOVED lines=8> */
[----:B------:R-:W5:Y:S01]  /*7d60*/  LDL.LU R16, [R1+0xc8] ;  /* 0x0000c80001107983 */ /* 0x000f620000300800 */
[----:B------:R-:W-:-:S05]  /*7d70*/  SEL R14, R5, R14, !P2 ;  /* 0x0000000e050e7207 */ /* 0x000fca0005000000 */
[----:B------:R0:W-:Y:S01]  /*7d80*/  STL [R1+0x144], R14 ;  /* 0x0001440e01007387 */ /* 0x0001e20000100800 */
[----:B------:R-:W-:-:S05]  /*7d90*/  SEL R13, R5, R13, !P2 ;  /* 0x0000000d050d7207 */ /* 0x000fca0005000000 */
[----:B------:R1:W-:Y:S01]  /*7da0*/  STL [R1+0x140], R13 ;  /* 0x0001400d01007387 */ /* 0x0003e20000100800 */
[C---:B0-----:R-:W-:Y:S02]  /*7db0*/  SEL R14, R5.reuse, R0, !P2 ;  /* 0x00000000050e7207 */ /* 0x041fe40005000000 */
[----:B------:R-:W-:-:S03]  /*7dc0*/  SEL R0, R5, R2, !P2 ;  /* 0x0000000205007207 */ /* 0x000fc60005000000 */
[----:B------:R-:W-:Y:S01]  /*7dd0*/  STL [R1+0x13c], R14 ;  /* 0x00013c0e01007387 */ /* 0x000fe20000100800 */
[----:B-1----:R-:W-:-:S03]  /*7de0*/  SEL R13, R5, R20, !P2 ;  /* 0x00000014050d7207 */ /* 0x002fc60005000000 */
[----:B------:R0:W-:Y:S01]  /*7df0*/  STL [R1+0x138], R0 ;  /* 0x0001380001007387 */ /* 0x0001e20000100800 */
[----:B------:R-:W-:-:S03]  /*7e00*/  SEL R2, R5, R19, !P2 ;  /* 0x0000001305027207 */ /* 0x000fc60005000000 */
[----:B------:R-:W-:Y:S04]  /*7e10*/  STL [R1+0x134], R13 ;  /* 0x0001340d01007387 */ /* 0x000fe80000100800 */
[----:B------:R-:W5:Y:S01]  /*7e20*/  LDL.LU R20, [R1+0xc4] ;  /* 0x0000c40001147983 */ /* 0x000f620000300800 */
[----:B0-----:R-:W-:-:S03]  /*7e30*/  SEL R0, R5, R17, !P2 ;  /* 0x0000001105007207 */ /* 0x001fc60005000000 */
[----:B------:R-:W-:Y:S04]  /*7e40*/  STL [R1+0x130], R2 ;  /* 0x0001300201007387 */ /* 0x000fe80000100800 */
[----:B------:R-:W5:Y:S04]  /*7e50*/  LDL.LU R17, [R1+0xc0] ;  /* 0x0000c00001117983 */ /* 0x000f680000300800 */
[----:B------:R2:W-:Y:S04]  /*7e60*/  STL [R1+0x12c], R0 ;  /* 0x00012c0001007387 */ /* 0x0005e80000100800 */
[----:B------:R-:W5:Y:S01]  /*7e70*/  LDL.LU R19, [R1+0xb4] ;  /* 0x0000b40001137983 */ /* 0x000f620000300800 */
[----:B--2---:R-:W-:-:S03]  /*7e80*/  SEL R0, R5, R18, !P2 ;  /* 0x0000001205007207 */ /* 0x004fc60005000000 */
[----:B------:R-:W2:Y:S04]  /*7e90*/  LDL.LU R18, [R1+0xa0] ;  /* 0x0000a00001127983 */ /* 0x000ea80000300800 */
[----:B------:R3:W-:Y:S02]  /*7ea0*/  STL [R1+0x128], R0 ;  /* 0x0001280001007387 */ /* 0x0007e40000100800 */
[----:B---3--:R-:W-:-:S05]  /*7eb0*/  SEL R0, R5, R12, !P2 ;  /* 0x0000000c05007207 */ /* 0x008fca0005000000 */
[----:B------:R0:W-:Y:S01]  /*7ec0*/  STL [R1+0x114], R0 ;  /* 0x0001140001007387 */ /* 0x0001e20000100800 */
[C---:B----4-:R-:W-:Y:S02]  /*7ed0*/  SEL R11, R5.reuse, R11, !P2 ;  /* 0x0000000b050b7207 */ /* 0x050fe40005000000 */
[----:B-----5:R-:W-:-:S03]  /*7ee0*/  SEL R2, R5, R10, !P2 ;  /* 0x0000000a05027207 */ /* 0x020fc60005000000 */
[----:B------:R-:W-:Y:S01]  /*7ef0*/  STL [R1+0x110], R11 ;  /* 0x0001100b01007387 */ /* 0x000fe20000100800 */
[----:B0-----:R-:W-:-:S03]  /*7f00*/  SEL R0, R5, R9, !P2 ;  /* 0x0000000905007207 */ /* 0x001fc60005000000 */
[----:B------:R0:W-:Y:S01]  /*7f10*/  STL [R1+0x10c], R2 ;  /* 0x00010c0201007387 */ /* 0x0001e20000100800 */
[----:B------:R-:W-:-:S03]  /*7f20*/  SEL R8, R5, R8, !P2 ;  /* 0x0000000805087207 */ /* 0x000fc60005000000 */
[----:B------:R1:W-:Y:S01]  /*7f30*/  STL [R1+0x108], R0 ;  /* 0x0001080001007387 */ /* 0x0003e20000100800 */
[----:B0-----:R-:W-:-:S03]  /*7f40*/  SEL R2, R5, R7, !P2 ;  /* 0x0000000705027207 */ /* 0x001fc60005000000 */
[----:B------:R-:W-:Y:S01]  /*7f50*/  STL [R1+0x104], R8 ;  /* 0x0001040801007387 */ /* 0x000fe20000100800 */
[----:B-1----:R-:W-:-:S03]  /*7f60*/  SEL R0, R5, R6, !P2 ;  /* 0x0000000605007207 */ /* 0x002fc60005000000 */
[----:B------:R0:W-:Y:S01]  /*7f70*/  STL [R1+0x100], R2 ;  /* 0x0001000201007387 */ /* 0x0001e20000100800 */
[----:B------:R-:W-:-:S03]  /*7f80*/  SEL R4, R5, R4, !P2 ;  /* 0x0000000405047207 */ /* 0x000fc60005000000 */
[----:B------:R1:W-:Y:S01]  /*7f90*/  STL [R1+0xfc], R0 ;  /* 0x0000fc0001007387 */ /* 0x0003e20000100800 */
[----:B0-----:R-:W-:-:S03]  /*7fa0*/  SEL R2, R5, R3, !P2 ;  /* 0x0000000305027207 */ /* 0x001fc60005000000 */
[----:B------:R-:W-:Y:S01]  /*7fb0*/  STL [R1+0xf8], R4 ;  /* 0x0000f80401007387 */ /* 0x000fe20000100800 */
[C---:B------:R-:W-:Y:S02]  /*7fc0*/  SEL R3, R5.reuse, R28, !P2 ;  /* 0x0000001c05037207 */ /* 0x040fe40005000000 */
[C---:B-1----:R-:W-:Y:S01]  /*7fd0*/  SEL R0, R5.reuse, R29, !P2 ;  /* 0x0000001d05007207 */ /* 0x042fe20005000000 */
[----:B------:R0:W-:Y:S04]  /*7fe0*/  STL [R1+0xf4], R2 ;  /* 0x0000f40201007387 */ /* 0x0001e80000100800 */
[----:B------:R1:W-:Y:S01]  /*7ff0*/  STL [R1+0xf0], R0 ;  /* 0x0000f00001007387 */ /* 0x0003e20000100800 */
[----:B0-----:R-:W-:-:S03]  /*8000*/  SEL R2, R5, R27, !P2 ;  /* 0x0000001b05027207 */ /* 0x001fc60005000000 */
[----:B------:R0:W-:Y:S01]  /*8010*/  STL [R1+0xec], R3 ;  /* 0x0000ec0301007387 */ /* 0x0001e20000100800 */
[----:B-1----:R-:W-:-:S03]  /*8020*/  SEL R0, R5, R26, !P2 ;  /* 0x0000001a05007207 */ /* 0x002fc60005000000 */
        /* <DEDUP_REMOVED lines=10> */
[----:B------:R-:W-:Y:S01]  /*80d0*/  STL [R1+0xd4], R3 ;  /* 0x0000d40301007387 */ /* 0x000fe20000100800 */
[----:B-1----:R-:W-:-:S03]  /*80e0*/  SEL R0, R5, R16, !P2 ;  /* 0x0000001005007207 */ /* 0x002fc60005000000 */
[----:B------:R-:W3:Y:S04]  /*80f0*/  LDL.LU R14, [R1+0x9c] ;  /* 0x00009c00010e7983 */ /* 0x000ee80000300800 */
[----:B------:R-:W-:Y:S04]  /*8100*/  STL [R1+0xd0], R2 ;  /* 0x0000d00201007387 */ /* 0x000fe80000100800 */
[----:B------:R-:W4:Y:S04]  /*8110*/  LDL.LU R13, [R1+0x98] ;  /* 0x00009800010d7983 */ /* 0x000f280000300800 */
[----:B------:R0:W-:Y:S04]  /*8120*/  STL [R1+0xcc], R0 ;  /* 0x0000cc0001007387 */ /* 0x0001e80000100800 */
[----:B0-----:R-:W5:Y:S04]  /*8130*/  LDL.LU R0, [R1+0x90] ;  /* 0x0000900001007983 */ /* 0x001f680000300800 */
[----:B------:R-:W5:Y:S04]  /*8140*/  LDL.LU R2, [R1+0x8c] ;  /* 0x00008c0001027983 */ /* 0x000f680000300800 */
[----:B------:R-:W5:Y:S04]  /*8150*/  LDL.LU R12, [R1+0x80] ;  /* 0x00008000010c7983 */ /* 0x000f680000300800 */
[----:B------:R-:W5:Y:S04]  /*8160*/  LDL.LU R11, [R1+0x28] ;  /* 0x00002800010b7983 */ /* 0x000f680000300800 */
[----:B------:R-:W5:Y:S01]  /*8170*/  LDL.LU R16, [R1+0x7c] ;  /* 0x00007c0001107983 */ /* 0x000f620000300800 */
[----:B------:R-:W-:-:S02]  /*8180*/  SEL R4, R5, R20, !P2 ;  /* 0x0000001405047207 */ /* 0x000fc40005000000 */
[C---:B------:R-:W-:Y:S02]  /*8190*/  SEL R3, R5.reuse, R17, !P2 ;  /* 0x0000001105037207 */ /* 0x040fe40005000000 */
[----:B------:R-:W5:Y:S04]  /*81a0*/  LDL.LU R17, [R1+0x74] ;  /* 0x0000740001117983 */ /* 0x000f680000300800 */
[----:B------:R0:W-:Y:S04]  /*81b0*/  STL [R1+0xc8], R4 ;  /* 0x0000c80401007387 */ /* 0x0001e80000100800 */
[----:B------:R2:W-:Y:S04]  /*81c0*/  STL [R1+0xc4], R3 ;  /* 0x0000c40301007387 */ /* 0x0005e80000100800 */
[----:B------:R-:W5:Y:S01]  /*81d0*/  LDL.LU R10, [R1+0x70] ;  /* 0x00007000010a7983 */ /* 0x000f620000300800 */
[----:B0-----:R-:W-:-:S05]  /*81e0*/  SEL R4, R5, R19, !P2 ;  /* 0x0000001305047207 */ /* 0x001fca0005000000 */
[----:B------:R0:W-:Y:S04]  /*81f0*/  STL [R1+0xc0], R4 ;  /* 0x0000c00401007387 */ /* 0x0001e80000100800 */
[----:B------:R-:W5:Y:S01]  /*8200*/  LDL.LU R9, [R1+0x190] ;  /* 0x0001900001097983 */ /* 0x000f620000300800 */
[----:B--2---:R-:W-:-:S05]  /*8210*/  SEL R3, R5, R18, !P2 ;  /* 0x0000001205037207 */ /* 0x004fca0005000000 */
[----:B------:R1:W-:Y:S04]  /*8220*/  STL [R1+0xbc], R3 ;  /* 0x0000bc0301007387 */ /* 0x0003e80000100800 */
[----:B------:R-:W2:Y:S04]  /*8230*/  LDL.LU R8, [R1+0x194] ;  /* 0x0001940001087983 */ /* 0x000ea80000300800 */
[----:B------:R-:W2:Y:S04]  /*8240*/  LDL.LU R7, [R1+0x184] ;  /* 0x0001840001077983 */ /* 0x000ea80000300800 */
[----:B------:R-:W2:Y:S04]  /*8250*/  LDL.LU R6, [R1+0x14c] ;  /* 0x00014c0001067983 */ /* 0x000ea80000300800 */
[----:B0-----:R-:W2:Y:S04]  /*8260*/  LDL.LU R4, [R1+0x158] ;  /* 0x0001580001047983 */ /* 0x001ea80000300800 */
[----:B-1----:R-:W2:Y:S04]  /*8270*/  LDL.LU R3, [R1+0x168] ;  /* 0x0001680001037983 */ /* 0x002ea80000300800 */
[----:B------:R-:W2:Y:S04]  /*8280*/  LDL.LU R29, [R1+0x124] ;  /* 0x00012400011d7983 */ /* 0x000ea80000300800 */
        /* <DEDUP_REMOVED lines=10> */
[----:B------:R-:W2:Y:S01]  /*8330*/  LDL.LU R18, [R1+0x40] ;  /* 0x0000400001127983 */ /* 0x000ea20000300800 */
[----:B---3--:R-:W-:-:S05]  /*8340*/  SEL R14, R5, R14, !P2 ;  /* 0x0000000e050e7207 */ /* 0x008fca0005000000 */
[----:B------:R0:W-:Y:S01]  /*8350*/  STL [R1+0xb8], R14 ;  /* 0x0000b80e01007387 */ /* 0x0001e20000100800 */
[----:B----4-:R-:W-:-:S03]  /*8360*/  SEL R13, R5, R13, !P2 ;  /* 0x0000000d050d7207 */ /* 0x010fc60005000000 */
[----:B0-----:R-:W3:Y:S04]  /*8370*/  LDL.LU R14, [R1+0xb00] ;  /* 0x000b0000010e7983 */ /* 0x001ee80000300800 */
[----:B------:R0:W-:Y:S01]  /*8380*/  STL [R1+0xb4], R13 ;  /* 0x0000b40d01007387 */ /* 0x0001e20000100800 */
[C---:B-----5:R-:W-:Y:S02]  /*8390*/  SEL R0, R5.reuse, R0, !P2 ;  /* 0x0000000005007207 */ /* 0x060fe40005000000 */
[C---:B------:R-:W-:Y:S01]  /*83a0*/  SEL R2, R5.reuse, R2, !P2 ;  /* 0x0000000205027207 */ /* 0x040fe20005000000 */
[----:B0-----:R-:W4:Y:S01]  /*83b0*/  LDL.LU R13, [R1+0xafc] ;  /* 0x000afc00010d7983 */ /* 0x001f220000300800 */
[----:B------:R-:W-:-:S03]  /*83c0*/  SEL R12, R5, R12, !P2 ;  /* 0x0000000c050c7207 */ /* 0x000fc60005000000 */
[----:B------:R0:W-:Y:S01]  /*83d0*/  STL [R1+0xa0], R0 ;  /* 0x0000a00001007387 */ /* 0x0001e20000100800 */
[C---:B------:R-:W-:Y:S02]  /*83e0*/  SEL R11, R5.reuse, R11, !P2 ;  /* 0x0000000b050b7207 */ /* 0x040fe40005000000 */
[C---:B------:R-:W-:Y:S01]  /*83f0*/  SEL R16, R5.reuse, R16, !P2 ;  /* 0x0000001005107207 */ /* 0x040fe20005000000 */
[----:B0-----:R-:W5:Y:S04]  /*8400*/  LDL.LU R0, [R1+0xaf8] ;  /* 0x000af80001007983 */ /* 0x001f680000300800 */
[----:B------:R0:W-:Y:S04]  /*8410*/  STL [R1+0x9c], R2 ;  /* 0x00009c0201007387 */ /* 0x0001e80000100800 */
[----:B0-----:R-:W2:Y:S04]  /*8420*/  LDL.LU R2, [R1+0xaf4] ;  /* 0x000af40001027983 */ /* 0x001ea80000300800 */
[----:B------:R0:W-:Y:S04]  /*8430*/  STL [R1+0x98], R12 ;  /* 0x0000980c01007387 */ /* 0x0001e80000100800 */
[----:B0-----:R-:W2:Y:S04]  /*8440*/  LDL.LU R12, [R1+0xaf0] ;  /* 0x000af000010c7983 */ /* 0x001ea80000300800 */
[----:B------:R0:W-:Y:S04]  /*8450*/  STL [R1+0x90], R11 ;  /* 0x0000900b01007387 */ /* 0x0001e80000100800 */
[----:B0-----:R-:W2:Y:S04]  /*8460*/  LDL.LU R11, [R1+0xaec] ;  /* 0x000aec00010b7983 */ /* 0x001ea80000300800 */
[----:B------:R0:W-:Y:S04]  /*8470*/  STL [R1+0x8c], R16 ;  /* 0x00008c1001007387 */ /* 0x0001e80000100800 */
[----:B0-----:R-:W2:Y:S01]  /*8480*/  LDL.LU R16, [R1+0xae8] ;  /* 0x000ae80001107983 */ /* 0x001ea20000300800 */
[----:B------:R-:W-:-:S02]  /*8490*/  SEL R17, R5, R17, !P2 ;  /* 0x0000001105117207 */ /* 0x000fc40005000000 */
[----:B--2---:R-:W-:-:S05]  /*84a0*/  SEL R16, R5, R16, !P2 ;  /* 0x0000001005107207 */ /* 0x004fca0005000000 */
[----:B------:R0:W-:Y:S04]  /*84b0*/  STL [R1+0x80], R16 ;  /* 0x0000801001007387 */ /* 0x0001e80000100800 */
[----:B0-----:R-:W2:Y:S04]  /*84c0*/  LDL.LU R16, [R1+0x2c] ;  /* 0x00002c0001107983 */ /* 0x001ea80000300800 */
[----:B------:R0:W-:Y:S04]  /*84d0*/  STL [R1+0x7c], R17 ;  /* 0x00007c1101007387 */ /* 0x0001e80000100800 */
[----:B0-----:R-:W2:Y:S01]  /*84e0*/  LDL.LU R17, [R1+0xae4] ;  /* 0x000ae40001117983 */ /* 0x001ea20000300800 */
[----:B------:R-:W-:-:S02]  /*84f0*/  SEL R10, R5, R10, !P2 ;  /* 0x0000000a050a7207 */ /* 0x000fc40005000000 */
[C---:B------:R-:W-:Y:S02]  /*8500*/  SEL R9, R5.reuse, R9, !P2 ;  /* 0x0000000905097207 */ /* 0x040fe40005000000 */
[C---:B------:R-:W-:Y:S02]  /*8510*/  SEL R8, R5.reuse, R8, !P2 ;  /* 0x0000000805087207 */ /* 0x040fe40005000000 */
[C---:B------:R-:W-:Y:S02]  /*8520*/  SEL R7, R5.reuse, R7, !P2 ;  /* 0x0000000705077207 */ /* 0x040fe40005000000 */
[C---:B------:R-:W-:Y:S02]  /*8530*/  SEL R6, R5.reuse, R6, !P2 ;  /* 0x0000000605067207 */ /* 0x040fe40005000000 */
[C---:B------:R-:W-:Y:S02]  /*8540*/  SEL R4, R5.reuse, R4, !P2 ;  /* 0x0000000405047207 */ /* 0x040fe40005000000 */
        /* <DEDUP_REMOVED lines=13> */
[----:B--2---:R-:W-:-:S05]  /*8620*/  SEL R17, R5, R17, !P2 ;  /* 0x0000001105117207 */ /* 0x004fca0005000000 */
[----:B------:R0:W-:Y:S04]  /*8630*/  STL [R1+0x74], R17 ;  /* 0x0000741101007387 */ /* 0x0001e80000100800 */
[----:B0-----:R-:W2:Y:S04]  /*8640*/  LDL.LU R17, [R1+0x3c] ;  /* 0x00003c0001117983 */ /* 0x001ea80000300800 */
[----:B------:R0:W-:Y:S04]  /*8650*/  STL [R1+0x70], R10 ;  /* 0x0000700a01007387 */ /* 0x0001e80000100800 */
[----:B0-----:R-:W3:Y:S04]  /*8660*/  LDL.LU R10, [R1+0xae0] ;  /* 0x000ae000010a7983 */ /* 0x001ee80000300800 */
        /* <DEDUP_REMOVED lines=9> */
[----:B0-----:R-:W4:Y:S04]  /*8700*/  LDL.LU R4, [R1+0xacc] ;  /* 0x000acc0001047983 */ /* 0x001f280000300800 */
[----:B------:R0:W-:Y:S04]  /*8710*/  STL [R1+0x38], R3 ;  /* 0x0000380301007387 */ /* 0x0001e80000100800 */
[----:B0-----:R-:W5:Y:S04]  /*8720*/  LDL.LU R3, [R1+0xac8] ;  /* 0x000ac80001037983 */ /* 0x001f680000300800 */
        /* <DEDUP_REMOVED lines=23> */
[----:B0-----:R-:W5:Y:S01]  /*88a0*/  LDL.LU R18, [R1+0xa98] ;  /* 0x000a980001127983 */ /* 0x001f620000300800 */
[----:B--2---:R-:W-:-:S05]  /*88b0*/  SEL R17, R5, R17, !P2 ;  /* 0x0000001105117207 */ /* 0x004fca0005000000 */
[----:B------:R0:W-:Y:S02]  /*88c0*/  STL [R1+0x1d0], R17 ;  /* 0x0001d01101007387 */ /* 0x0001e40000100800 */
[----:B0-----:R-:W-:-:S05]  /*88d0*/  SEL R17, R5, R16, !P2 ;  /* 0x0000001005117207 */ /* 0x001fca0005000000 */
[----:B------:R5:W-:Y:S01]  /*88e0*/  STL [R1+0x1cc], R17 ;  /* 0x0001cc1101007387 */ /* 0x000be20000100800 */
[C---:B------:R-:W-:Y:S02]  /*88f0*/  SEL R2, R5.reuse, R2, !P2 ;  /* 0x0000000205027207 */ /* 0x040fe40005000000 */
[C---:B---3--:R-:W-:Y:S02]  /*8900*/  SEL R6, R5.reuse, R6, !P2 ;  /* 0x0000000605067207 */ /* 0x048fe40005000000 */
[C---:B----4-:R-:W-:Y:S02]  /*8910*/  SEL R4, R5.reuse, R4, !P2 ;  /* 0x0000000405047207 */ /* 0x050fe40005000000 */
[C---:B-----5:R-:W-:Y:S02]  /*8920*/  SEL R17, R5.reuse, R20, !P2 ;  /* 0x0000001405117207 */ /* 0x060fe40005000000 */
[C---:B------:R-:W-:Y:S02]  /*8930*/  SEL R16, R5.reuse, R18, !P2 ;  /* 0x0000001205107207 */ /* 0x040fe40005000000 */
[----:B------:R-:W-:-:S03]  /*8940*/  SEL R18, R5, R19, !P2 ;  /* 0x0000001305127207 */ /* 0x000fc60005000000 */
        /* <DEDUP_REMOVED lines=9> */
[----:B------:R1:W-:Y:S04]  /*89e0*/  STL [R1+0x1d4], R17 ;  /* 0x0001d41101007387 */ /* 0x0003e80000100800 */
[----:B------:R2:W-:Y:S01]  /*89f0*/  STL [R1+0x1f0], R16 ;  /* 0x0001f01001007387 */ /* 0x0005e20000100800 */
[C---:B0-----:R-:W-:Y:S02]  /*8a00*/  SEL R18, R5.reuse, R25, !P2 ;  /* 0x0000001905127207 */ /* 0x041fe40005000000 */
[----:B-1----:R-:W-:-:S03]  /*8a10*/  SEL R17, R5, R26, !P2 ;  /* 0x0000001a05117207 */ /* 0x002fc60005000000 */
[----:B------:R0:W-:Y:S01]  /*8a20*/  STL [R1+0x1ec], R18 ;  /* 0x0001ec1201007387 */ /* 0x0001e20000100800 */
[----:B--2---:R-:W-:-:S03]  /*8a30*/  SEL R16, R5, R27, !P2 ;  /* 0x0000001b05107207 */ /* 0x004fc60005000000 */
[----:B------:R1:W-:Y:S04]  /*8a40*/  STL [R1+0x1e8], R17 ;  /* 0x0001e81101007387 */ /* 0x0003e80000100800 */
[----:B------:R2:W-:Y:S01]  /*8a50*/  STL [R1+0x1e4], R16 ;  /* 0x0001e41001007387 */ /* 0x0005e20000100800 */
[C---:B0-----:R-:W-:Y:S02]  /*8a60*/  SEL R18, R5.reuse, R28, !P2 ;  /* 0x0000001c05127207 */ /* 0x041fe40005000000 */
[----:B-1----:R-:W-:-:S03]  /*8a70*/  SEL R17, R5, R29, !P2 ;  /* 0x0000001d05117207 */ /* 0x002fc60005000000 */
[----:B------:R0:W-:Y:S01]  /*8a80*/  STL [R1+0x200], R18 ;  /* 0x0002001201007387 */ /* 0x0001e20000100800 */
[----:B--2---:R-:W-:-:S03]  /*8a90*/  SEL R16, R5, R3, !P2 ;  /* 0x0000000305107207 */ /* 0x004fc60005000000 */
[----:B------:R1:W-:Y:S04]  /*8aa0*/  STL [R1+0x1fc], R17 ;  /* 0x0001fc1101007387 */ /* 0x0003e80000100800 */
[----:B------:R2:W-:Y:S04]  /*8ab0*/  STL [R1+0x1f8], R16 ;  /* 0x0001f81001007387 */ /* 0x0005e80000100800 */
[----:B0-----:R-:W3:Y:S04]  /*8ac0*/  LDL.LU R18, [R1+0x18] ;  /* 0x0000180001127983 */ /* 0x001ee80000300800 */
[----:B------:R-:W-:Y:S04]  /*8ad0*/  STL [R1+0x1f4], R4 ;  /* 0x0001f40401007387 */ /* 0x000fe80000100800 */
[----:B------:R-:W-:Y:S04]  /*8ae0*/  STL [R1+0xa30], R6 ;  /* 0x000a300601007387 */ /* 0x000fe80000100800 */
[----:B------:R-:W4:Y:S04]  /*8af0*/  LDL.LU R22, [R1+0x14] ;  /* 0x0000140001167983 */ /* 0x000f280000300800 */
[----:B------:R-:W5:Y:S04]  /*8b00*/  LDL.LU R21, [R1+0x10] ;  /* 0x0000100001157983 */ /* 0x000f680000300800 */
[----:B------:R0:W-:Y:S04]  /*8b10*/  STL [R1+0x204], R2 ;  /* 0x0002040201007387 */ /* 0x0001e80000100800 */
[----:B------:R-:W5:Y:S04]  /*8b20*/  LDL.LU R20, [R1+0xc] ;  /* 0x00000c0001147983 */ /* 0x000f680000300800 */
[----:B------:R-:W5:Y:S04]  /*8b30*/  LDL.LU R19, [R1+0x8] ;  /* 0x0000080001137983 */ /* 0x000f680000300800 */
[----:B-1----:R-:W5:Y:S01]  /*8b40*/  LDL.LU R17, [R1+0x4] ;  /* 0x0000040001117983 */ /* 0x002f620000300800 */
[----:B------:R-:W-:-:S02]  /*8b50*/  SEL R3, R5, R12, !P2 ;  /* 0x0000000c05037207 */ /* 0x000fc40005000000 */
[----:B------:R-:W-:Y:S01]  /*8b60*/  SEL R11, R5, R11, !P2 ;  /* 0x0000000b050b7207 */ /* 0x000fe20005000000 */
[----:B--2---:R-:W2:Y:S02]  /*8b70*/  LDL.LU R16, [R1] ;  /* 0x0000000001107983 */ /* 0x004ea40000300800 */
[----:B------:R-:W-:Y:S01]  /*8b80*/  IMAD R3, R3, UR23, RZ ;  /* 0x0000001703037c24 */ /* 0x000fe2000f8e02ff */
[----:B------:R-:W-:Y:S01]  /*8b90*/  SEL R10, R5, R10, !P2 ;  /* 0x0000000a050a7207 */ /* 0x000fe20005000000 */
[----:B------:R-:W-:Y:S01]  /*8ba0*/  IMAD R11, R11, UR23, RZ ;  /* 0x000000170b0b7c24 */ /* 0x000fe2000f8e02ff */
[----:B------:R-:W-:Y:S02]  /*8bb0*/  SEL R7, R5, R7, !P2 ;  /* 0x0000000705077207 */ /* 0x000fe40005000000 */
[----:B0-----:R-:W-:Y:S01]  /*8bc0*/  IADD3 R2, P6, PT, R3, UR14, RZ ;  /* 0x0000000e03027c10 */ /* 0x001fe2000ffde0ff */
[----:B------:R-:W-:Y:S01]  /*8bd0*/  IMAD R4, R10, UR23, RZ ;  /* 0x000000170a047c24 */ /* 0x000fe2000f8e02ff */
[C---:B------:R-:W-:Y:S01]  /*8be0*/  SEL R9, R5.reuse, R9, !P2 ;  /* 0x0000000905097207 */ /* 0x040fe20005000000 */
[----:B------:R0:W-:Y:S01]  /*8bf0*/  STL [R1+0xa2c], R3 ;  /* 0x000a2c0301007387 */ /* 0x0001e20000100800 */
[----:B------:R-:W-:-:S02]  /*8c00*/  SEL R8, R5, R8, !P2 ;  /* 0x0000000805087207 */ /* 0x000fc40005000000 */
[----:B------:R-:W-:Y:S01]  /*8c10*/  R2UR UR4, R2 ;  /* 0x00000000020472ca */ /* 0x000fe200000e0000 */
[----:B------:R-:W-:Y:S01]  /*8c20*/  IMAD R9, R9, UR23, RZ ;  /* 0x0000001709097c24 */ /* 0x000fe2000f8e02ff */
[----:B------:R-:W-:Y:S01]  /*8c30*/  IADD3 R2, P4, PT, R11, UR6, RZ ;  /* 0x000000060b027c10 */ /* 0x000fe2000ff9e0ff */
[----:B------:R1:W-:Y:S01]  /*8c40*/  STL [R1+0x210], R4 ;  /* 0x0002100401007387 */ /* 0x0003e20000100800 */
[----:B------:R-:W-:Y:S02]  /*8c50*/  IMAD R6, R8, UR23, RZ ;  /* 0x0000001708067c24 */ /* 0x000fe4000f8e02ff */
[----:B0-----:R-:W-:Y:S01]  /*8c60*/  IMAD R3, R7, UR23, RZ ;  /* 0x0000001707037c24 */ /* 0x001fe2000f8e02ff */
[----:B------:R-:W-:Y:S01]  /*8c70*/  R2UR UR24, R2 ;  /* 0x00000000021872ca */ /* 0x000fe200000e0000 */
[----:B------:R-:W-:Y:S01]  /*8c80*/  IMAD R13, R13, UR23, RZ ;  /* 0x000000170d0d7c24 */ /* 0x000fe2000f8e02ff */
[----:B------:R-:W-:Y:S01]  /*8c90*/  IADD3 R5, P2, PT, R9, UR18, RZ ;  /* 0x0000001209057c10 */ /* 0x000fe2000ff5e0ff */
[----:B------:R-:W-:Y:S01]  /*8ca0*/  IMAD R14, R14, UR23, RZ ;  /* 0x000000170e0e7c24 */ /* 0x000fe2000f8e02ff */
[----:B------:R-:W-:Y:S01]  /*8cb0*/  SHF.R.S32.HI R11, RZ, 0x1f, R11 ;  /* 0x0000001fff0b7819 */ /* 0x000fe2000001140b */
[----:B------:R-:W-:Y:S01]  /*8cc0*/  IMAD R15, R15, UR23, RZ ;  /* 0x000000170f0f7c24 */ /* 0x000fe2000f8e02ff */
[----:B-1----:R-:W-:Y:S01]  /*8cd0*/  IADD3 R4, P3, PT, R4, UR16, RZ ;  /* 0x0000001004047c10 */ /* 0x002fe2000ff7e0ff */
[----:B------:R-:W0:Y:S01]  /*8ce0*/  LDCU UR6, c[0x0][0x3a4] ;  /* 0x00007480ff0677ac */ /* 0x000e220008000800 */
[----:B------:R-:W-:-:S02]  /*8cf0*/  IADD3 R2, P0, PT, R3, UR10, RZ ;  /* 0x0000000a03027c10 */ /* 0x000fc4000ff1e0ff */
[----:B------:R-:W-:Y:S02]  /*8d00*/  R2UR UR18, R4 ;  /* 0x00000000041272ca */ /* 0x000fe400000e0000 */
[----:B------:R-:W-:Y:S02]  /*8d10*/  IADD3 R4, P1, PT, R6, UR20, RZ ;  /* 0x0000001406047c10 */ /* 0x000fe4000ff3e0ff */
[----:B------:R-:W-:Y:S01]  /*8d20*/  R2UR UR20, R2 ;  /* 0x00000000021472ca */ /* 0x000fe200000e0000 */
[----:B------:R5:W-:Y:S01]  /*8d30*/  STL [R1+0x214], R9 ;  /* 0x0002140901007387 */ /* 0x000be20000100800 */
[----:B------:R-:W-:Y:S01]  /*8d40*/  IADD3.X R2, PT, PT, R11, UR15, RZ, P4, !PT ;  /* 0x0000000f0b027c10 */ /* 0x000fe2000a7fe4ff */
[----:B------:R-:W1:Y:S02]  /*8d50*/  LDCU.64 UR14, c[0x0][0x388] ;  /* 0x00007100ff0e77ac */ /* 0x000e640008000a00 */
[----:B------:R-:W-:Y:S04]  /*8d60*/  STL [R1+0x208], R6 ;  /* 0x0002080601007387 */ /* 0x000fe80000100800 */
[----:B------:R-:W-:Y:S04]  /*8d70*/  STL [R1+0x20c], R3 ;  /* 0x00020c0301007387 */ /* 0x000fe80000100800 */
[----:B------:R-:W2:Y:S04]  /*8d80*/  LDL.LU R25, [R1+0x1c] ;  /* 0x00001c0001197983 */ /* 0x000ea80000300800 */
[----:B------:R-:W-:Y:S01]  /*8d90*/  STL [R1+0x218], R2 ;  /* 0x0002180201007387 */ /* 0x000fe20000100800 */
[----:B---3--:R-:W-:-:S05]  /*8da0*/  IMAD R18, R18, UR23, RZ ;  /* 0x0000001712127c24 */ /* 0x008fca000f8e02ff */
[----:B------:R-:W-:Y:S04]  /*8db0*/  STL [R1+0xa34], R18 ;  /* 0x000a341201007387 */ /* 0x000fe80000100800 */
[----:B------:R-:W3:Y:S01]  /*8dc0*/  LDL.LU R27, [R1+0x20] ;  /* 0x00002000011b7983 */ /* 0x000ee20000300800 */
[----:B----4-:R-:W-:Y:S02]  /*8dd0*/  IMAD R8, R22, UR23, RZ ;  /* 0x0000001716087c24 */ /* 0x010fe4000f8e02ff */
[----:B-----5:R-:W-:-:S03]  /*8de0*/  IMAD R9, R21, UR23, RZ ;  /* 0x0000001715097c24 */ /* 0x020fc6000f8e02ff */
[----:B------:R-:W-:Y:S04]  /*8df0*/  STL [R1+0xa38], R8 ;  /* 0x000a380801007387 */ /* 0x000fe80000100800 */
[----:B------:R-:W4:Y:S01]  /*8e00*/  LDL.LU R23, [R1+0x4c] ;  /* 0x00004c0001177983 */ /* 0x000f220000300800 */
[----:B------:R-:W-:-:S03]  /*8e10*/  IMAD R10, R20, UR23, RZ ;  /* 0x00000017140a7c24 */ /* 0x000fc6000f8e02ff */
[----:B------:R-:W-:Y:S01]  /*8e20*/  STL [R1+0xa3c], R9 ;  /* 0x000a3c0901007387 */ /* 0x000fe20000100800 */
[----:B------:R-:W-:-:S03]  /*8e30*/  IMAD R11, R19, UR23, RZ ;  /* 0x00000017130b7c24 */ /* 0x000fc6000f8e02ff */
[----:B------:R-:W-:Y:S01]  /*8e40*/  STL [R1+0xa40], R10 ;  /* 0x000a400a01007387 */ /* 0x000fe20000100800 */
[----:B------:R-:W-:-:S03]  /*8e50*/  IMAD R12, R17, UR23, RZ ;  /* 0x00000017110c7c24 */ /* 0x000fc6000f8e02ff */
[----:B------:R-:W-:Y:S04]  /*8e60*/  STL [R1+0xa44], R11 ;  /* 0x000a440b01007387 */ /* 0x000fe80000100800 */
[----:B------:R5:W-:Y:S04]  /*8e70*/  STL [R1+0xa48], R12 ;  /* 0x000a480c01007387 */ /* 0x000be80000100800 */
[----:B------:R-:W4:Y:S01]  /*8e80*/  LDL.LU R22, [R1+0x54] ;  /* 0x0000540001167983 */ /* 0x000f220000300800 */
[----:B--2---:R-:W-:Y:S02]  /*8e90*/  IMAD R16, R16, UR23, RZ ;  /* 0x0000001710107c24 */ /* 0x004fe4000f8e02ff */
[----:B------:R-:W-:Y:S01]  /*8ea0*/  IMAD R17, R0, UR23, RZ ;  /* 0x0000001700117c24 */ /* 0x000fe2000f8e02ff */
[----:B-----5:R-:W2:Y:S04]  /*8eb0*/  LDL.LU R12, [R1+0x64] ;  /* 0x00006400010c7983 */ /* 0x020ea80000300800 */
[----:B------:R-:W5:Y:S04]  /*8ec0*/  LDL.LU R19, [R1+0x78] ;  /* 0x0000780001137983 */ /* 0x000f680000300800 */
[----:B------:R-:W2:Y:S04]  /*8ed0*/  LDL.LU R20, [R1+0x84] ;  /* 0x0000840001147983 */ /* 0x000ea80000300800 */
[----:B------:R-:W2:Y:S04]  /*8ee0*/  LDL.LU R21, [R1+0x88] ;  /* 0x0000880001157983 */ /* 0x000ea80000300800 */
[----:B------:R-:W5:Y:S04]  /*8ef0*/  LDL.LU R24, [R1+0x94] ;  /* 0x0000940001187983 */ /* 0x000f680000300800 */
[----:B------:R-:W-:Y:S01]  /*8f00*/  STL [R1+0xa4c], R16 ;  /* 0x000a4c1001007387 */ /* 0x000fe20000100800 */
[----:B------:R-:W-:-:S03]  /*8f10*/  R2UR UR16, R5 ;  /* 0x00000000051072ca */ /* 0x000fc600000e0000 */
[----:B------:R-:W-:Y:S04]  /*8f20*/  STL [R1+0xa50], R17 ;  /* 0x000a501101007387 */ /* 0x000fe80000100800 */
[----:B------:R-:W-:Y:S04]  /*8f30*/  STL [R1+0xa54], R13 ;  /* 0x000a540d01007387 */ /* 0x000fe80000100800 */
[----:B------:R-:W-:Y:S01]  /*8f40*/  STL [R1+0xa58], R14 ;  /* 0x000a580e01007387 */ /* 0x000fe20000100800 */
[----:B------:R-:W-:-:S03]  /*8f50*/  IMAD R7, R25, UR23, RZ ;  /* 0x0000001719077c24 */ /* 0x000fc6000f8e02ff */
[----:B------:R-:W-:Y:S04]  /*8f60*/  STL [R1+0xa5c], R15 ;  /* 0x000a5c0f01007387 */ /* 0x000fe80000100800 */
[----:B------:R-:W5:Y:S04]  /*8f70*/  LDL.LU R25, [R1+0x150] ;  /* 0x0001500001197983 */ /* 0x000f680000300800 */
[----:B------:R-:W5:Y:S04]  /*8f80*/  LDL.LU R26, [R1+0x17c] ;  /* 0x00017c00011a7983 */ /* 0x000f680000300800 */
[----:B------:R-:W-:Y:S01]  /*8f90*/  STL [R1+0xa60], R7 ;  /* 0x000a600701007387 */ /* 0x000fe20000100800 */
[----:B------:R-:W-:Y:S01]  /*8fa0*/  R2UR UR25, R4 ;  /* 0x00000000041972ca */ /* 0x000fe200000e0000 */
[----:B---3--:R-:W-:-:S02]  /*8fb0*/  IMAD R5, R27, UR23, RZ ;  /* 0x000000171b057c24 */ /* 0x008fc4000f8e02ff */
[----:B------:R-:W3:Y:S04]  /*8fc0*/  LDL.LU R27, [R1+0x180] ;  /* 0x00018000011b7983 */ /* 0x000ee80000300800 */
[----:B------:R-:W3:Y:S04]  /*8fd0*/  LDL.LU R28, [R1+0x188] ;  /* 0x00018800011c7983 */ /* 0x000ee80000300800 */
[----:B------:R-:W-:Y:S04]  /*8fe0*/  STL [R1+0xa64], R5 ;  /* 0x000a640501007387 */ /* 0x000fe80000100800 */
[----:B------:R-:W3:Y:S04]  /*8ff0*/  LDL.LU R29, [R1+0x18c] ;  /* 0x00018c00011d7983 */ /* 0x000ee80000300800 */
[----:B------:R-:W3:Y:S04]  /*9000*/  LDL.LU R11, [R1+0x19c] ;  /* 0x00019c00010b7983 */ /* 0x000ee80000300800 */
[----:B------:R-:W3:Y:S04]  /*9010*/  LDL.LU R10, [R1+0x1a0] ;  /* 0x0001a000010a7983 */ /* 0x000ee80000300800 */
[----:B------:R-:W3:Y:S04]  /*9020*/  LDL.LU R9, [R1+0x1b8] ;  /* 0x0001b80001097983 */ /* 0x000ee80000300800 */
[----:B------:R-:W3:Y:S01]  /*9030*/  LDL.LU R8, [R1+0x1b4] ;  /* 0x0001b40001087983 */ /* 0x000ee20000300800 */
[----:B----4-:R-:W-:-:S03]  /*9040*/  IMAD R4, R23, UR23, RZ ;  /* 0x0000001717047c24 */ /* 0x010fc6000f8e02ff */
[----:B------:R-:W4:Y:S04]  /*9050*/  LDL.LU R18, [R1+0x1b0] ;  /* 0x0001b00001127983 */ /* 0x000f280000300800 */
[----:B------:R-:W4:Y:S04]  /*9060*/  LDL.LU R3, [R1+0x1ac] ;  /* 0x0001ac0001037983 */ /* 0x000f280000300800 */
[----:B------:R-:W4:Y:S01]  /*9070*/  LDL.LU R23, [R1+0x1a8] ;  /* 0x0001a80001177983 */ /* 0x000f220000300800 */
[----:B------:R-:W-:-:S03]  /*9080*/  IMAD R2, R22, UR23, RZ ;  /* 0x0000001716027c24 */ /* 0x000fc6000f8e02ff */
[----:B------:R-:W-:Y:S04]  /*9090*/  STL [R1+0xa68], R4 ;  /* 0x000a680401007387 */ /* 0x000fe80000100800 */
[----:B------:R-:W4:Y:S04]  /*90a0*/  LDL.LU R22, [R1+0x1a4] ;  /* 0x0001a40001167983 */ /* 0x000f280000300800 */
[----:B------:R-:W4:Y:S01]  /*90b0*/  LDL.LU R6, [R1+0x198] ;  /* 0x0001980001067983 */ /* 0x000f220000300800 */
[----:B--2---:R-:W-:Y:S02]  /*90c0*/  IMAD R0, R12, UR23, RZ ;  /* 0x000000170c007c24 */ /* 0x004fe4000f8e02ff */
[----:B-----5:R-:W-:-:S02]  /*90d0*/  IMAD R19, R19, UR23, RZ ;  /* 0x0000001713137c24 */ /* 0x020fc4000f8e02ff */
[----:B------:R-:W-:Y:S01]  /*90e0*/  IMAD R20, R20, UR23, RZ ;  /* 0x0000001714147c24 */ /* 0x000fe2000f8e02ff */
[----:B------:R-:W-:Y:S01]  /*90f0*/  STL [R1+0xa6c], R2 ;  /* 0x000a6c0201007387 */ /* 0x000fe20000100800 */
[----:B------:R-:W-:Y:S02]  /*9100*/  IMAD R21, R21, UR23, RZ ;  /* 0x0000001715157c24 */ /* 0x000fe4000f8e02ff */
[----:B------:R-:W-:Y:S01]  /*9110*/  IMAD R24, R24, UR23, RZ ;  /* 0x0000001718187c24 */ /* 0x000fe2000f8e02ff */
[----:B------:R2:W-:Y:S04]  /*9120*/  STL [R1+0xa70], R0 ;  /* 0x000a700001007387 */ /* 0x0005e80000100800 */
[----:B------:R-:W-:Y:S04]  /*9130*/  STL [R1+0xa74], R19 ;  /* 0x000a741301007387 */ /* 0x000fe80000100800 */
[----:B------:R-:W-:Y:S04]  /*9140*/  STL [R1+0xa78], R20 ;  /* 0x000a781401007387 */ /* 0x000fe80000100800 */
[----:B------:R-:W-:Y:S01]  /*9150*/  STL [R1+0xa7c], R21 ;  /* 0x000a7c1501007387 */ /* 0x000fe20000100800 */
[----:B------:R-:W-:-:S03]  /*9160*/  IMAD R25, R25, UR23, RZ ;  /* 0x0000001719197c24 */ /* 0x000fc6000f8e02ff */
[----:B------:R-:W-:Y:S01]  /*9170*/  STL [R1+0xa80], R24 ;  /* 0x000a801801007387 */ /* 0x000fe20000100800 */
[----:B------:R-:W-:-:S03]  /*9180*/  IMAD R26, R26, UR23, RZ ;  /* 0x000000171a1a7c24 */ /* 0x000fc6000f8e02ff */
[----:B------:R-:W-:Y:S04]  /*9190*/  STL [R1+0xa84], R25 ;  /* 0x000a841901007387 */ /* 0x000fe80000100800 */
[----:B------:R-:W-:Y:S01]  /*91a0*/  STL [R1+0xa88], R26 ;  /* 0x000a881a01007387 */ /* 0x000fe20000100800 */
[----:B---3--:R-:W-:Y:S02]  /*91b0*/  IMAD R27, R27, UR23, RZ ;  /* 0x000000171b1b7c24 */ /* 0x008fe4000f8e02ff */
[----:B------:R-:W-:-:S03]  /*91c0*/  IMAD R28, R28, UR23, RZ ;  /* 0x000000171c1c7c24 */ /* 0x000fc6000f8e02ff */
[----:B------:R-:W-:Y:S01]  /*91d0*/  STL [R1+0xa8c], R27 ;  /* 0x000a8c1b01007387 */ /* 0x000fe20000100800 */
[----:B------:R-:W-:-:S03]  /*91e0*/  IMAD R29, R29, UR23, RZ ;  /* 0x000000171d1d7c24 */ /* 0x000fc6000f8e02ff */
[----:B------:R-:W-:Y:S01]  /*91f0*/  STL [R1+0xa90], R28 ;  /* 0x000a901c01007387 */ /* 0x000fe20000100800 */
[----:B--2---:R-:W-:-:S03]  /*9200*/  IMAD R0, R11, UR23, RZ ;  /* 0x000000170b007c24 */ /* 0x004fc6000f8e02ff */
[----:B------:R-:W-:Y:S01]  /*9210*/  STL [R1+0xa94], R29 ;  /* 0x000a941d01007387 */ /* 0x000fe20000100800 */
[----:B------:R-:W-:-:S03]  /*9220*/  IMAD R4, R10, UR23, RZ ;  /* 0x000000170a047c24 */ /* 0x000fc6000f8e02ff */
[----:B------:R2:W-:Y:S01]  /*9230*/  STL [R1], R0 ;  /* 0x0000000001007387 */ /* 0x0005e20000100800 */
[----:B------:R-:W-:-:S03]  /*9240*/  IMAD R2, R9, UR23, RZ ;  /* 0x0000001709027c24 */ /* 0x000fc6000f8e02ff */
[----:B------:R4:W-:Y:S01]  /*9250*/  STL [R1+0x4], R4 ;  /* 0x0000040401007387 */ /* 0x0009e20000100800 */
[----:B--2---:R-:W-:-:S03]  /*9260*/  IMAD R0, R8, UR23, RZ ;  /* 0x0000001708007c24 */ /* 0x004fc6000f8e02ff */
[----:B------:R2:W-:Y:S01]  /*9270*/  STL [R1+0x8], R2 ;  /* 0x0000080201007387 */ /* 0x0005e20000100800 */
[----:B----4-:R-:W-:-:S03]  /*9280*/  IMAD R4, R18, UR23, RZ ;  /* 0x0000001712047c24 */ /* 0x010fc6000f8e02ff */
[----:B------:R3:W-:Y:S04]  /*9290*/  STL [R1+0xc], R0 ;  /* 0x00000c0001007387 */ /* 0x0007e80000100800 */
[----:B------:R-:W-:Y:S01]  /*92a0*/  STL [R1+0x10], R4 ;  /* 0x0000100401007387 */ /* 0x000fe20000100800 */
[----:B--2---:R-:W-:Y:S02]  /*92b0*/  IMAD R2, R3, UR23, RZ ;  /* 0x0000001703027c24 */ /* 0x004fe4000f8e02ff */
[----:B---3--:R-:W-:Y:S02]  /*92c0*/  IMAD R0, R23, UR23, RZ ;  /* 0x0000001717007c24 */ /* 0x008fe4000f8e02ff */
[----:B------:R-:W2:Y:S04]  /*92d0*/  LDL.LU R23, [R1+0x178] ;  /* 0x0001780001177983 */ /* 0x000ea80000300800 */
[----:B------:R3:W-:Y:S04]  /*92e0*/  STL [R1+0x14], R2 ;  /* 0x0000140201007387 */ /* 0x0007e80000100800 */
[----:B------:R4:W-:Y:S01]  /*92f0*/  STL [R1+0x18], R0 ;  /* 0x0000180001007387 */ /* 0x0009e20000100800 */
[----:B---3--:R-:W-:-:S03]  /*9300*/  IMAD R2, R22, UR23, RZ ;  /* 0x0000001716027c24 */ /* 0x008fc6000f8e02ff */
[----:B------:R-:W3:Y:S01]  /*9310*/  LDL.LU R22, [R1+0x174] ;  /* 0x0001740001167983 */ /* 0x000ee20000300800 */
[----:B----4-:R-:W-:-:S03]  /*9320*/  IMAD R0, R6, UR23, RZ ;  /* 0x0000001706007c24 */ /* 0x010fc6000f8e02ff */
[----:B------:R-:W-:Y:S04]  /*9330*/  STL [R1+0x1c], R2 ;  /* 0x00001c0201007387 */ /* 0x000fe80000100800 */
[----:B------:R-:W4:Y:S04]  /*9340*/  LDL.LU R29, [R1+0x170] ;  /* 0x00017000011d7983 */ /* 0x000f280000300800 */
[----:B------:R-:W5:Y:S04]  /*9350*/  LDL.LU R28, [R1+0x16c] ;  /* 0x00016c00011c7983 */ /* 0x000f680000300800 */
[----:B------:R0:W-:Y:S04]  /*9360*/  STL [R1+0x20], R0 ;  /* 0x0000200001007387 */ /* 0x0001e80000100800 */
[----:B------:R-:W5:Y:S04]  /*9370*/  LDL.LU R27, [R1+0x164] ;  /* 0x00016400011b7983 */ /* 0x000f680000300800 */
[----:B------:R-:W5:Y:S04]  /*9380*/  LDL.LU R26, [R1+0x160] ;  /* 0x00016000011a7983 */ /* 0x000f680000300800 */
        /* <DEDUP_REMOVED lines=23> */
[----:B--2---:R-:W-:-:S05]  /*9500*/  IMAD R23, R23, UR23, RZ ;  /* 0x0000001717177c24 */ /* 0x004fca000f8e02ff */
[----:B------:R0:W-:Y:S04]  /*9510*/  STL [R1+0x2c], R23 ;  /* 0x00002c1701007387 */ /* 0x0001e80000100800 */
[----:B0-----:R-:W2:Y:S01]  /*9520*/  LDL.LU R23, [R1+0xe4] ;  /* 0x0000e40001177983 */ /* 0x001ea20000300800 */
[----:B---3--:R-:W-:-:S05]  /*9530*/  IMAD R22, R22, UR23, RZ ;  /* 0x0000001716167c24 */ /* 0x008fca000f8e02ff */
[----:B------:R0:W-:Y:S01]  /*9540*/  STL [R1+0x3c], R22 ;  /* 0x00003c1601007387 */ /* 0x0001e20000100800 */
[----:B----4-:R-:W-:-:S03]  /*9550*/  IMAD R29, R29, UR23, RZ ;  /* 0x000000171d1d7c24 */ /* 0x010fc6000f8e02ff */
[----:B0-----:R-:W3:Y:S04]  /*9560*/  LDL.LU R22, [R1+0xe0] ;  /* 0x0000e00001167983 */ /* 0x001ee80000300800 */
[----:B------:R5:W-:Y:S02]  /*9570*/  STL [R1+0x40], R29 ;  /* 0x0000401d01007387 */ /* 0x000be40000100800 */
[----:B-----5:R-:W-:Y:S02]  /*9580*/  IMAD R29, R28, UR23, RZ ;  /* 0x000000171c1d7c24 */ /* 0x020fe4000f8e02ff */
[----:B------:R-:W-:Y:S02]  /*9590*/  IMAD R28, R27, UR23, RZ ;  /* 0x000000171b1c7c24 */ /* 0x000fe4000f8e02ff */
[----:B------:R-:W-:-:S02]  /*95a0*/  IMAD R27, R26, UR23, RZ ;  /* 0x000000171a1b7c24 */ /* 0x000fc4000f8e02ff */
[----:B------:R-:W-:Y:S01]  /*95b0*/  IMAD R26, R25, UR23, RZ ;  /* 0x00000017191a7c24 */ /* 0x000fe2000f8e02ff */
[----:B------:R-:W-:Y:S01]  /*95c0*/  STL [R1+0x48], R29 ;  /* 0x0000481d01007387 */ /* 0x000fe20000100800 */
[----:B------:R-:W-:Y:S02]  /*95d0*/  IMAD R25, R24, UR23, RZ ;  /* 0x0000001718197c24 */ /* 0x000fe4000f8e02ff */
[----:B------:R-:W-:Y:S01]  /*95e0*/  IMAD R24, R21, UR23, RZ ;  /* 0x0000001715187c24 */ /* 0x000fe2000f8e02ff */
[----:B------:R-:W-:Y:S01]  /*95f0*/  STL [R1+0x4c], R28 ;  /* 0x00004c1c01007387 */ /* 0x000fe20000100800 */
[----:B------:R-:W-:-:S03]  /*9600*/  IMAD R21, R20, UR23, RZ ;  /* 0x0000001714157c24 */ /* 0x000fc6000f8e02ff */
        /* <DEDUP_REMOVED lines=10> */
[----:B------:R-:W-:Y:S04]  /*96b0*/  STL [R1+0x84], R20 ;  /* 0x0000841401007387 */ /* 0x000fe80000100800 */
[----:B------:R-:W-:Y:S04]  /*96c0*/  STL [R1+0x88], R19 ;  /* 0x0000881301007387 */ /* 0x000fe80000100800 */
[----:B------:R0:W-:Y:S04]  /*96d0*/  STL [R1+0x94], R2 ;  /* 0x0000940201007387 */ /* 0x0001e80000100800 */
[----:B------:R4:W-:Y:S04]  /*96e0*/  STL [R1+0xa4], R0 ;  /* 0x0000a40001007387 */ /* 0x0009e80000100800 */
[----:B------:R5:W-:Y:S01]  /*96f0*/  STL [R1+0xa8], R4 ;  /* 0x0000a80401007387 */ /* 0x000be20000100800 */
[----:B0-----:R-:W-:-:S02]  /*9700*/  IMAD R2, R7, UR23, RZ ;  /* 0x0000001707027c24 */ /* 0x001fc4000f8e02ff */
[----:B----4-:R-:W-:-:S03]  /*9710*/  IMAD R0, R15, UR23, RZ ;  /* 0x000000170f007c24 */ /* 0x010fc6000f8e02ff */
[----:B------:R0:W-:Y:S01]  /*9720*/  STL [R1+0xac], R2 ;  /* 0x0000ac0201007387 */ /* 0x0001e20000100800 */
[----:B-----5:R-:W-:-:S03]  /*9730*/  IMAD R4, R14, UR23, RZ ;  /* 0x000000170e047c24 */ /* 0x020fc6000f8e02ff */
[----:B------:R4:W-:Y:S04]  /*9740*/  STL [R1+0xb0], R0 ;  /* 0x0000b00001007387 */ /* 0x0009e80000100800 */
[----:B------:R5:W-:Y:S01]  /*9750*/  STL [R1+0x114], R4 ;  /* 0x0001140401007387 */ /* 0x000be20000100800 */
[----:B0-----:R-:W-:Y:S02]  /*9760*/  IMAD R2, R13, UR23, RZ ;  /* 0x000000170d027c24 */ /* 0x001fe4000f8e02ff */
        /* <DEDUP_REMOVED lines=16> */
[----:B------:R-:W-:Y:S01]  /*9870*/  STL [R1+0xf0], R4 ;  /* 0x0000f00401007387 */ /* 0x000fe20000100800 */
[----:B0-----:R-:W-:-:S03]  /*9880*/  IMAD R2, R3, UR23, RZ ;  /* 0x0000001703027c24 */ /* 0x001fc6000f8e02ff */
[----:B------:R-:W5:Y:S01]  /*9890*/  LDL.LU R3, [R1+0xdc] ;  /* 0x0000dc0001037983 */ /* 0x000f620000300800 */
[----:B----4-:R-:W-:-:S03]  /*98a0*/  IMAD R0, R6, UR23, RZ ;  /* 0x0000001706007c24 */ /* 0x010fc6000f8e02ff */
[----:B------:R2:W-:Y:S04]  /*98b0*/  STL [R1+0xec], R2 ;  /* 0x0000ec0201007387 */ /* 0x0005e80000100800 */
[----:B------:R3:W-:Y:S01]  /*98c0*/  STL [R1+0xe8], R0 ;  /* 0x0000e80001007387 */ /* 0x0007e20000100800 */
[----:B--2---:R-:W-:-:S03]  /*98d0*/  IMAD R2, R23, UR23, RZ ;  /* 0x0000001717027c24 */ /* 0x004fc6000f8e02ff */
[----:B------:R-:W2:Y:S04]  /*98e0*/  LDL.LU R23, [R1+0xd8] ;  /* 0x0000d80001177983 */ /* 0x000ea80000300800 */
[----:B------:R-:W-:Y:S04]  /*98f0*/  STL [R1+0xe4], R2 ;  /* 0x0000e40201007387 */ /* 0x000fe80000100800 */
[----:B------:R-:W4:Y:S04]  /*9900*/  LDL.LU R29, [R1+0xd4] ;  /* 0x0000d400011d7983 */ /* 0x000f280000300800 */
[----:B------:R-:W4:Y:S01]  /*9910*/  LDL.LU R28, [R1+0xd0] ;  /* 0x0000d000011c7983 */ /* 0x000f220000300800 */
[----:B---3--:R-:W-:-:S05]  /*9920*/  IMAD R0, R22, UR23, RZ ;  /* 0x0000001716007c24 */ /* 0x008fca000f8e02ff */
[----:B------:R0:W-:Y:S04]  /*9930*/  STL [R1+0xe0], R0 ;  /* 0x0000e00001007387 */ /* 0x0001e80000100800 */
[----:B------:R-:W3:Y:S04]  /*9940*/  LDL.LU R27, [R1+0xcc] ;  /* 0x0000cc00011b7983 */ /* 0x000ee80000300800 */
[----:B------:R-:W3:Y:S04]  /*9950*/  LDL.LU R26, [R1+0xc8] ;  /* 0x0000c800011a7983 */ /* 0x000ee80000300800 */
[----:B------:R-:W3:Y:S04]  /*9960*/  LDL.LU R25, [R1+0xc4] ;  /* 0x0000c40001197983 */ /* 0x000ee80000300800 */
[----:B------:R-:W3:Y:S04]  /*9970*/  LDL.LU R24, [R1+0xc0] ;  /* 0x0000c00001187983 */ /* 0x000ee80000300800 */
[----:B------:R-:W3:Y:S04]  /*9980*/  LDL.LU R21, [R1+0xbc] ;  /* 0x0000bc0001157983 */ /* 0x000ee80000300800 */
[----:B------:R-:W3:Y:S04]  /*9990*/  LDL.LU R20, [R1+0xb8] ;  /* 0x0000b80001147983 */ /* 0x000ee80000300800 */
[----:B------:R-:W3:Y:S04]  /*99a0*/  LDL.LU R19, [R1+0xb4] ;  /* 0x0000b40001137983 */ /* 0x000ee80000300800 */
[----:B0-----:R-:W3:Y:S04]  /*99b0*/  LDL.LU R0, [R1+0xa0] ;  /* 0x0000a00001007983 */ /* 0x001ee80000300800 */
[----:B------:R-:W3:Y:S04]  /*99c0*/  LDL.LU R2, [R1+0x9c] ;  /* 0x00009c0001027983 */ /* 0x000ee80000300800 */
        /* <DEDUP_REMOVED lines=15> */
[----:B------:R-:W3:Y:S01]  /*9ac0*/  LDL.LU R22, [R1+0x1c8] ;  /* 0x0001c80001167983 */ /* 0x000ee20000300800 */
[----:B-----5:R-:W-:-:S05]  /*9ad0*/  IMAD R3, R3, UR23, RZ ;  /* 0x0000001703037c24 */ /* 0x020fca000f8e02ff */
[----:B------:R0:W-:Y:S04]  /*9ae0*/  STL [R1+0xdc], R3 ;  /* 0x0000dc0301007387 */ /* 0x0001e80000100800 */
[----:B0-----:R-:W5:Y:S01]  /*9af0*/  LDL.LU R3, [R1+0x28] ;  /* 0x0000280001037983 */ /* 0x001f620000300800 */
[----:B--2---:R-:W-:-:S05]  /*9b00*/  IMAD R23, R23, UR23, RZ ;  /* 0x0000001717177c24 */ /* 0x004fca000f8e02ff */
[----:B------:R0:W-:Y:S01]  /*9b10*/  STL [R1+0xd8], R23 ;  /* 0x0000d81701007387 */ /* 0x0001e20000100800 */
[----:B----4-:R-:W-:Y:S02]  /*9b20*/  IMAD R29, R29, UR23, RZ ;  /* 0x000000171d1d7c24 */ /* 0x010fe4000f8e02ff */
[----:B------:R-:W-:Y:S01]  /*9b30*/  IMAD R28, R28, UR23, RZ ;  /* 0x000000171c1c7c24 */ /* 0x000fe2000f8e02ff */
[----:B0-----:R-:W2:Y:S04]  /*9b40*/  LDL.LU R23, [R1+0x24] ;  /* 0x0000240001177983 */ /* 0x001ea80000300800 */
[----:B------:R0:W-:Y:S01]  /*9b50*/  STL [R1+0xd4], R29 ;  /* 0x0000d41d01007387 */ /* 0x0001e20000100800 */
[----:B---3--:R-:W-:Y:S02]  /*9b60*/  IMAD R27, R27, UR23, RZ ;  /* 0x000000171b1b7c24 */ /* 0x008fe4000f8e02ff */
[----:B------:R-:W-:Y:S01]  /*9b70*/  IMAD R26, R26, UR23, RZ ;  /* 0x000000171a1a7c24 */ /* 0x000fe2000f8e02ff */
[----:B0-----:R-:W3:Y:S01]  /*9b80*/  LDL.LU R29, [R1+0xa94] ;  /* 0x000a9400011d7983 */ /* 0x001ee20000300800 */
[----:B------:R-:W-:-:S03]  /*9b90*/  IMAD R25, R25, UR23, RZ ;  /* 0x0000001719197c24 */ /* 0x000fc6000f8e02ff */
[----:B------:R0:W-:Y:S01]  /*9ba0*/  STL [R1+0xd0], R28 ;  /* 0x0000d01c01007387 */ /* 0x0001e20000100800 */
[----:B------:R-:W-:Y:S02]  /*9bb0*/  IMAD R24, R24, UR23, RZ ;  /* 0x0000001718187c24 */ /* 0x000fe4000f8e02ff */
[----:B------:R-:W-:Y:S01]  /*9bc0*/  IMAD R21, R21, UR23, RZ ;  /* 0x0000001715157c24 */ /* 0x000fe2000f8e02ff */
[----:B0-----:R-:W4:Y:S04]  /*9bd0*/  LDL.LU R28, [R1+0xa90] ;  /* 0x000a9000011c7983 */ /* 0x001f280000300800 */
[----:B------:R0:W-:Y:S01]  /*9be0*/  STL [R1+0xcc], R27 ;  /* 0x0000cc1b01007387 */ /* 0x0001e20000100800 */
[----:B------:R-:W-:Y:S02]  /*9bf0*/  IMAD R20, R20, UR23, RZ ;  /* 0x0000001714147c24 */ /* 0x000fe4000f8e02ff */
[----:B------:R-:W-:Y:S01]  /*9c00*/  IMAD R19, R19, UR23, RZ ;  /* 0x0000001713137c24 */ /* 0x000fe2000f8e02ff */
[----:B0-----:R-:W2:Y:S04]  /*9c10*/  LDL.LU R27, [R1+0xa8c] ;  /* 0x000a8c00011b7983 */ /* 0x001ea80000300800 */
[----:B------:R0:W-:Y:S01]  /*9c20*/  STL [R1+0xc8], R26 ;  /* 0x0000c81a01007387 */ /* 0x0001e20000100800 */
[----:B------:R-:W-:-:S03]  /*9c30*/  IMAD R0, R0, UR23, RZ ;  /* 0x0000001700007c24 */ /* 0x000fc6000f8e02ff */
[----:B0-----:R-:W2:Y:S04]  /*9c40*/  LDL.LU R26, [R1+0xa88] ;  /* 0x000a8800011a7983 */ /* 0x001ea80000300800 */
[----:B------:R0:W-:Y:S01]  /*9c50*/  STL [R1+0xc4], R25 ;  /* 0x0000c41901007387 */ /* 0x0001e20000100800 */
[----:B------:R-:W-:-:S03]  /*9c60*/  IMAD R2, R2, UR23, RZ ;  /* 0x0000001702027c24 */ /* 0x000fc6000f8e02ff */
[----:B0-----:R-:W2:Y:S04]  /*9c70*/  LDL.LU R25, [R1+0xa84] ;  /* 0x000a840001197983 */ /* 0x001ea80000300800 */
[----:B------:R0:W-:Y:S01]  /*9c80*/  STL [R1+0xc0], R24 ;  /* 0x0000c01801007387 */ /* 0x0001e20000100800 */
[----:B------:R-:W-:-:S03]  /*9c90*/  IMAD R4, R4, UR23, RZ ;  /* 0x0000001704047c24 */ /* 0x000fc6000f8e02ff */
[----:B0-----:R-:W3:Y:S04]  /*9ca0*/  LDL.LU R24, [R1+0xa80] ;  /* 0x000a800001187983 */ /* 0x001ee80000300800 */
        /* <DEDUP_REMOVED lines=43> */
[----:B-----5:R-:W-:-:S03]  /*9f60*/  IMAD R3, R3, UR23, RZ ;  /* 0x0000001703037c24 */ /* 0x020fc6000f8e02ff */
[----:B0-----:R-:W5:Y:S04]  /*9f70*/  LDL.LU R11, [R1+0xa44] ;  /* 0x000a4400010b7983 */ /* 0x001f680000300800 */
        /* <DEDUP_REMOVED lines=11> */
[----:B0-----:R-:W4:Y:S01]  /*a030*/  LDL.LU R3, [R1+0xa2c] ;  /* 0x000a2c0001037983 */ /* 0x001f220000300800 */
[----:B--2---:R-:W-:-:S02]  /*a040*/  IMAD R23, R23, UR23, RZ ;  /* 0x0000001717177c24 */ /* 0x004fc4000f8e02ff */
[----:B------:R-:W-:-:S03]  /*a050*/  IMAD R22, R22, UR6, RZ ;  /* 0x0000000616167c24 */ /* 0x000fc6000f8e02ff */
[----:B------:R0:W-:Y:S02]  /*a060*/  STL [R1+0x28], R23 ;  /* 0x0000281701007387 */ /* 0x0001e40000100800 */
[----:B0-----:R-:W-:-:S05]  /*a070*/  IADD3 R23, P5, PT, R22, UR8, RZ ;  /* 0x0000000816177c10 */ /* 0x001fca000ffbe0ff */
[----:B------:R0:W-:Y:S01]  /*a080*/  STL [R1+0x194], R23 ;  /* 0x0001941701007387 */ /* 0x0001e20000100800 */
[----:B------:R-:W-:Y:S01]  /*a090*/  LEA.HI.X.SX32 R22, R22, UR9, 0x1, P5 ;  /* 0x0000000916167c11 */ /* 0x000fe2000a8f0eff */
[----:B------:R-:W2:Y:S01]  /*a0a0*/  LDCU.64 UR8, c[0x0][0x388] ;  /* 0x00007100ff0877ac */ /* 0x000ea20008000a00 */
[----:B---3--:R-:W-:-:S05]  /*a0b0*/  IMAD R6, R6, UR23, RZ ;  /* 0x0000001706067c24 */ /* 0x008fca000f8e02ff */
[----:B0-----:R-:W-:Y:S02]  /*a0c0*/  SHF.R.S32.HI R23, RZ, 0x1f, R6 ;  /* 0x0000001fff177819 */ /* 0x001fe40000011406 */
[----:B----4-:R-:W-:-:S04]  /*a0d0*/  SHF.R.S32.HI R3, RZ, 0x1f, R3 ;  /* 0x0000001fff037819 */ /* 0x010fc80000011403 */
[----:B-1----:R-:W-:Y:S02]  /*a0e0*/  IADD3.X R3, PT, PT, R3, UR15, RZ, P6, !PT ;  /* 0x0000000f03037c10 */ /* 0x002fe4000b7fe4ff */
[----:B------:R-:W-:-:S03]  /*a0f0*/  IADD3 R6, P6, PT, R6, UR10, RZ ;  /* 0x0000000a06067c10 */ /* 0x000fc6000ffde0ff */
[----:B------:R0:W-:Y:S04]  /*a100*/  STL [R1+0x128], R3 ;  /* 0x0001280301007387 */ /* 0x0001e80000100800 */
[----:B------:R1:W-:Y:S01]  /*a110*/  STL [R1+0x24], R6 ;  /* 0x0000240601007387 */ /* 0x0003e20000100800 */
[----:B0-----:R-:W-:Y:S02]  /*a120*/  SHF.R.S32.HI R3, RZ, 0x1f, R18 ;  /* 0x0000001fff037819 */ /* 0x001fe40000011412 */
[----:B------:R-:W-:Y:S02]  /*a130*/  IADD3 R18, P4, PT, R18, UR10, RZ ;  /* 0x0000000a12127c10 */ /* 0x000fe4000ff9e0ff */
[----:B-1----:R-:W-:Y:S02]  /*a140*/  SHF.R.S32.HI R6, RZ, 0x1f, R8 ;  /* 0x0000001fff067819 */ /* 0x002fe40000011408 */
[----:B------:R-:W-:Y:S01]  /*a150*/  IADD3 R8, P5, PT, R8, UR10, RZ ;  /* 0x0000000a08087c10 */ /* 0x000fe2000ffbe0ff */
[----:B------:R0:W-:Y:S04]  /*a160*/  STL [R1+0x444], R18 ;  /* 0x0004441201007387 */ /* 0x0001e80000100800 */
[----:B------:R1:W-:Y:S01]  /*a170*/  STL [R1+0x190], R22 ;  /* 0x0001901601007387 */ /* 0x0003e20000100800 */
[----:B0-----:R-:W-:-:S02]  /*a180*/  SHF.R.S32.HI R18, RZ, 0x1f, R9 ;  /* 0x0000001fff127819 */ /* 0x001fc40000011409 */
[----:B-1----:R-:W-:Y:S02]  /*a190*/  IADD3.X R22, PT, PT, R23, UR11, RZ, P6, !PT ;  /* 0x0000000b17167c10 */ /* 0x002fe4000b7fe4ff */
[----:B------:R-:W-:Y:S01]  /*a1a0*/  IADD3 R9, P6, PT, R9, UR10, RZ ;  /* 0x0000000a09097c10 */ /* 0x000fe2000ffde0ff */
[----:B------:R0:W-:Y:S04]  /*a1b0*/  STL [R1+0x448], R8 ;  /* 0x0004480801007387 */ /* 0x0001e80000100800 */
[----:B------:R1:W-:Y:S04]  /*a1c0*/  STL [R1+0x12c], R22 ;  /* 0x00012c1601007387 */ /* 0x0003e80000100800 */
[----:B------:R3:W-:Y:S01]  /*a1d0*/  STL [R1+0x44c], R9 ;  /* 0x00044c0901007387 */ /* 0x0007e20000100800 */
[----:B0-----:R-:W-:-:S02]  /*a1e0*/  SHF.R.S32.HI R8, RZ, 0x1f, R10 ;  /* 0x0000001fff087819 */ /* 0x001fc4000001140a */
[----:B-1----:R-:W-:Y:S02]  /*a1f0*/  IADD3.X R22, PT, PT, R3, UR11, RZ, P4, !PT ;  /* 0x0000000b03167c10 */ /* 0x002fe4000a7fe4ff */
[----:B---3--:R-:W-:Y:S02]  /*a200*/  IADD3 R9, P4, PT, R10, UR10, RZ ;  /* 0x0000000a0a097c10 */ /* 0x008fe4000ff9e0ff */
[----:B------:R-:W-:Y:S01]  /*a210*/  IADD3.X R10, PT, PT, R6, UR11, RZ, P5, !PT ;  /* 0x0000000b060a7c10 */ /* 0x000fe2000affe4ff */
[----:B------:R-:W-:Y:S01]  /*a220*/  STL [R1+0x830], R22 ;  /* 0x0008301601007387 */ /* 0x000fe20000100800 */
[----:B-----5:R-:W-:-:S03]  /*a230*/  SHF.R.S32.HI R3, RZ, 0x1f, R11 ;  /* 0x0000001fff037819 */ /* 0x020fc6000001140b */
[----:B------:R0:W-:Y:S04]  /*a240*/  STL [R1+0x450], R9 ;  /* 0x0004500901007387 */ /* 0x0001e80000100800 */
[----:B------:R1:W-:Y:S01]  /*a250*/  STL [R1+0x82c], R10 ;  /* 0x00082c0a01007387 */ /* 0x0003e20000100800 */
[----:B0-----:R-:W-:Y:S02]  /*a260*/  IADD3 R9, P5, PT, R11, UR10, RZ ;  /* 0x0000000a0b097c10 */ /* 0x001fe4000ffbe0ff */
[----:B------:R-:W-:Y:S02]  /*a270*/  IADD3.X R11, PT, PT, R18, UR11, RZ, P6, !PT ;  /* 0x0000000b120b7c10 */ /* 0x000fe4000b7fe4ff */
[----:B-1----:R-:W-:Y:S01]  /*a280*/  IADD3 R10, P6, PT, R12, UR10, RZ ;  /* 0x0000000a0c0a7c10 */ /* 0x002fe2000ffde0ff */
[----:B------:R-:W-:Y:S04]  /*a290*/  STL [R1+0x454], R9 ;  /* 0x0004540901007387 */ /* 0x000fe80000100800 */
[----:B------:R0:W-:Y:S04]  /*a2a0*/  STL [R1+0x824], R11 ;  /* 0x0008240b01007387 */ /* 0x0001e80000100800 */
[----:B------:R1:W-:Y:S01]  /*a2b0*/  STL [R1+0x458], R10 ;  /* 0x0004580a01007387 */ /* 0x0003e20000100800 */
[----:B0-----:R-:W-:-:S02]  /*a2c0*/  IADD3.X R11, PT, PT, R8, UR11, RZ, P4, !PT ;  /* 0x0000000b080b7c10 */ /* 0x001fc4000a7fe4ff */
[----:B-1----:R-:W-:-:S03]  /*a2d0*/  IADD3 R10, P4, PT, R16, UR10, RZ ;  /* 0x0000000a100a7c10 */ /* 0x002fc6000ff9e0ff */
[----:B------:R0:W-:Y:S01]  /*a2e0*/  STL [R1+0x81c], R11 ;  /* 0x00081c0b01007387 */ /* 0x0001e20000100800 */
[----:B------:R-:W-:-:S03]  /*a2f0*/  SHF.R.S32.HI R6, RZ, 0x1f, R12 ;  /* 0x0000001fff067819 */ /* 0x000fc6000001140c */
[----:B------:R1:W-:Y:S01]  /*a300*/  STL [R1+0x45c], R10 ;  /* 0x00045c0a01007387 */ /* 0x0003e20000100800 */
[----:B0-----:R-:W-:Y:S02]  /*a310*/  IADD3.X R11, PT, PT, R3, UR11, RZ, P5, !PT ;  /* 0x0000000b030b7c10 */ /* 0x001fe4000affe4ff */
        /* <DEDUP_REMOVED lines=14> */
[----:B------:R-:W-:Y:S02]  /*a400*/  SHF.R.S32.HI R6, RZ, 0x1f, R14 ;  /* 0x0000001fff067819 */ /* 0x000fe4000001140e */
[----:B0-----:R-:W-:Y:S02]  /*a410*/  IADD3.X R11, PT, PT, R8, UR11, RZ, P5, !PT ;  /* 0x0000000b080b7c10 */ /* 0x001fe4000affe4ff */
[----:B-1----:R-:W-:-:S03]  /*a420*/  IADD3 R10, P5, PT, R15, UR10, RZ ;  /* 0x0000000a0f0a7c10 */ /* 0x002fc6000ffbe0ff */
[----:B------:R0:W-:Y:S01]  /*a430*/  STL [R1+0x7f8], R11 ;  /* 0x0007f80b01007387 */ /* 0x0001e20000100800 */
[----:B------:R-:W-:-:S03]  /*a440*/  SHF.R.S32.HI R8, RZ, 0x1f, R7 ;  /* 0x0000001fff087819 */ /* 0x000fc60000011407 */
[----:B------:R1:W-:Y:S01]  /*a450*/  STL [R1+0x46c], R10 ;  /* 0x00046c0a01007387 */ /* 0x0003e20000100800 */
[----:B------:R-:W-:Y:S02]  /*a460*/  SHF.R.S32.HI R9, RZ, 0x1f, R15 ;  /* 0x0000001fff097819 */ /* 0x000fe4000001140f */
[----:B0-----:R-:W-:Y:S02]  /*a470*/  IADD3.X R11, PT, PT, R3, UR11, RZ, P6, !PT ;  /* 0x0000000b030b7c10 */ /* 0x001fe4000b7fe4ff */
[----:B-1----:R-:W-:Y:S02]  /*a480*/  IADD3 R10, P6, PT, R7, UR10, RZ ;  /* 0x0000000a070a7c10 */ /* 0x002fe4000ffde0ff */
[----:B------:R-:W-:Y:S01]  /*a490*/  IADD3.X R7, PT, PT, R6, UR11, RZ, P4, !PT ;  /* 0x0000000b06077c10 */ /* 0x000fe2000a7fe4ff */
[----:B------:R-:W-:Y:S01]  /*a4a0*/  STL [R1+0x7f0], R11 ;  /* 0x0007f00b01007387 */ /* 0x000fe20000100800 */
[----:B------:R-:W-:Y:S02]  /*a4b0*/  SHF.R.S32.HI R3, RZ, 0x1f, R5 ;  /* 0x0000001fff037819 */ /* 0x000fe40000011405 */
[----:B------:R-:W-:Y:S01]  /*a4c0*/  IADD3 R5, P4, PT, R5, UR10, RZ ;  /* 0x0000000a05057c10 */ /* 0x000fe2000ff9e0ff */
[----:B------:R-:W-:Y:S04]  /*a4d0*/  STL [R1+0x470], R10 ;  /* 0x0004700a01007387 */ /* 0x000fe80000100800 */
[----:B------:R0:W-:Y:S01]  /*a4e0*/  STL [R1+0x7ec], R7 ;  /* 0x0007ec0701007387 */ /* 0x0001e20000100800 */
[----:B------:R-:W-:-:S03]  /*a4f0*/  SHF.R.S32.HI R6, RZ, 0x1f, R4 ;  /* 0x0000001fff067819 */ /* 0x000fc60000011404 */
[----:B------:R1:W-:Y:S01]  /*a500*/  STL [R1+0x474], R5 ;  /* 0x0004740501007387 */ /* 0x0003e20000100800 */
[----:B0-----:R-:W-:Y:S02]  /*a510*/  IADD3.X R7, PT, PT, R9, UR11, RZ, P5, !PT ;  /* 0x0000000b09077c10 */ /* 0x001fe4000affe4ff */
[----:B------:R-:W-:Y:S02]  /*a520*/  IADD3 R4, P5, PT, R4, UR10, RZ ;  /* 0x0000000a04047c10 */ /* 0x000fe4000ffbe0ff */
[----:B-1----:R-:W-:Y:S01]  /*a530*/  SHF.R.S32.HI R5, RZ, 0x1f, R2 ;  /* 0x0000001fff057819 */ /* 0x002fe20000011402 */
[----:B------:R0:W-:Y:S04]  /*a540*/  STL [R1+0x7e8], R7 ;  /* 0x0007e80701007387 */ /* 0x0001e80000100800 */
[----:B------:R1:W-:Y:S01]  /*a550*/  STL [R1+0x478], R4 ;  /* 0x0004780401007387 */ /* 0x0003e20000100800 */
[----:B0-----:R-:W-:-:S02]  /*a560*/  IADD3.X R7, PT, PT, R8, UR11, RZ, P6, !PT ;  /* 0x0000000b08077c10 */ /* 0x001fc4000b7fe4ff */
[----:B------:R-:W-:-:S03]  /*a570*/  IADD3 R2, P6, PT, R2, UR10, RZ ;  /* 0x0000000a02027c10 */ /* 0x000fc6000ffde0ff */
[----:B------:R0:W-:Y:S01]  /*a580*/  STL [R1+0x7e4], R7 ;  /* 0x0007e40701007387 */ /* 0x0001e20000100800 */
[----:B-1----:R-:W-:-:S03]  /*a590*/  SHF.R.S32.HI R4, RZ, 0x1f, R0 ;  /* 0x0000001fff047819 */ /* 0x002fc60000011400 */
[----:B------:R1:W-:Y:S01]  /*a5a0*/  STL [R1+0x47c], R2 ;  /* 0x00047c0201007387 */ /* 0x0003e20000100800 */
[----:B0-----:R-:W-:Y:S02]  /*a5b0*/  IADD3.X R7, PT, PT, R3, UR11, RZ, P4, !PT ;  /* 0x0000000b03077c10 */ /* 0x001fe4000a7fe4ff */
[----:B-1----:R-:W-:Y:S02]  /*a5c0*/  IADD3 R2, P4, PT, R0, UR10, RZ ;  /* 0x0000000a00027c10 */ /* 0x002fe4000ff9e0ff */
[----:B------:R-:W-:Y:S02]  /*a5d0*/  IADD3.X R0, PT, PT, R6, UR11, RZ, P5, !PT ;  /* 0x0000000b06007c10 */ /* 0x000fe4000affe4ff */
[----:B------:R-:W-:Y:S01]  /*a5e0*/  IADD3 R6, P5, PT, R19, UR10, RZ ;  /* 0x0000000a13067c10 */ /* 0x000fe2000ffbe0ff */
[----:B------:R-:W-:Y:S04]  /*a5f0*/  STL [R1+0x7e0], R7 ;  /* 0x0007e00701007387 */ /* 0x000fe80000100800 */
[----:B------:R-:W-:Y:S04]  /*a600*/  STL [R1+0x480], R2 ;  /* 0x0004800201007387 */ /* 0x000fe80000100800 */
[----:B------:R0:W-:Y:S04]  /*a610*/  STL [R1+0x694], R0 ;  /* 0x0006940001007387 */ /* 0x0001e80000100800 */
[----:B------:R-:W-:Y:S04]  /*a620*/  STL [R1+0x484], R6 ;  /* 0x0004840601007387 */ /* 0x000fe80000100800 */
[----:B------:R-:W3:Y:S01]  /*a630*/  LDL.LU R18, [R1] ;  /* 0x0000000001127983 */ /* 0x000ee20000300800 */
[----:B0-----:R-:W-:-:S02]  /*a640*/  IADD3.X R0, PT, PT, R5, UR11, RZ, P6, !PT ;  /* 0x0000000b05007c10 */ /* 0x001fc4000b7fe4ff */
[----:B------:R-:W-:-:S03]  /*a650*/  IADD3 R5, P6, PT, R20, UR10, RZ ;  /* 0x0000000a14057c10 */ /* 0x000fc6000ffde0ff */
[----:B------:R-:W-:Y:S01]  /*a660*/  STL [R1+0x7cc], R0 ;  /* 0x0007cc0001007387 */ /* 0x000fe20000100800 */
[----:B------:R-:W-:-:S03]  /*a670*/  IADD3.X R4, PT, PT, R4, UR11, RZ, P4, !PT ;  /* 0x0000000b04047c10 */ /* 0x000fc6000a7fe4ff */
[----:B------:R0:W-:Y:S04]  /*a680*/  STL [R1+0x488], R5 ;  /* 0x0004880501007387 */ /* 0x0001e80000100800 */
[----:B------:R-:W4:Y:S01]  /*a690*/  LDL.LU R11, [R1+0x4] ;  /* 0x00000400010b7983 */ /* 0x000f220000300800 */
[----:B------:R-:W-:-:S03]  /*a6a0*/  SHF.R.S32.HI R3, RZ, 0x1f, R19 ;  /* 0x0000001fff037819 */ /* 0x000fc60000011413 */
[----:B------:R-:W-:Y:S01]  /*a6b0*/  STL [R1+0x7d4], R4 ;  /* 0x0007d40401007387 */ /* 0x000fe20000100800 */
[----:B0-----:R-:W-:-:S03]  /*a6c0*/  IADD3 R5, P4, PT, R21, UR10, RZ ;  /* 0x0000000a15057c10 */ /* 0x001fc6000ff9e0ff */
[----:B------:R-:W5:Y:S01]  /*a6d0*/  LDL.LU R23, [R1+0x8] ;  /* 0x0000080001177983 */ /* 0x000f620000300800 */
[----:B------:R-:W-:-:S03]  /*a6e0*/  IADD3.X R3, PT, PT, R3, UR11, RZ, P5, !PT ;  /* 0x0000000b03037c10 */ /* 0x000fc6000affe4ff */
[----:B------:R0:W-:Y:S01]  /*a6f0*/  STL [R1+0x48c], R5 ;  /* 0x00048c0501007387 */ /* 0x0001e20000100800 */
[----:B------:R-:W-:-:S03]  /*a700*/  SHF.R.S32.HI R2, RZ, 0x1f, R20 ;  /* 0x0000001fff027819 */ /* 0x000fc60000011414 */
[----:B------:R-:W2:Y:S01]  /*a710*/  LDL.LU R22, [R1+0xc] ;  /* 0x00000c0001167983 */ /* 0x000ea20000300800 */
[----:B------:R-:W-:Y:S02]  /*a720*/  IADD3.X R2, PT, PT, R2, UR11, RZ, P6, !PT ;  /* 0x0000000b02027c10 */ /* 0x000fe4000b7fe4ff */
[----:B0-----:R-:W-:Y:S01]  /*a730*/  IADD3 R5, P5, PT, R24, UR10, RZ ;  /* 0x0000000a18057c10 */ /* 0x001fe2000ffbe0ff */
[----:B------:R-:W-:Y:S01]  /*a740*/  STL [R1+0x7dc], R3 ;  /* 0x0007dc0301007387 */ /* 0x000fe20000100800 */
[----:B------:R-:W-:-:S03]  /*a750*/  SHF.R.S32.HI R0, RZ, 0x1f, R21 ;  /* 0x0000001fff007819 */ /* 0x000fc60000011415 */
[----:B------:R0:W-:Y:S04]  /*a760*/  STL [R1+0x490], R5 ;  /* 0x0004900501007387 */ /* 0x0001e80000100800 */
[----:B------:R-:W2:Y:S01]  /*a770*/  LDL.LU R13, [R1+0x10] ;  /* 0x00001000010d7983 */ /* 0x000ea20000300800 */
[----:B------:R-:W-:Y:S02]  /*a780*/  IADD3.X R0, PT, PT, R0, UR11, RZ, P4, !PT ;  /* 0x0000000b00007c10 */ /* 0x000fe4000a7fe4ff */
[----:B0-----:R-:W-:Y:S01]  /*a790*/  IADD3 R5, P6, PT, R25, UR10, RZ ;  /* 0x0000000a19057c10 */ /* 0x001fe2000ffde0ff */
[----:B------:R-:W-:Y:S04]  /*a7a0*/  STL [R1+0x7d8], R2 ;  /* 0x0007d80201007387 */ /* 0x000fe80000100800 */
[----:B------:R0:W-:Y:S04]  /*a7b0*/  STL [R1+0x494], R5 ;  /* 0x0004940501007387 */ /* 0x0001e80000100800 */
[----:B------:R-:W2:Y:S01]  /*a7c0*/  LDL.LU R17, [R1+0x14] ;  /* 0x0000140001117983 */ /* 0x000ea20000300800 */
[----:B0-----:R-:W-:-:S03]  /*a7d0*/  IADD3 R5, P4, PT, R26, UR10, RZ ;  /* 0x0000000a1a057c10 */ /* 0x001fc6000ff9e0ff */
[----:B------:R-:W-:Y:S04]  /*a7e0*/  STL [R1+0x7d0], R0 ;  /* 0x0007d00001007387 */ /* 0x000fe80000100800 */
[----:B------:R0:W-:Y:S04]  /*a7f0*/  STL [R1+0x498], R5 ;  /* 0x0004980501007387 */ /* 0x0001e80000100800 */
[----:B------:R-:W2:Y:S01]  /*a800*/  LDL.LU R10, [R1+0x18] ;  /* 0x00001800010a7983 */ /* 0x000ea20000300800 */
[----:B------:R-:W-:Y:S02]  /*a810*/  SHF.R.S32.HI R4, RZ, 0x1f, R24 ;  /* 0x0000001fff047819 */ /* 0x000fe40000011418 */
[----:B------:R-:W-:-:S02]  /*a820*/  SHF.R.S32.HI R3, RZ, 0x1f, R25 ;  /* 0x0000001fff037819 */ /* 0x000fc40000011419 */
[----:B------:R-:W-:Y:S02]  /*a830*/  IADD3.X R4, PT, PT, R4, UR11, RZ, P5, !PT ;  /* 0x0000000b04047c10 */ /* 0x000fe4000affe4ff */
[----:B0-----:R-:W-:Y:S02]  /*a840*/  IADD3 R5, P5, PT, R27, UR10, RZ ;  /* 0x0000000a1b057c10 */ /* 0x001fe4000ffbe0ff */
[----:B------:R-:W-:Y:S01]  /*a850*/  IADD3.X R3, PT, PT, R3, UR11, RZ, P6, !PT ;  /* 0x0000000b03037c10 */ /* 0x000fe2000b7fe4ff */
[----:B------:R-:W-:Y:S01]  /*a860*/  STL [R1+0x7c8], R4 ;  /* 0x0007c80401007387 */ /* 0x000fe20000100800 */
[----:B------:R-:W-:-:S03]  /*a870*/  SHF.R.S32.HI R2, RZ, 0x1f, R26 ;  /* 0x0000001fff027819 */ /* 0x000fc6000001141a */
[----:B------:R0:W-:Y:S04]  /*a880*/  STL [R1+0x49c], R5 ;  /* 0x00049c0501007387 */ /* 0x0001e80000100800 */
        /* <DEDUP_REMOVED lines=11> */
[----:B------:R3:W-:Y:S01]  /*a940*/  STL [R1+0x4a4], R5 ;  /* 0x0004a40501007387 */ /* 0x0007e20000100800 */
[----:B------:R-:W-:Y:S02]  /*a950*/  IADD3.X R6, PT, PT, R4, UR11, RZ, P6, !PT ;  /* 0x0000000b04067c10 */ /* 0x000fe4000b7fe4ff */
[----:B------:R-:W-:-:S04]  /*a960*/  SHF.R.S32.HI R3, RZ, 0x1f, R29 ;  /* 0x0000001fff037819 */ /* 0x000fc8000001141d */
[----:B------:R-:W-:Y:S02]  /*a970*/  IADD3.X R3, PT, PT, R3, UR11, RZ, P4, !PT ;  /* 0x0000000b03037c10 */ /* 0x000fe4000a7fe4ff */
[----:B---3--:R-:W-:Y:S02]  /*a980*/  IADD3 R5, P5, PT, R18, UR10, RZ ;  /* 0x0000000a12057c10 */ /* 0x008fe4000ffbe0ff */
[----:B------:R-:W-:Y:S02]  /*a990*/  SHF.R.S32.HI R2, RZ, 0x1f, R18 ;  /* 0x0000001fff027819 */ /* 0x000fe40000011412 */
[----:B------:R-:W3:Y:S04]  /*a9a0*/  LDL.LU R18, [R1+0x2c] ;  /* 0x00002c0001127983 */ /* 0x000ee80000300800 */
[----:B------:R-:W-:Y:S04]  /*a9b0*/  STL [R1+0x698], R0 ;  /* 0x0006980001007387 */ /* 0x000fe80000100800 */
[----:B------:R4:W-:Y:S04]  /*a9c0*/  STL [R1+0x4a8], R5 ;  /* 0x0004a80501007387 */ /* 0x0009e80000100800 */
[----:B------:R-:W-:Y:S01]  /*a9d0*/  STL [R1+0x69c], R6 ;  /* 0x00069c0601007387 */ /* 0x000fe20000100800 */
[----:B----4-:R-:W-:-:S02]  /*a9e0*/  IADD3 R5, P6, PT, R11, UR10, RZ ;  /* 0x0000000a0b057c10 */ /* 0x010fc4000ffde0ff */
[----:B------:R-:W-:-:S03]  /*a9f0*/  SHF.R.S32.HI R0, RZ, 0x1f, R11 ;  /* 0x0000001fff007819 */ /* 0x000fc6000001140b */
[----:B------:R0:W-:Y:S04]  /*aa00*/  STL [R1+0x4ac], R5 ;  /* 0x0004ac0501007387 */ /* 0x0001e80000100800 */
[----:B------:R-:W4:Y:S01]  /*aa10*/  LDL.LU R11, [R1+0x3c] ;  /* 0x00003c00010b7983 */ /* 0x000f220000300800 */
[----:B-----5:R-:W-:Y:S02]  /*aa20*/  SHF.R.S32.HI R4, RZ, 0x1f, R23 ;  /* 0x0000001fff047819 */ /* 0x020fe40000011417 */
[----:B0-----:R-:W-:Y:S01]  /*aa30*/  IADD3 R5, P4, PT, R23, UR10, RZ ;  /* 0x0000000a17057c10 */ /* 0x001fe2000ff9e0ff */
[----:B------:R-:W-:Y:S01]  /*aa40*/  STL [R1+0x6a0], R3 ;  /* 0x0006a00301007387 */ /* 0x000fe20000100800 */
[----:B------:R-:W-:-:S03]  /*aa50*/  IADD3.X R2, PT, PT, R2, UR11, RZ, P5, !PT ;  /* 0x0000000b02027c10 */ /* 0x000fc6000affe4ff */
[----:B------:R2:W-:Y:S04]  /*aa60*/  STL [R1+0x4b0], R5 ;  /* 0x0004b00501007387 */ /* 0x0005e80000100800 */
[----:B------:R-:W5:Y:S01]  /*aa70*/  LDL.LU R23, [R1+0x40] ;  /* 0x0000400001177983 */ /* 0x000f620000300800 */
[----:B------:R-:W-:Y:S02]  /*aa80*/  IADD3.X R0, PT, PT, R0, UR11, RZ, P6, !PT ;  /* 0x0000000b00007c10 */ /* 0x000fe4000b7fe4ff */
[----:B--2---:R-:W-:Y:S01]  /*aa90*/  IADD3 R5, P5, PT, R22, UR10, RZ ;  /* 0x0000000a16057c10 */ /* 0x004fe2000ffbe0ff */
        /* <DEDUP_REMOVED lines=16> */
[----:B0-----:R-:W-:-:S03]  /*aba0*/  IADD3 R5, P5, PT, R10, UR10, RZ ;  /* 0x0000000a0a057c10 */ /* 0x001fc6000ffbe0ff */
[----:B------:R-:W-:Y:S01]  /*abb0*/  STL [R1+0x6b0], R3 ;  /* 0x0006b00301007387 */ /* 0x000fe20000100800 */
[----:B------:R-:W-:-:S03]  /*abc0*/  SHF.R.S32.HI R4, RZ, 0x1f, R10 ;  /* 0x0000001fff047819 */ /* 0x000fc6000001140a */
[----:B------:R0:W-:Y:S04]  /*abd0*/  STL [R1+0x4c0], R5 ;  /* 0x0004c00501007387 */ /* 0x0001e80000100800 */
[----:B------:R-:W2:Y:S01]  /*abe0*/  LDL.LU R10, [R1+0x54] ;  /* 0x00005400010a7983 */ /* 0x000ea20000300800 */
[----:B------:R-:W-:Y:S02]  /*abf0*/  IADD3.X R2, PT, PT, R2, UR11, RZ, P6, !PT ;  /* 0x0000000b02027c10 */ /* 0x000fe4000b7fe4ff */
[----:B0-----:R-:W-:-:S03]  /*ac00*/  IADD3 R5, P6, PT, R16, UR10, RZ ;  /* 0x0000000a10057c10 */ /* 0x001fc6000ffde0ff */
[----:B------:R-:W-:Y:S01]  /*ac10*/  STL [R1+0x6b4], R2 ;  /* 0x0006b40201007387 */ /* 0x000fe20000100800 */
[----:B------:R-:W-:Y:S02]  /*ac20*/  SHF.R.S32.HI R3, RZ, 0x1f, R16 ;  /* 0x0000001fff037819 */ /* 0x000fe40000011410 */
[----:B------:R-:W-:Y:S01]  /*ac30*/  IADD3.X R0, PT, PT, R0, UR11, RZ, P4, !PT ;  /* 0x0000000b00007c10 */ /* 0x000fe2000a7fe4ff */
[----:B------:R0:W-:Y:S04]  /*ac40*/  STL [R1+0x4c4], R5 ;  /* 0x0004c40501007387 */ /* 0x0001e80000100800 */
[----:B------:R-:W2:Y:S01]  /*ac50*/  LDL.LU R16, [R1+0x58] ;  /* 0x0000580001107983 */ /* 0x000ea20000300800 */
[----:B0-----:R-:W-:-:S03]  /*ac60*/  IADD3 R5, P4, PT, R12, UR10, RZ ;  /* 0x0000000a0c057c10 */ /* 0x001fc6000ff9e0ff */
[----:B------:R3:W-:Y:S01]  /*ac70*/  STL [R1+0x6b8], R0 ;  /* 0x0006b80001007387 */ /* 0x0007e20000100800 */
[----:B------:R-:W-:Y:S02]  /*ac80*/  SHF.R.S32.HI R2, RZ, 0x1f, R12 ;  /* 0x0000001fff027819 */ /* 0x000fe4000001140c */
[----:B------:R-:W-:Y:S01]  /*ac90*/  IADD3.X R4, PT, PT, R4, UR11, RZ, P5, !PT ;  /* 0x0000000b04047c10 */ /* 0x000fe2000affe4ff */
[----:B------:R0:W-:Y:S04]  /*aca0*/  STL [R1+0x4c8], R5 ;  /* 0x0004c80501007387 */ /* 0x0001e80000100800 */
[----:B------:R-:W2:Y:S04]  /*acb0*/  LDL.LU R12, [R1+0x64] ;  /* 0x00006400010c7983 */ /* 0x000ea80000300800 */
[----:B------:R4:W-:Y:S01]  /*acc0*/  STL [R1+0x6bc], R4 ;  /* 0x0006bc0401007387 */ /* 0x0009e20000100800 */
[----:B------:R-:W-:-:S02]  /*acd0*/  IADD3.X R3, PT, PT, R3, UR11, RZ, P6, !PT ;  /* 0x0000000b03037c10 */ /* 0x000fc4000b7fe4ff */
[----:B------:R-:W-:Y:S02]  /*ace0*/  IADD3.X R2, PT, PT, R2, UR11, RZ, P4, !PT ;  /* 0x0000000b02027c10 */ /* 0x000fe4000a7fe4ff */
[----:B---3--:R-:W-:Y:S02]  /*acf0*/  SHF.R.S32.HI R0, RZ, 0x1f, R18 ;  /* 0x0000001fff007819 */ /* 0x008fe40000011412 */
[----:B0-----:R-:W-:Y:S02]  /*ad00*/  IADD3 R5, P5, PT, R18, UR10, RZ ;  /* 0x0000000a12057c10 */ /* 0x001fe4000ffbe0ff */
[----:B------:R-:W3:Y:S04]  /*ad10*/  LDL.LU R18, [R1+0x78] ;  /* 0x0000780001127983 */ /* 0x000ee80000300800 */
[----:B------:R0:W-:Y:S01]  /*ad20*/  STL [R1+0x4cc], R5 ;  /* 0x0004cc0501007387 */ /* 0x0001e20000100800 */
[----:B------:R-:W-:-:S02]  /*ad30*/  IADD3.X R0, PT, PT, R0, UR11, RZ, P5, !PT ;  /* 0x0000000b00007c10 */ /* 0x000fc4000affe4ff */
[----:B----4-:R-:W-:Y:S02]  /*ad40*/  SHF.R.S32.HI R4, RZ, 0x1f, R11 ;  /* 0x0000001fff047819 */ /* 0x010fe4000001140b */
[----:B0-----:R-:W-:Y:S02]  /*ad50*/  IADD3 R5, P6, PT, R11, UR10, RZ ;  /* 0x0000000a0b057c10 */ /* 0x001fe4000ffde0ff */
[----:B------:R-:W4:Y:S04]  /*ad60*/  LDL.LU R11, [R1+0x84] ;  /* 0x00008400010b7983 */ /* 0x000f280000300800 */
[----:B------:R5:W-:Y:S04]  /*ad70*/  STL [R1+0x6c0], R3 ;  /* 0x0006c00301007387 */ /* 0x000be80000100800 */
[----:B------:R0:W-:Y:S01]  /*ad80*/  STL [R1+0x4d0], R5 ;  /* 0x0004d00501007387 */ /* 0x0001e20000100800 */
[----:B-----5:R-:W-:-:S02]  /*ad90*/  SHF.R.S32.HI R3, RZ, 0x1f, R23 ;  /* 0x0000001fff037819 */ /* 0x020fc40000011417 */
[----:B0-----:R-:W-:Y:S02]  /*ada0*/  IADD3 R5, P4, PT, R23, UR10, RZ ;  /* 0x0000000a17057c10 */ /* 0x001fe4000ff9e0ff */
[----:B------:R-:W5:Y:S04]  /*adb0*/  LDL.LU R23, [R1+0x88] ;  /* 0x0000880001177983 */ /* 0x000f680000300800 */
[----:B------:R2:W-:Y:S04]  /*adc0*/  STL [R1+0x6c4], R2 ;  /* 0x0006c40201007387 */ /* 0x0005e80000100800 */
[----:B------:R0:W-:Y:S01]  /*add0*/  STL [R1+0x4d4], R5 ;  /* 0x0004d40501007387 */ /* 0x0001e20000100800 */
[----:B------:R-:W-:-:S02]  /*ade0*/  IADD3.X R4, PT, PT, R4, UR11, RZ, P6, !PT ;  /* 0x0000000b04047c10 */ /* 0x000fc4000b7fe4ff */
[----:B--2---:R-:W-:Y:S02]  /*adf0*/  SHF.R.S32.HI R2, RZ, 0x1f, R22 ;  /* 0x0000001fff027819 */ /* 0x004fe40000011416 */
[----:B0-----:R-:W-:Y:S02]  /*ae00*/  IADD3 R5, P5, PT, R22, UR10, RZ ;  /* 0x0000000a16057c10 */ /* 0x001fe4000ffbe0ff */
[----:B------:R-:W2:Y:S04]  /*ae10*/  LDL.LU R22, [R1+0x94] ;  /* 0x0000940001167983 */ /* 0x000ea80000300800 */
[----:B------:R0:W-:Y:S04]  /*ae20*/  STL [R1+0x6c8], R0 ;  /* 0x0006c80001007387 */ /* 0x0001e80000100800 */
[----:B------:R1:W-:Y:S01]  /*ae30*/  STL [R1+0x4d8], R5 ;  /* 0x0004d80501007387 */ /* 0x0003e20000100800 */
[----:B------:R-:W-:-:S02]  /*ae40*/  IADD3.X R3, PT, PT, R3, UR11, RZ, P4, !PT ;  /* 0x0000000b03037c10 */ /* 0x000fc4000a7fe4ff */
[----:B0-----:R-:W-:Y:S02]  /*ae50*/  SHF.R.S32.HI R0, RZ, 0x1f, R13 ;  /* 0x0000001fff007819 */ /* 0x001fe4000001140d */
[----:B-1----:R-:W-:Y:S02]  /*ae60*/  IADD3 R5, P6, PT, R13, UR10, RZ ;  /* 0x0000000a0d057c10 */ /* 0x002fe4000ffde0ff */
        /* <DEDUP_REMOVED lines=9> */
[----:B0-----:R-:W-:-:S02]  /*af00*/  SHF.R.S32.HI R3, RZ, 0x1f, R10 ;  /* 0x0000001fff037819 */ /* 0x001fc4000001140a */
[----:B-1----:R-:W-:Y:S02]  /*af10*/  IADD3 R5, P5, PT, R10, UR10, RZ ;  /* 0x0000000a0a057c10 */ /* 0x002fe4000ffbe0ff */
[----:B------:R-:W2:Y:S01]  /*af20*/  LDL.LU R10, [R1+0xac] ;  /* 0x0000ac00010a7983 */ /* 0x000ea20000300800 */
[----:B------:R-:W-:-:S03]  /*af30*/  IADD3.X R0, PT, PT, R0, UR11, RZ, P6, !PT ;  /* 0x0000000b00007c10 */ /* 0x000fc6000b7fe4ff */
[----:B------:R0:W-:Y:S04]  /*af40*/  STL [R1+0x6d4], R2 ;  /* 0x0006d40201007387 */ /* 0x0001e80000100800 */
[----:B------:R1:W-:Y:S01]  /*af50*/  STL [R1+0x4e4], R5 ;  /* 0x0004e40501007387 */ /* 0x0003e20000100800 */
[----:B------:R-:W-:Y:S02]  /*af60*/  IADD3.X R6, PT, PT, R4, UR11, RZ, P4, !PT ;  /* 0x0000000b04067c10 */ /* 0x000fe4000a7fe4ff */
[----:B0-----:R-:W-:Y:S02]  /*af70*/  SHF.R.S32.HI R2, RZ, 0x1f, R16 ;  /* 0x0000001fff027819 */ /* 0x001fe40000011410 */
[----:B-1----:R-:W-:Y:S02]  /*af80*/  IADD3 R5, P6, PT, R16, UR10, RZ ;  /* 0x0000000a10057c10 */ /* 0x002fe4000ffde0ff */
[----:B------:R-:W2:Y:S04]  /*af90*/  LDL.LU R16, [R1+0xb0] ;  /* 0x0000b00001107983 */ /* 0x000ea80000300800 */
[----:B------:R-:W-:Y:S04]  /*afa0*/  STL [R1+0x6d8], R0 ;  /* 0x0006d80001007387 */ /* 0x000fe80000100800 */
[----:B------:R0:W-:Y:S01]  /*afb0*/  STL [R1+0x4e8], R5 ;  /* 0x0004e80501007387 */ /* 0x0001e20000100800 */
[----:B------:R-:W-:-:S03]  /*afc0*/  IADD3.X R3, PT, PT, R3, UR11, RZ, P5, !PT ;  /* 0x0000000b03037c10 */ /* 0x000fc6000affe4ff */
[----:B------:R-:W-:Y:S01]  /*afd0*/  STL [R1+0x6dc], R6 ;  /* 0x0006dc0601007387 */ /* 0x000fe20000100800 */
[----:B0-----:R-:W-:Y:S02]  /*afe0*/  IADD3 R5, P4, PT, R12, UR10, RZ ;  /* 0x0000000a0c057c10 */ /* 0x001fe4000ff9e0ff */
[----:B------:R-:W-:-:S03]  /*aff0*/  SHF.R.S32.HI R0, RZ, 0x1f, R12 ;  /* 0x0000001fff007819 */ /* 0x000fc6000001140c */
[----:B------:R3:W-:Y:S04]  /*b000*/  STL [R1+0x4ec], R5 ;  /* 0x0004ec0501007387 */ /* 0x0007e80000100800 */
[----:B------:R-:W2:Y:S01]  /*b010*/  LDL.LU R12, [R1+0x114] ;  /* 0x00011400010c7983 */ /* 0x000ea20000300800 */
[----:B------:R-:W-:-:S03]  /*b020*/  IADD3.X R2, PT, PT, R2, UR11, RZ, P6, !PT ;  /* 0x0000000b02027c10 */ /* 0x000fc6000b7fe4ff */
[----:B------:R-:W-:Y:S01]  /*b030*/  STL [R1+0x6e0], R3 ;  /* 0x0006e00301007387 */ /* 0x000fe20000100800 */
[----:B------:R-:W-:Y:S02]  /*b040*/  IADD3.X R0, PT, PT, R0, UR11, RZ, P4, !PT ;  /* 0x0000000b00007c10 */ /* 0x000fe4000a7fe4ff */
[----:B---3--:R-:W-:Y:S02]  /*b050*/  IADD3 R5, P5, PT, R18, UR10, RZ ;  /* 0x0000000a12057c10 */ /* 0x008fe4000ffbe0ff */
[----:B------:R-:W-:-:S03]  /*b060*/  SHF.R.S32.HI R4, RZ, 0x1f, R18 ;  /* 0x0000001fff047819 */ /* 0x000fc60000011412 */
[----:B------:R4:W-:Y:S04]  /*b070*/  STL [R1+0x4f0], R5 ;  /* 0x0004f00501007387 */ /* 0x0009e80000100800 */
[----:B------:R-:W3:Y:S04]  /*b080*/  LDL.LU R18, [R1+0x110] ;  /* 0x0001100001127983 */ /* 0x000ee80000300800 */
[----:B------:R-:W-:Y:S01]  /*b090*/  STL [R1+0x6e4], R2 ;  /* 0x0006e40201007387 */ /* 0x000fe20000100800 */
[----:B------:R-:W-:Y:S02]  /*b0a0*/  IADD3.X R4, PT, PT, R4, UR11, RZ, P5, !PT ;  /* 0x0000000b04047c10 */ /* 0x000fe4000affe4ff */
[----:B----4-:R-:W-:-:S02]  /*b0b0*/  IADD3 R5, P6, PT, R11, UR10, RZ ;  /* 0x0000000a0b057c10 */ /* 0x010fc4000ffde0ff */
[----:B------:R-:W-:-:S03]  /*b0c0*/  SHF.R.S32.HI R3, RZ, 0x1f, R11 ;  /* 0x0000001fff037819 */ /* 0x000fc6000001140b */
[----:B------:R5:W-:Y:S04]  /*b0d0*/  STL [R1+0x4f4], R5 ;  /* 0x0004f40501007387 */ /* 0x000be80000100800 */
[----:B------:R-:W4:Y:S04]  /*b0e0*/  LDL.LU R11, [R1+0x10c] ;  /* 0x00010c00010b7983 */ /* 0x000f280000300800 */
[----:B------:R-:W-:Y:S01]  /*b0f0*/  STL [R1+0x6e8], R0 ;  /* 0x0006e80001007387 */ /* 0x000fe20000100800 */
[----:B-----5:R-:W-:Y:S02]  /*b100*/  IADD3 R5, P4, PT, R23, UR10, RZ ;  /* 0x0000000a17057c10 */ /* 0x020fe4000ff9e0ff */
[----:B------:R-:W-:-:S03]  /*b110*/  SHF.R.S32.HI R2, RZ, 0x1f, R23 ;  /* 0x0000001fff027819 */ /* 0x000fc60000011417 */
[----:B------:R2:W-:Y:S04]  /*b120*/  STL [R1+0x4f8], R5 ;  /* 0x0004f80501007387 */ /* 0x0005e80000100800 */
[----:B------:R-:W5:Y:S01]  /*b130*/  LDL.LU R23, [R1+0x108] ;  /* 0x0001080001177983 */ /* 0x000f620000300800 */
[----:B------:R-:W-:-:S03]  /*b140*/  IADD3.X R3, PT, PT, R3, UR11, RZ, P6, !PT ;  /* 0x0000000b03037c10 */ /* 0x000fc6000b7fe4ff */
[----:B------:R-:W-:Y:S01]  /*b150*/  STL [R1+0x6ec], R4 ;  /* 0x0006ec0401007387 */ /* 0x000fe20000100800 */
[----:B--2---:R-:W-:Y:S02]  /*b160*/  IADD3 R5, P5, PT, R22, UR10, RZ ;  /* 0x0000000a16057c10 */ /* 0x004fe4000ffbe0ff */
[----:B------:R-:W-:-:S03]  /*b170*/  SHF.R.S32.HI R0, RZ, 0x1f, R22 ;  /* 0x0000001fff007819 */ /* 0x000fc60000011416 */
[----:B------:R0:W-:Y:S04]  /*b180*/  STL [R1+0x4fc], R5 ;  /* 0x0004fc0501007387 */ /* 0x0001e80000100800 */
[----:B------:R-:W2:Y:S01]  /*b190*/  LDL.LU R22, [R1+0x104] ;  /* 0x0001040001167983 */ /* 0x000ea20000300800 */
        /* <DEDUP_REMOVED lines=11> */
[----:B------:R-:W2:Y:S04]  /*b250*/  LDL.LU R17, [R1+0xfc] ;  /* 0x0000fc0001117983 */ /* 0x000ea80000300800 */
[----:B------:R1:W-:Y:S01]  /*b260*/  STL [R1+0x6f8], R0 ;  /* 0x0006f80001007387 */ /* 0x0003e20000100800 */
[----:B0-----:R-:W-:Y:S02]  /*b270*/  IADD3 R5, P5, PT, R10, UR10, RZ ;  /* 0x0000000a0a057c10 */ /* 0x001fe4000ffbe0ff */
[----:B------:R-:W-:-:S03]  /*b280*/  SHF.R.S32.HI R2, RZ, 0x1f, R10 ;  /* 0x0000001fff027819 */ /* 0x000fc6000001140a */
[----:B------:R0:W-:Y:S04]  /*b290*/  STL [R1+0x508], R5 ;  /* 0x0005080501007387 */ /* 0x0001e80000100800 */
[----:B------:R-:W2:Y:S01]  /*b2a0*/  LDL.LU R10, [R1+0xf8] ;  /* 0x0000f800010a7983 */ /* 0x000ea20000300800 */
[----:B------:R-:W-:-:S05]  /*b2b0*/  IADD3.X R4, PT, PT, R4, UR11, RZ, P6, !PT ;  /* 0x0000000b04047c10 */ /* 0x000fca000b7fe4ff */
[----:B------:R0:W-:Y:S01]  /*b2c0*/  STL [R1+0x6fc], R4 ;  /* 0x0006fc0401007387 */ /* 0x0001e20000100800 */
[----:B-1----:R-:W-:Y:S02]  /*b2d0*/  SHF.R.S32.HI R0, RZ, 0x1f, R16 ;  /* 0x0000001fff007819 */ /* 0x002fe40000011410 */
[----:B0-----:R-:W-:Y:S02]  /*b2e0*/  IADD3 R5, P6, PT, R16, UR10, RZ ;  /* 0x0000000a10057c10 */ /* 0x001fe4000ffde0ff */
[----:B------:R-:W2:Y:S01]  /*b2f0*/  LDL.LU R16, [R1+0xf4] ;  /* 0x0000f40001107983 */ /* 0x000ea20000300800 */
[----:B------:R-:W-:-:S03]  /*b300*/  IADD3.X R3, PT, PT, R3, UR11, RZ, P4, !PT ;  /* 0x0000000b03037c10 */ /* 0x000fc6000a7fe4ff */
[----:B------:R0:W-:Y:S01]  /*b310*/  STL [R1+0x50c], R5 ;  /* 0x00050c0501007387 */ /* 0x0001e20000100800 */
[----:B------:R-:W-:Y:S02]  /*b320*/  IADD3.X R2, PT, PT, R2, UR11, RZ, P5, !PT ;  /* 0x0000000b02027c10 */ /* 0x000fe4000affe4ff */
[----:B------:R-:W-:Y:S02]  /*b330*/  IADD3.X R0, PT, PT, R0, UR11, RZ, P6, !PT ;  /* 0x0000000b00007c10 */ /* 0x000fe4000b7fe4ff */
[----:B------:R-:W-:Y:S02]  /*b340*/  SHF.R.S32.HI R4, RZ, 0x1f, R12 ;  /* 0x0000001fff047819 */ /* 0x000fe4000001140c */
[----:B0-----:R-:W-:Y:S02]  /*b350*/  IADD3 R5, P4, PT, R12, UR10, RZ ;  /* 0x0000000a0c057c10 */ /* 0x001fe4000ff9e0ff */
[----:B------:R-:W2:Y:S04]  /*b360*/  LDL.LU R12, [R1+0xf0] ;  /* 0x0000f000010c7983 */ /* 0x000ea80000300800 */
[----:B------:R3:W-:Y:S04]  /*b370*/  STL [R1+0x700], R3 ;  /* 0x0007000301007387 */ /* 0x0007e80000100800 */
[----:B------:R0:W-:Y:S01]  /*b380*/  STL [R1+0x510], R5 ;  /* 0x0005100501007387 */ /* 0x0001e20000100800 */
[----:B------:R-:W-:-:S02]  /*b390*/  IADD3.X R4, PT, PT, R4, UR11, RZ, P4, !PT ;  /* 0x0000000b04047c10 */ /* 0x000fc4000a7fe4ff */
[----:B---3--:R-:W-:Y:S02]  /*b3a0*/  SHF.R.S32.HI R3, RZ, 0x1f, R18 ;  /* 0x0000001fff037819 */ /* 0x008fe40000011412 */
[----:B0-----:R-:W-:Y:S02]  /*b3b0*/  IADD3 R5, P5, PT, R18, UR10, RZ ;  /* 0x0000000a12057c10 */ /* 0x001fe4000ffbe0ff */
[----:B------:R-:W3:Y:S04]  /*b3c0*/  LDL.LU R18, [R1+0xec] ;  /* 0x0000ec0001127983 */ /* 0x000ee80000300800 */
[----:B------:R4:W-:Y:S04]  /*b3d0*/  STL [R1+0x704], R2 ;  /* 0x0007040201007387 */ /* 0x0009e80000100800 */
        /* <DEDUP_REMOVED lines=28> */
[----:B------:R-:W-:Y:S04]  /*b5a0*/  STL [R1+0x718], R0 ;  /* 0x0007180001007387 */ /* 0x000fe80000100800 */
[----:B------:R0:W-:Y:S04]  /*b5b0*/  STL [R1+0x528], R5 ;  /* 0x0005280501007387 */ /* 0x0001e80000100800 */
[----:B------:R-:W-:Y:S01]  /*b5c0*/  STL [R1+0x71c], R6 ;  /* 0x00071c0601007387 */ /* 0x000fe20000100800 */
[----:B0-----:R-:W-:-:S02]  /*b5d0*/  IADD3 R5, P5, PT, R10, UR10, RZ ;  /* 0x0000000a0a057c10 */ /* 0x001fc4000ffbe0ff */
        /* <DEDUP_REMOVED lines=10> */
[----:B------:R-:W-:-:S03]  /*b680*/  IADD3.X R0, PT, PT, R0, UR11, RZ, P5, !PT ;  /* 0x0000000b00007c10 */ /* 0x000fc6000affe4ff */
[----:B------:R-:W-:Y:S01]  /*b690*/  STL [R1+0x724], R2 ;  /* 0x0007240201007387 */ /* 0x000fe20000100800 */
[----:B------:R-:W-:Y:S02]  /*b6a0*/  IADD3.X R4, PT, PT, R4, UR11, RZ, P6, !PT ;  /* 0x0000000b04047c10 */ /* 0x000fe4000b7fe4ff */
[----:B0-----:R-:W-:Y:S02]  /*b6b0*/  IADD3 R5, P4, PT, R12, UR10, RZ ;  /* 0x0000000a0c057c10 */ /* 0x001fe4000ff9e0ff */
[----:B------:R-:W-:-:S03]  /*b6c0*/  SHF.R.S32.HI R3, RZ, 0x1f, R12 ;  /* 0x0000001fff037819 */ /* 0x000fc6000001140c */
[----:B------:R3:W-:Y:S04]  /*b6d0*/  STL [R1+0x534], R5 ;  /* 0x0005340501007387 */ /* 0x0007e80000100800 */
[----:B------:R-:W2:Y:S04]  /*b6e0*/  LDL.LU R12, [R1+0xcc] ;  /* 0x0000cc00010c7983 */ /* 0x000ea80000300800 */
[----:B------:R-:W-:Y:S01]  /*b6f0*/  STL [R1+0x728], R0 ;  /* 0x0007280001007387 */ /* 0x000fe20000100800 */
[----:B------:R-:W-:Y:S02]  /*b700*/  IADD3.X R3, PT, PT, R3, UR11, RZ, P4, !PT ;  /* 0x0000000b03037c10 */ /* 0x000fe4000a7fe4ff */
[----:B---3--:R-:W-:-:S02]  /*b710*/  IADD3 R5, P5, PT, R18, UR10, RZ ;  /* 0x0000000a12057c10 */ /* 0x008fc4000ffbe0ff */
        /* <DEDUP_REMOVED lines=21> */
[----:B------:R1:W-:Y:S01]  /*b870*/  STL [R1+0x738], R0 ;  /* 0x0007380001007387 */ /* 0x0003e20000100800 */
[----:B0-----:R-:W-:Y:S02]  /*b880*/  IADD3 R5, P6, PT, R13, UR10, RZ ;  /* 0x0000000a0d057c10 */ /* 0x001fe4000ffde0ff */
[----:B------:R-:W-:-:S03]  /*b890*/  SHF.R.S32.HI R2, RZ, 0x1f, R13 ;  /* 0x0000001fff027819 */ /* 0x000fc6000001140d */
[----:B------:R0:W-:Y:S04]  /*b8a0*/  STL [R1+0x548], R5 ;  /* 0x0005480501007387 */ /* 0x0001e80000100800 */
[----:B------:R-:W2:Y:S04]  /*b8b0*/  LDL.LU R13, [R1+0xb8] ;  /* 0x0000b800010d7983 */ /* 0x000ea80000300800 */
[----:B------:R0:W-:Y:S01]  /*b8c0*/  STL [R1+0x73c], R4 ;  /* 0x00073c0401007387 */ /* 0x0001e20000100800 */
[----:B------:R-:W-:Y:S02]  /*b8d0*/  IADD3.X R3, PT, PT, R3, UR11, RZ, P5, !PT ;  /* 0x0000000b03037c10 */ /* 0x000fe4000affe4ff */
[----:B-1----:R-:W-:-:S02]  /*b8e0*/  SHF.R.S32.HI R0, RZ, 0x1f, R17 ;  /* 0x0000001fff007819 */ /* 0x002fc40000011411 */
[----:B0-----:R-:W-:Y:S02]  /*b8f0*/  IADD3 R5, P4, PT, R17, UR10, RZ ;  /* 0x0000000a11057c10 */ /* 0x001fe4000ff9e0ff */
[----:B------:R-:W2:Y:S04]  /*b900*/  LDL.LU R17, [R1+0xb4] ;  /* 0x0000b40001117983 */ /* 0x000ea80000300800 */
[----:B------:R0:W-:Y:S01]  /*b910*/  STL [R1+0x54c], R5 ;  /* 0x00054c0501007387 */ /* 0x0001e20000100800 */
[----:B------:R-:W-:Y:S02]  /*b920*/  SHF.R.S32.HI R4, RZ, 0x1f, R10 ;  /* 0x0000001fff047819 */ /* 0x000fe4000001140a */
[----:B0-----:R-:W-:Y:S02]  /*b930*/  IADD3 R5, P5, PT, R10, UR10, RZ ;  /* 0x0000000a0a057c10 */ /* 0x001fe4000ffbe0ff */
        /* <DEDUP_REMOVED lines=17> */
[----:B------:R-:W-:Y:S02]  /*ba50*/  IADD3.X R2, PT, PT, R2, UR11, RZ, P4, !PT ;  /* 0x0000000b02027c10 */ /* 0x000fe4000a7fe4ff */
        /* <DEDUP_REMOVED lines=20> */
[----:B------:R-:W-:Y:S04]  /*bba0*/  STL [R1+0x758], R0 ;  /* 0x0007580001007387 */ /* 0x000fe80000100800 */
[----:B------:R0:W-:Y:S01]  /*bbb0*/  STL [R1+0x568], R5 ;  /* 0x0005680501007387 */ /* 0x0001e20000100800 */
[----:B------:R-:W-:-:S03]  /*bbc0*/  IADD3.X R3, PT, PT, R3, UR11, RZ, P4, !PT ;  /* 0x0000000b03037c10 */ /* 0x000fc6000a7fe4ff */
[----:B------:R-:W-:Y:S01]  /*bbd0*/  STL [R1+0x75c], R6 ;  /* 0x00075c0601007387 */ /* 0x000fe20000100800 */
[----:B0-----:R-:W-:-:S05]  /*bbe0*/  IADD3 R5, P6, PT, R13, UR10, RZ ;  /* 0x0000000a0d057c10 */ /* 0x001fca000ffde0ff */
[----:B------:R0:W-:Y:S04]  /*bbf0*/  STL [R1+0x56c], R5 ;  /* 0x00056c0501007387 */ /* 0x0001e80000100800 */
[----:B------:R-:W2:Y:S01]  /*bc00*/  LDL.LU R14, [R1+0x74] ;  /* 0x00007400010e7983 */ /* 0x000ea20000300800 */
[----:B------:R-:W-:Y:S02]  /*bc10*/  IADD3.X R2, PT, PT, R2, UR11, RZ, P5, !PT ;  /* 0x0000000b02027c10 */ /* 0x000fe4000affe4ff */
[----:B0-----:R-:W-:Y:S01]  /*bc20*/  IADD3 R5, P4, PT, R17, UR10, RZ ;  /* 0x0000000a11057c10 */ /* 0x001fe2000ff9e0ff */
[----:B------:R0:W-:Y:S04]  /*bc30*/  STL [R1+0x760], R3 ;  /* 0x0007600301007387 */ /* 0x0001e80000100800 */
[----:B------:R1:W-:Y:S01]  /*bc40*/  STL [R1+0x570], R5 ;  /* 0x0005700501007387 */ /* 0x0003e20000100800 */
[----:B0-----:R-:W-:-:S02]  /*bc50*/  SHF.R.S32.HI R3, RZ, 0x1f, R10 ;  /* 0x0000001fff037819 */ /* 0x001fc4000001140a */
[----:B-1----:R-:W-:Y:S02]  /*bc60*/  IADD3 R5, P5, PT, R10, UR10, RZ ;  /* 0x0000000a0a057c10 */ /* 0x002fe4000ffbe0ff */
[----:B------:R-:W2:Y:S01]  /*bc70*/  LDL.LU R10, [R1+0x70] ;  /* 0x00007000010a7983 */ /* 0x000ea20000300800 */
[----:B------:R-:W-:-:S03]  /*bc80*/  SHF.R.S32.HI R0, RZ, 0x1f, R13 ;  /* 0x0000001fff007819 */ /* 0x000fc6000001140d */
[----:B------:R-:W-:Y:S01]  /*bc90*/  STL [R1+0x764], R2 ;  /* 0x0007640201007387 */ /* 0x000fe20000100800 */
[----:B------:R-:W-:-:S03]  /*bca0*/  IADD3.X R0, PT, PT, R0, UR11, RZ, P6, !PT ;  /* 0x0000000b00007c10 */ /* 0x000fc6000b7fe4ff */
[----:B------:R0:W-:Y:S01]  /*bcb0*/  STL [R1+0x574], R5 ;  /* 0x0005740501007387 */ /* 0x0001e20000100800 */
[----:B------:R-:W-:-:S03]  /*bcc0*/  SHF.R.S32.HI R4, RZ, 0x1f, R17 ;  /* 0x0000001fff047819 */ /* 0x000fc60000011411 */
[----:B------:R-:W2:Y:S01]  /*bcd0*/  LDL.LU R13, [R1+0x6c] ;  /* 0x00006c00010d7983 */ /* 0x000ea20000300800 */
[----:B------:R-:W-:Y:S02]  /*bce0*/  IADD3.X R4, PT, PT, R4, UR11, RZ, P4, !PT ;  /* 0x0000000b04047c10 */ /* 0x000fe4000a7fe4ff */
[----:B0-----:R-:W-:Y:S01]  /*bcf0*/  IADD3 R5, P6, PT, R16, UR10, RZ ;  /* 0x0000000a10057c10 */ /* 0x001fe2000ffde0ff */
[----:B------:R-:W-:Y:S04]  /*bd00*/  STL [R1+0x768], R0 ;  /* 0x0007680001007387 */ /* 0x000fe80000100800 */
[----:B------:R0:W-:Y:S01]  /*bd10*/  STL [R1+0x578], R5 ;  /* 0x0005780501007387 */ /* 0x0001e20000100800 */
[----:B------:R-:W-:-:S03]  /*bd20*/  IADD3.X R3, PT, PT, R3, UR11, RZ, P5, !PT ;  /* 0x0000000b03037c10 */ /* 0x000fc6000affe4ff */
[----:B------:R-:W2:Y:S01]  /*bd30*/  LDL.LU R17, [R1+0x68] ;  /* 0x0000680001117983 */ /* 0x000ea20000300800 */
[----:B------:R-:W-:-:S03]  /*bd40*/  SHF.R.S32.HI R2, RZ, 0x1f, R16 ;  /* 0x0000001fff027819 */ /* 0x000fc60000011410 */
[----:B------:R-:W-:Y:S01]  /*bd50*/  STL [R1+0x76c], R4 ;  /* 0x00076c0401007387 */ /* 0x000fe20000100800 */
[----:B0-----:R-:W-:-:S05]  /*bd60*/  IADD3 R5, P4, PT, R12, UR10, RZ ;  /* 0x0000000a0c057c10 */ /* 0x001fca000ff9e0ff */
[----:B------:R3:W-:Y:S01]  /*bd70*/  STL [R1+0x57c], R5 ;  /* 0x00057c0501007387 */ /* 0x0007e20000100800 */
[----:B------:R-:W-:-:S03]  /*bd80*/  IADD3.X R6, PT, PT, R2, UR11, RZ, P6, !PT ;  /* 0x0000000b02067c10 */ /* 0x000fc6000b7fe4ff */
[----:B------:R-:W2:Y:S04]  /*bd90*/  LDL.LU R9, [R1+0x60] ;  /* 0x0000600001097983 */ /* 0x000ea80000300800 */
[----:B------:R-:W-:Y:S01]  /*bda0*/  STL [R1+0x770], R3 ;  /* 0x0007700301007387 */ /* 0x000fe20000100800 */
[----:B------:R-:W-:-:S04]  /*bdb0*/  SHF.R.S32.HI R0, RZ, 0x1f, R12 ;  /* 0x0000001fff007819 */ /* 0x000fc8000001140c */
[----:B------:R-:W-:Y:S02]  /*bdc0*/  IADD3.X R0, PT, PT, R0, UR11, RZ, P4, !PT ;  /* 0x0000000b00007c10 */ /* 0x000fe4000a7fe4ff */
[----:B---3--:R-:W-:-:S05]  /*bdd0*/  IADD3 R5, P5, PT, R18, UR10, RZ ;  /* 0x0000000a12057c10 */ /* 0x008fca000ffbe0ff */
[----:B------:R4:W-:Y:S04]  /*bde0*/  STL [R1+0x580], R5 ;  /* 0x0005800501007387 */ /* 0x0009e80000100800 */
[----:B------:R-:W-:Y:S01]  /*bdf0*/  STL [R1+0x774], R6 ;  /* 0x0007740601007387 */ /* 0x000fe20000100800 */
[----:B------:R-:W-:Y:S02]  /*be00*/  SHF.R.S32.HI R4, RZ, 0x1f, R18 ;  /* 0x0000001fff047819 */ /* 0x000fe40000011412 */
[----:B----4-:R-:W-:-:S05]  /*be10*/  IADD3 R5, P6, PT, R11, UR10, RZ ;  /* 0x0000000a0b057c10 */ /* 0x010fca000ffde0ff */
[----:B------:R5:W-:Y:S04]  /*be20*/  STL [R1+0x584], R5 ;  /* 0x0005840501007387 */ /* 0x000be80000100800 */
[----:B------:R-:W3:Y:S04]  /*be30*/  LDL.LU R7, [R1+0x5c] ;  /* 0x00005c0001077983 */ /* 0x000ee80000300800 */
[----:B------:R-:W-:Y:S04]  /*be40*/  STL [R1+0x778], R0 ;  /* 0x0007780001007387 */ /* 0x000fe80000100800 */
[----:B------:R-:W4:Y:S01]  /*be50*/  LDL.LU R12, [R1+0x44] ;  /* 0x00004400010c7983 */ /* 0x000f220000300800 */
[----:B-----5:R-:W-:-:S05]  /*be60*/  IADD3 R5, P4, PT, R23, UR10, RZ ;  /* 0x0000000a17057c10 */ /* 0x020fca000ff9e0ff */
[----:B------:R0:W-:Y:S01]  /*be70*/  STL [R1+0x588], R5 ;  /* 0x0005880501007387 */ /* 0x0001e20000100800 */
[----:B------:R-:W-:-:S03]  /*be80*/  SHF.R.S32.HI R3, RZ, 0x1f, R11 ;  /* 0x0000001fff037819 */ /* 0x000fc6000001140b */
[----:B------:R-:W5:Y:S01]  /*be90*/  LDL.LU R18, [R1+0x38] ;  /* 0x0000380001127983 */ /* 0x000f620000300800 */
[----:B0-----:R-:W-:-:S05]  /*bea0*/  IADD3.X R5, PT, PT, R4, UR11, RZ, P5, !PT ;  /* 0x0000000b04057c10 */ /* 0x001fca000affe4ff */
[----:B------:R0:W-:Y:S01]  /*beb0*/  STL [R1+0x77c], R5 ;  /* 0x00077c0501007387 */ /* 0x0001e20000100800 */
[----:B--2---:R-:W-:-:S03]  /*bec0*/  IADD3 R4, P5, PT, R22, UR10, RZ ;  /* 0x0000000a16047c10 */ /* 0x004fc6000ffbe0ff */
[----:B------:R-:W2:Y:S01]  /*bed0*/  LDL.LU R11, [R1+0x34] ;  /* 0x00003400010b7983 */ /* 0x000ea20000300800 */
[----:B------:R-:W-:Y:S02]  /*bee0*/  IADD3.X R3, PT, PT, R3, UR11, RZ, P6, !PT ;  /* 0x0000000b03037c10 */ /* 0x000fe4000b7fe4ff */
[----:B------:R-:W-:Y:S01]  /*bef0*/  SHF.R.S32.HI R2, RZ, 0x1f, R23 ;  /* 0x0000001fff027819 */ /* 0x000fe20000011417 */
[----:B------:R-:W-:Y:S01]  /*bf00*/  STL [R1+0x58c], R4 ;  /* 0x00058c0401007387 */ /* 0x000fe20000100800 */
[----:B------:R-:W-:-:S03]  /*bf10*/  SHF.R.S32.HI R0, RZ, 0x1f, R22 ;  /* 0x0000001fff007819 */ /* 0x000fc60000011416 */
[----:B------:R-:W2:Y:S01]  /*bf20*/  LDL.LU R16, [R1+0x118] ;  /* 0x0001180001107983 */ /* 0x000ea20000300800 */
[----:B------:R-:W-:-:S03]  /*bf30*/  IADD3.X R2, PT, PT, R2, UR11, RZ, P4, !PT ;  /* 0x0000000b02027c10 */ /* 0x000fc6000a7fe4ff */
[----:B------:R-:W2:Y:S04]  /*bf40*/  LDL.LU R23, [R1+0x30] ;  /* 0x0000300001177983 */ /* 0x000ea80000300800 */
[----:B------:R-:W2:Y:S01]  /*bf50*/  LDL.LU R22, [R1+0x28] ;  /* 0x0000280001167983 */ /* 0x000ea20000300800 */
[----:B0-----:R-:W-:-:S03]  /*bf60*/  IADD3 R5, P6, PT, R14, UR10, RZ ;  /* 0x0000000a0e057c10 */ /* 0x001fc6000ffde0ff */
[----:B------:R0:W-:Y:S04]  /*bf70*/  STL [R1+0x780], R3 ;  /* 0x0007800301007387 */ /* 0x0001e80000100800 */
[----:B------:R1:W-:Y:S01]  /*bf80*/  STL [R1+0x590], R5 ;  /* 0x0005900501007387 */ /* 0x0003e20000100800 */
[----:B0-----:R-:W-:Y:S02]  /*bf90*/  SHF.R.S32.HI R3, RZ, 0x1f, R10 ;  /* 0x0000001fff037819 */ /* 0x001fe4000001140a */
[----:B-1----:R-:W-:Y:S02]  /*bfa0*/  IADD3 R5, P4, PT, R10, UR10, RZ ;  /* 0x0000000a0a057c10 */ /* 0x002fe4000ff9e0ff */
[----:B------:R-:W2:Y:S01]  /*bfb0*/  LDL.LU R10, [R1+0x24] ;  /* 0x00002400010a7983 */ /* 0x000ea20000300800 */
[----:B------:R-:W-:-:S03]  /*bfc0*/  IADD3.X R6, PT, PT, R0, UR11, RZ, P5, !PT ;  /* 0x0000000b00067c10 */ /* 0x000fc6000affe4ff */
[----:B------:R-:W-:Y:S01]  /*bfd0*/  STL [R1+0x784], R2 ;  /* 0x0007840201007387 */ /* 0x000fe20000100800 */
[----:B------:R-:W-:-:S03]  /*bfe0*/  SHF.R.S32.HI R4, RZ, 0x1f, R14 ;  /* 0x0000001fff047819 */ /* 0x000fc6000001140e */
[----:B------:R0:W-:Y:S04]  /*bff0*/  STL [R1+0x594], R5 ;  /* 0x0005940501007387 */ /* 0x0001e80000100800 */
[----:B------:R1:W-:Y:S01]  /*c000*/  STL [R1+0x788], R6 ;  /* 0x0007880601007387 */ /* 0x0003e20000100800 */
[----:B0-----:R-:W-:Y:S02]  /*c010*/  IADD3 R5, P5, PT, R13, UR10, RZ ;  /* 0x0000000a0d057c10 */ /* 0x001fe4000ffbe0ff */
[----:B-1----:R-:W-:-:S03]  /*c020*/  IADD3.X R6, PT, PT, R4, UR11, RZ, P6, !PT ;  /* 0x0000000b04067c10 */ /* 0x002fc6000b7fe4ff */
[----:B------:R0:W-:Y:S01]  /*c030*/  STL [R1+0x598], R5 ;  /* 0x0005980501007387 */ /* 0x0001e20000100800 */
[----:B------:R-:W-:-:S03]  /*c040*/  IADD3.X R3, PT, PT, R3, UR11, RZ, P4, !PT ;  /* 0x0000000b03037c10 */ /* 0x000fc6000a7fe4ff */
[----:B------:R-:W-:Y:S01]  /*c050*/  STL [R1+0x78c], R6 ;  /* 0x00078c0601007387 */ /* 0x000fe20000100800 */
[----:B0-----:R-:W-:Y:S02]  /*c060*/  IADD3 R5, P6, PT, R17, UR10, RZ ;  /* 0x0000000a11057c10 */ /* 0x001fe4000ffde0ff */
[----:B------:R-:W-:-:S03]  /*c070*/  SHF.R.S32.HI R2, RZ, 0x1f, R13 ;  /* 0x0000001fff027819 */ /* 0x000fc6000001140d */
[----:B------:R0:W-:Y:S01]  /*c080*/  STL [R1+0x59c], R5 ;  /* 0x00059c0501007387 */ /* 0x0001e20000100800 */
[----:B------:R-:W-:-:S03]  /*c090*/  SHF.R.S32.HI R0, RZ, 0x1f, R17 ;  /* 0x0000001fff007819 */ /* 0x000fc60000011411 */
[----:B------:R-:W2:Y:S04]  /*c0a0*/  LDL.LU R15, [R1+0x14c] ;  /* 0x00014c00010f7983 */ /* 0x000ea80000300800 */
[----:B------:R-:W2:Y:S01]  /*c0b0*/  LDL.LU R14, [R1+0x124] ;  /* 0x00012400010e7983 */ /* 0x000ea20000300800 */
[----:B0-----:R-:W-:-:S03]  /*c0c0*/  IADD3 R5, P4, PT, R9, UR10, RZ ;  /* 0x0000000a09057c10 */ /* 0x001fc6000ff9e0ff */
[----:B------:R-:W-:Y:S01]  /*c0d0*/  STL [R1+0x790], R3 ;  /* 0x0007900301007387 */ /* 0x000fe20000100800 */
[----:B------:R-:W-:-:S03]  /*c0e0*/  IADD3.X R6, PT, PT, R2, UR11, RZ, P5, !PT ;  /* 0x0000000b02067c10 */ /* 0x000fc6000affe4ff */
[----:B------:R-:W2:Y:S01]  /*c0f0*/  LDL.LU R13, [R1+0x120] ;  /* 0x00012000010d7983 */ /* 0x000ea20000300800 */
[----:B------:R-:W-:-:S03]  /*c100*/  IADD3.X R0, PT, PT, R0, UR11, RZ, P6, !PT ;  /* 0x0000000b00007c10 */ /* 0x000fc6000b7fe4ff */
[----:B------:R-:W2:Y:S04]  /*c110*/  LDL.LU R17, [R1+0x11c] ;  /* 0x00011c0001117983 */ /* 0x000ea80000300800 */
[----:B------:R3:W-:Y:S01]  /*c120*/  STL [R1+0x5a0], R5 ;  /* 0x0005a00501007387 */ /* 0x0007e20000100800 */
[----:B------:R-:W-:-:S03]  /*c130*/  SHF.R.S32.HI R4, RZ, 0x1f, R9 ;  /* 0x0000001fff047819 */ /* 0x000fc60000011409 */
[----:B------:R4:W-:Y:S01]  /*c140*/  STL [R1+0x794], R6 ;  /* 0x0007940601007387 */ /* 0x0009e20000100800 */
[----:B---3--:R-:W-:-:S05]  /*c150*/  IADD3 R5, P5, PT, R7, UR10, RZ ;  /* 0x0000000a07057c10 */ /* 0x008fca000ffbe0ff */
[----:B------:R-:W-:Y:S01]  /*c160*/  STL [R1+0x5a4], R5 ;  /* 0x0005a40501007387 */ /* 0x000fe20000100800 */
[----:B----4-:R-:W-:-:S03]  /*c170*/  IADD3 R6, P6, PT, R12, UR10, RZ ;  /* 0x0000000a0c067c10 */ /* 0x010fc6000ffde0ff */
[----:B------:R0:W-:Y:S01]  /*c180*/  STL [R1+0x798], R0 ;  /* 0x0007980001007387 */ /* 0x0001e20000100800 */
[----:B------:R-:W-:-:S03]  /*c190*/  SHF.R.S32.HI R3, RZ, 0x1f, R7 ;  /* 0x0000001fff037819 */ /* 0x000fc60000011407 */
[----:B------:R5:W-:Y:S01]  /*c1a0*/  STL [R1+0x5a8], R6 ;  /* 0x0005a80601007387 */ /* 0x000be20000100800 */
[----:B0-----:R-:W-:Y:S02]  /*c1b0*/  IADD3.X R0, PT, PT, R4, UR11, RZ, P4, !PT ;  /* 0x0000000b04007c10 */ /* 0x001fe4000a7fe4ff */
[----:B-----5:R-:W-:-:S03]  /*c1c0*/  IADD3 R6, P4, PT, R18, UR10, RZ ;  /* 0x0000000a12067c10 */ /* 0x020fc6000ff9e0ff */
[----:B------:R0:W-:Y:S01]  /*c1d0*/  STL [R1+0x79c], R0 ;  /* 0x00079c0001007387 */ /* 0x0001e20000100800 */
[----:B------:R-:W-:Y:S02]  /*c1e0*/  SHF.R.S32.HI R2, RZ, 0x1f, R12 ;  /* 0x0000001fff027819 */ /* 0x000fe4000001140c */
[----:B------:R-:W-:Y:S01]  /*c1f0*/  SHF.R.S32.HI R5, RZ, 0x1f, R18 ;  /* 0x0000001fff057819 */ /* 0x000fe20000011412 */
[----:B------:R-:W-:Y:S01]  /*c200*/  STL [R1+0x5ac], R6 ;  /* 0x0005ac0601007387 */ /* 0x000fe20000100800 */
[----:B0-----:R-:W-:Y:S02]  /*c210*/  IADD3.X R0, PT, PT, R3, UR11, RZ, P5, !PT ;  /* 0x0000000b03007c10 */ /* 0x001fe4000affe4ff */
[----:B--2---:R-:W-:Y:S02]  /*c220*/  IADD3 R3, P5, PT, R11, UR10, RZ ;  /* 0x0000000a0b037c10 */ /* 0x004fe4000ffbe0ff */
[----:B------:R-:W-:Y:S01]  /*c230*/  SHF.R.S32.HI R4, RZ, 0x1f, R11 ;  /* 0x0000001fff047819 */ /* 0x000fe2000001140b */
[----:B------:R-:W-:Y:S01]  /*c240*/  STL [R1+0x7a0], R0 ;  /* 0x0007a00001007387 */ /* 0x000fe20000100800 */
[----:B------:R-:W-:-:S03]  /*c250*/  IADD3.X R2, PT, PT, R2, UR11, RZ, P6, !PT ;  /* 0x0000000b02027c10 */ /* 0x000fc6000b7fe4ff */
[----:B------:R0:W-:Y:S01]  /*c260*/  STL [R1+0x5b0], R3 ;  /* 0x0005b00301007387 */ /* 0x0001e20000100800 */
[----:B------:R-:W-:-:S03]  /*c270*/  IADD3.X R4, PT, PT, R4, UR11, RZ, P5, !PT ;  /* 0x0000000b04047c10 */ /* 0x000fc6000affe4ff */
[----:B------:R1:W-:Y:S01]  /*c280*/  STL [R1+0x7a4], R2 ;  /* 0x0007a40201007387 */ /* 0x0003e20000100800 */
[----:B0-----:R-:W-:-:S05]  /*c290*/  IADD3.X R3, PT, PT, R5, UR11, RZ, P4, !PT ;  /* 0x0000000b05037c10 */ /* 0x001fca000a7fe4ff */
[----:B------:R0:W-:Y:S04]  /*c2a0*/  STL [R1+0x7a8], R3 ;  /* 0x0007a80301007387 */ /* 0x0001e80000100800 */
[----:B------:R2:W-:Y:S04]  /*c2b0*/  STL [R1+0x7ac], R4 ;  /* 0x0007ac0401007387 */ /* 0x0005e80000100800 */
[----:B------:R-:W3:Y:S01]  /*c2c0*/  LDL.LU R12, [R1+0x1bc] ;  /* 0x0001bc00010c7983 */ /* 0x000ee20000300800 */
[----:B------:R-:W-:-:S03]  /*c2d0*/  R2UR UR51, R10 ;  /* 0x000000000a3372ca */ /* 0x000fc600000e0000 */
[----:B------:R-:W4:Y:S04]  /*c2e0*/  LDL.LU R10, [R1+0x184] ;  /* 0x00018400010a7983 */ /* 0x000f280000300800 */
[----:B------:R-:W5:Y:S04]  /*c2f0*/  LDL.LU R18, [R1+0x168] ;  /* 0x0001680001127983 */ /* 0x000f680000300800 */
[----:B------:R-:W4:Y:S01]  /*c300*/  LDL.LU R11, [R1+0x158] ;  /* 0x00015800010b7983 */ /* 0x000f220000300800 */
[----:B-1----:R-:W-:Y:S02]  /*c310*/  IADD3 R2, P4, PT, R23, UR10, RZ ;  /* 0x0000000a17027c10 */ /* 0x002fe4000ff9e0ff */
[----:B0-----:R-:W-:-:S02]  /*c320*/  IADD3 R3, P5, PT, R22, UR10, RZ ;  /* 0x0000000a16037c10 */ /* 0x001fc4000ffbe0ff */
[----:B------:R-:W-:Y:S02]  /*c330*/  R2UR UR49, R2 ;  /* 0x00000000023172ca */ /* 0x000fe400000e0000 */
[----:B------:R-:W-:Y:S02]  /*c340*/  IADD3 R0, P6, PT, R16, UR10, RZ ;  /* 0x0000000a10007c10 */ /* 0x000fe4000ffde0ff */
[----:B------:R-:W-:Y:S02]  /*c350*/  SHF.R.S32.HI R2, RZ, 0x1f, R16 ;  /* 0x0000001fff027819 */ /* 0x000fe40000011410 */
[----:B------:R-:W-:Y:S02]  /*c360*/  R2UR UR48, R3 ;  /* 0x00000000033072ca */ /* 0x000fe400000e0000 */
[----:B------:R-:W-:Y:S02]  /*c370*/  SHF.R.S32.HI R3, RZ, 0x1f, R23 ;  /* 0x0000001fff037819 */ /* 0x000fe40000011417 */
[----:B------:R-:W-:-:S02]  /*c380*/  IADD3.X R9, PT, PT, R2, UR11, RZ, P6, !PT ;  /* 0x0000000b02097c10 */ /* 0x000fc4000b7fe4ff */
[----:B------:R-:W-:-:S03]  /*c390*/  IADD3.X R2, PT, PT, R3, UR11, RZ, P4, !PT ;  /* 0x0000000b03027c10 */ /* 0x000fc6000a7fe4ff */
[----:B------:R5:W-:Y:S01]  /*c3a0*/  STL [R1+0x4], R9 ;  /* 0x0000040901007387 */ /* 0x000be20000100800 */
[----:B--2---:R-:W-:Y:S02]  /*c3b0*/  SHF.R.S32.HI R4, RZ, 0x1f, R22 ;  /* 0x0000001fff047819 */ /* 0x004fe40000011416 */
[----:B------:R-:W-:Y:S01]  /*c3c0*/  R2UR UR50, R0 ;  /* 0x00000000003272ca */ /* 0x000fe200000e0000 */
[----:B------:R-:W-:Y:S02]  /*c3d0*/  IMAD R0, R15, UR23, RZ ;  /* 0x000000170f007c24 */ /* 0x000fe4000f8e02ff */
[----:B------:R-:W-:Y:S02]  /*c3e0*/  IMAD R6, R13, UR23, RZ ;  /* 0x000000170d067c24 */ /* 0x000fe4000f8e02ff */
[----:B------:R-:W2:Y:S01]  /*c3f0*/  LDL.LU R13, [R1+0x1d0] ;  /* 0x0001d000010d7983 */ /* 0x000ea20000300800 */
[----:B------:R-:W-:-:S03]  /*c400*/  IMAD R5, R17, UR23, RZ ;  /* 0x0000001711057c24 */ /* 0x000fc6000f8e02ff */
[----:B------:R-:W2:Y:S04]  /*c410*/  LDL.LU R17, [R1+0x1cc] ;  /* 0x0001cc0001117983 */ /* 0x000ea80000300800 */
[----:B------:R0:W-:Y:S04]  /*c420*/  STL [R1], R2 ;  /* 0x0000000201007387 */ /* 0x0001e80000100800 */
[----:B------:R-:W2:Y:S04]  /*c430*/  LDL.LU R23, [R1+0x1c4] ;  /* 0x0001c40001177983 */ /* 0x000ea80000300800 */
[----:B------:R-:W2:Y:S01]  /*c440*/  LDL.LU R22, [R1+0x1c0] ;  /* 0x0001c00001167983 */ /* 0x000ea20000300800 */
[----:B------:R-:W-:-:S02]  /*c450*/  SHF.R.S32.HI R8, RZ, 0x1f, R0 ;  /* 0x0000001fff087819 */ /* 0x000fc40000011400 */
[----:B------:R-:W-:Y:S02]  /*c460*/  IADD3 R0, P6, PT, R0, UR10, RZ ;  /* 0x0000000a00007c10 */ /* 0x000fe4000ffde0ff */
[----:B------:R-:W-:Y:S02]  /*c470*/  IADD3.X R29, PT, PT, R4, UR11, RZ, P5, !PT ;  /* 0x0000000b041d7c10 */ /* 0x000fe4000affe4ff */
[----:B------:R-:W-:Y:S02]  /*c480*/  IADD3.X R28, PT, PT, R8, UR11, RZ, P6, !PT ;  /* 0x0000000b081c7c10 */ /* 0x000fe4000b7fe4ff */
[----:B------:R-:W-:Y:S01]  /*c490*/  R2UR UR47, R0 ;  /* 0x00000000002f72ca */ /* 0x000fe200000e0000 */
[----:B------:R-:W-:Y:S04]  /*c4a0*/  STL [R1+0xa20], R29 ;  /* 0x000a201d01007387 */ /* 0x000fe80000100800 */
[----:B------:R-:W-:Y:S04]  /*c4b0*/  STL [R1+0xa24], R28 ;  /* 0x000a241c01007387 */ /* 0x000fe80000100800 */
[----:B------:R-:W2:Y:S01]  /*c4c0*/  LDL.LU R16, [R1+0x1e0] ;  /* 0x0001e00001107983 */ /* 0x000ea20000300800 */
[----:B---3--:R-:W-:-:S03]  /*c4d0*/  IMAD R0, R12, UR23, RZ ;  /* 0x000000170c007c24 */ /* 0x008fc6000f8e02ff */
[----:B------:R-:W3:Y:S01]  /*c4e0*/  LDL.LU R12, [R1+0x1dc] ;  /* 0x0001dc00010c7983 */ /* 0x000ee20000300800 */
[----:B-----5:R-:W-:Y:S02]  /*c4f0*/  IMAD R9, R18, UR23, RZ ;  /* 0x0000001712097c24 */ /* 0x020fe4000f8e02ff */
[----:B----4-:R-:W-:Y:S02]  /*c500*/  IMAD R8, R11, UR23, RZ ;  /* 0x000000170b087c24 */ /* 0x010fe4000f8e02ff */
[----:B------:R-:W4:Y:S04]  /*c510*/  LDL.LU R11, [R1+0x1d8] ;  /* 0x0001d800010b7983 */ /* 0x000f280000300800 */
[----:B------:R-:W5:Y:S01]  /*c520*/  LDL.LU R18, [R1+0x1d4] ;  /* 0x0001d40001127983 */ /* 0x000f620000300800 */
[----:B------:R-:W-:Y:S01]  /*c530*/  IMAD R7, R14, UR23, RZ ;  /* 0x000000170e077c24 */ /* 0x000fe2000f8e02ff */
[----:B------:R-:W-:-:S02]  /*c540*/  IADD3 R4, P6, PT, R5, UR10, RZ ;  /* 0x0000000a05047c10 */ /* 0x000fc4000ffde0ff */
[----:B------:R-:W-:Y:S02]  /*c550*/  IADD3 R3, P5, PT, R6, UR10, RZ ;  /* 0x0000000a06037c10 */ /* 0x000fe4000ffbe0ff */
[----:B0-----:R-:W-:Y:S02]  /*c560*/  IADD3 R2, P4, PT, R7, UR10, RZ ;  /* 0x0000000a07027c10 */ /* 0x001fe4000ff9e0ff */
[----:B------:R-:W-:Y:S02]  /*c570*/  SHF.R.S32.HI R7, RZ, 0x1f, R7 ;  /* 0x0000001fff077819 */ /* 0x000fe40000011407 */
[----:B------:R-:W-:Y:S02]  /*c580*/  SHF.R.S32.HI R5, RZ, 0x1f, R5 ;  /* 0x0000001fff057819 */ /* 0x000fe40000011405 */
[----:B------:R-:W-:Y:S02]  /*c590*/  R2UR UR44, R4 ;  /* 0x00000000042c72ca */ /* 0x000fe400000e0000 */
[----:B------:R-:W-:-:S02]  /*c5a0*/  IADD3.X R27, PT, PT, R7, UR11, RZ, P4, !PT ;  /* 0x0000000b071b7c10 */ /* 0x000fc4000a7fe4ff */
[----:B------:R-:W-:Y:S02]  /*c5b0*/  R2UR UR45, R3 ;  /* 0x00000000032d72ca */ /* 0x000fe400000e0000 */
[----:B------:R-:W-:Y:S02]  /*c5c0*/  SHF.R.S32.HI R4, RZ, 0x1f, R0 ;  /* 0x0000001fff047819 */ /* 0x000fe40000011400 */
[----:B------:R-:W-:Y:S02]  /*c5d0*/  IADD3.X R25, PT, PT, R5, UR11, RZ, P6, !PT ;  /* 0x0000000b05197c10 */ /* 0x000fe4000b7fe4ff */
[----:B------:R-:W-:Y:S02]  /*c5e0*/  IADD3 R0, P4, PT, R0, UR10, RZ ;  /* 0x0000000a00007c10 */ /* 0x000fe4000ff9e0ff */
[----:B------:R-:W-:Y:S02]  /*c5f0*/  IADD3 R3, P6, PT, R9, UR10, RZ ;  /* 0x0000000a09037c10 */ /* 0x000fe4000ffde0ff */
[----:B------:R-:W-:Y:S01]  /*c600*/  SHF.R.S32.HI R9, RZ, 0x1f, R9 ;  /* 0x0000001fff097819 */ /* 0x000fe20000011409 */
[----:B------:R0:W-:Y:S01]  /*c610*/  STL [R1+0xa28], R27 ;  /* 0x000a281b01007387 */ /* 0x0001e20000100800 */
[----:B------:R-:W-:-:S03]  /*c620*/  R2UR UR43, R0 ;  /* 0x00000000002b72ca */ /* 0x000fc600000e0000 */
[----:B------:R-:W4:Y:S04]  /*c630*/  LDL.LU R15, [R1+0x1ec] ;  /* 0x0001ec00010f7983 */ /* 0x000f280000300800 */
[----:B------:R-:W4:Y:S01]  /*c640*/  LDL.LU R14, [R1+0x1e8] ;  /* 0x0001e800010e7983 */ /* 0x000f220000300800 */
[----:B--2---:R-:W-:-:S03]  /*c650*/  IMAD R0, R13, UR23, RZ ;  /* 0x000000170d007c24 */ /* 0x004fc6000f8e02ff */
[----:B------:R-:W2:Y:S01]  /*c660*/  LDL.LU R13, [R1+0x1e4] ;  /* 0x0001e400010d7983 */ /* 0x000ea20000300800 */
[----:B------:R-:W-:Y:S01]  /*c670*/  SHF.R.S32.HI R6, RZ, 0x1f, R6 ;  /* 0x0000001fff067819 */ /* 0x000fe20000011406 */
[----:B------:R-:W-:Y:S01]  /*c680*/  IMAD R10, R10, UR23, RZ ;  /* 0x000000170a0a7c24 */ /* 0x000fe2000f8e02ff */
[----:B------:R-:W-:Y:S02]  /*c690*/  IADD3.X R24, PT, PT, R4, UR11, RZ, P4, !PT ;  /* 0x0000000b04187c10 */ /* 0x000fe4000a7fe4ff */
[----:B------:R-:W-:Y:S01]  /*c6a0*/  IADD3.X R26, PT, PT, R6, UR11, RZ, P5, !PT ;  /* 0x0000000b061a7c10 */ /* 0x000fe2000affe4ff */
[----:B------:R-:W-:Y:S01]  /*c6b0*/  IMAD R5, R22, UR23, RZ ;  /* 0x0000001716057c24 */ /* 0x000fe2000f8e02ff */
[----:B------:R-:W-:Y:S02]  /*c6c0*/  IADD3.X R22, PT, PT, R9, UR11, RZ, P6, !PT ;  /* 0x0000000b09167c10 */ /* 0x000fe4000b7fe4ff */
[----:B------:R-:W2:Y:S01]  /*c6d0*/  LDL.LU R9, [R1+0x1f0] ;  /* 0x0001f00001097983 */ /* 0x000ea20000300800 */
[----:B------:R-:W-:Y:S01]  /*c6e0*/  IADD3 R4, P4, PT, R8, UR10, RZ ;  /* 0x0000000a08047c10 */ /* 0x000fe2000ff9e0ff */
[----:B------:R-:W-:Y:S01]  /*c6f0*/  IMAD R6, R23, UR23, RZ ;  /* 0x0000001717067c24 */ /* 0x000fe2000f8e02ff */
[----:B------:R-:W-:Y:S01]  /*c700*/  SHF.R.S32.HI R8, RZ, 0x1f, R8 ;  /* 0x0000001fff087819 */ /* 0x000fe20000011408 */
[----:B0-----:R-:W2:Y:S01]  /*c710*/  LDL.LU R27, [R1+0x200] ;  /* 0x00020000011b7983 */ /* 0x001ea20000300800 */
[----:B------:R-:W-:-:S02]  /*c720*/  R2UR UR46, R2 ;  /* 0x00000000022e72ca */ /* 0x000fc400000e0000 */
[----:B------:R-:W-:Y:S01]  /*c730*/  IADD3 R2, P5, PT, R10, UR10, RZ ;  /* 0x0000000a0a027c10 */ /* 0x000fe2000ffbe0ff */
[----:B------:R-:W2:Y:S01]  /*c740*/  LDL.LU R28, [R1+0x1fc] ;  /* 0x0001fc00011c7983 */ /* 0x000ea20000300800 */
[----:B------:R-:W-:Y:S02]  /*c750*/  R2UR UR41, R3 ;  /* 0x00000000032972ca */ /* 0x000fe400000e0000 */
[----:B------:R-:W-:Y:S01]  /*c760*/  IADD3.X R21, PT, PT, R8, UR11, RZ, P4, !PT ;  /* 0x0000000b08157c10 */ /* 0x000fe2000a7fe4ff */
[----:B------:R-:W2:Y:S01]  /*c770*/  LDL.LU R29, [R1+0x1f4] ;  /* 0x0001f400011d7983 */ /* 0x000ea20000300800 */
[----:B------:R-:W-:Y:S02]  /*c780*/  SHF.R.S32.HI R10, RZ, 0x1f, R10 ;  /* 0x0000001fff0a7819 */ /* 0x000fe4000001140a */
[----:B------:R-:W-:Y:S02]  /*c790*/  IADD3 R3, P4, PT, R6, UR10, RZ ;  /* 0x0000000a06037c10 */ /* 0x000fe4000ff9e0ff */
[----:B------:R-:W-:-:S02]  /*c7a0*/  SHF.R.S32.HI R6, RZ, 0x1f, R6 ;  /* 0x0000001fff067819 */ /* 0x000fc40000011406 */
[----:B------:R-:W-:Y:S01]  /*c7b0*/  IADD3.X R23, PT, PT, R10, UR11, RZ, P5, !PT ;  /* 0x0000000b0a177c10 */ /* 0x000fe2000affe4ff */
[----:B-----5:R-:W-:Y:S01]  /*c7c0*/  IMAD R10, R18, UR23, RZ ;  /* 0x00000017120a7c24 */ /* 0x020fe2000f8e02ff */
[----:B------:R-:W-:Y:S02]  /*c7d0*/  IADD3.X R18, PT, PT, R6, UR11, RZ, P4, !PT ;  /* 0x0000000b06127c10 */ /* 0x000fe4000a7fe4ff */
[----:B------:R-:W5:Y:S01]  /*c7e0*/  LDL.LU R6, [R1+0x1f8] ;  /* 0x0001f80001067983 */ /* 0x000f620000300800 */
[----:B------:R-:W-:Y:S01]  /*c7f0*/  R2UR UR40, R4 ;  /* 0x00000000042872ca */ /* 0x000fe200000e0000 */
[----:B------:R-:W-:Y:S01]  /*c800*/  IMAD R7, R17, UR23, RZ ;  /* 0x0000001711077c24 */ /* 0x000fe2000f8e02ff */
[----:B------:R-:W-:Y:S02]  /*c810*/  SHF.R.S32.HI R4, RZ, 0x1f, R0 ;  /* 0x0000001fff047819 */ /* 0x000fe40000011400 */
[----:B------:R-:W-:Y:S02]  /*c820*/  IADD3 R0, P5, PT, R0, UR10, RZ ;  /* 0x0000000a00007c10 */ /* 0x000fe4000ffbe0ff */
[----:B------:R-:W-:-:S02]  /*c830*/  R2UR UR42, R2 ;  /* 0x00000000022a72ca */ /* 0x000fc400000e0000 */
[----:B------:R-:W-:Y:S02]  /*c840*/  IADD3.X R20, PT, PT, R4, UR11, RZ, P5, !PT ;  /* 0x0000000b04147c10 */ /* 0x000fe4000affe4ff */
[----:B------:R-:W-:Y:S01]  /*c850*/  R2UR UR39, R0 ;  /* 0x00000000002772ca */ /* 0x000fe200000e0000 */
[----:B------:R-:W-:Y:S01]  /*c860*/  IMAD R0, R16, UR23, RZ ;  /* 0x0000001710007c24 */ /* 0x000fe2000f8e02ff */
[----:B------:R-:W-:Y:S02]  /*c870*/  IADD3 R2, P6, PT, R7, UR10, RZ ;  /* 0x0000000a07027c10 */ /* 0x000fe4000ffde0ff */
[----:B------:R-:W-:Y:S01]  /*c880*/  IADD3 R4, P5, PT, R5, UR10, RZ ;  /* 0x0000000a05047c10 */ /* 0x000fe2000ffbe0ff */
[----:B---3--:R-:W-:Y:S01]  /*c890*/  IMAD R12, R12, UR23, RZ ;  /* 0x000000170c0c7c24 */ /* 0x008fe2000f8e02ff */
[----:B------:R-:W-:Y:S02]  /*c8a0*/  SHF.R.S32.HI R7, RZ, 0x1f, R7 ;  /* 0x0000001fff077819 */ /* 0x000fe40000011407 */
[----:B------:R-:W-:-:S02]  /*c8b0*/  R2UR UR36, R4 ;  /* 0x00000000042472ca */ /* 0x000fc400000e0000 */
[----:B------:R-:W-:Y:S02]  /*c8c0*/  SHF.R.S32.HI R4, RZ, 0x1f, R0 ;  /* 0x0000001fff047819 */ /* 0x000fe40000011400 */
[----:B------:R-:W-:Y:S02]  /*c8d0*/  IADD3.X R19, PT, PT, R7, UR11, RZ, P6, !PT ;  /* 0x0000000b07137c10 */ /* 0x000fe4000b7fe4ff */
[----:B------:R-:W-:Y:S02]  /*c8e0*/  R2UR UR38, R2 ;  /* 0x00000000022672ca */ /* 0x000fe400000e0000 */
[----:B------:R-:W-:Y:S02]  /*c8f0*/  IADD3 R0, P6, PT, R0, UR10, RZ ;  /* 0x0000000a00007c10 */ /* 0x000fe4000ffde0ff */
[----:B------:R-:W-:Y:S02]  /*c900*/  IADD3 R2, P4, PT, R12, UR10, RZ ;  /* 0x0000000a0c027c10 */ /* 0x000fe4000ff9e0ff */
[----:B------:R-:W-:-:S02]  /*c910*/  SHF.R.S32.HI R5, RZ, 0x1f, R5 ;  /* 0x0000001fff057819 */ /* 0x000fc40000011405 */
[----:B------:R-:W-:Y:S02]  /*c920*/  R2UR UR35, R0 ;  /* 0x00000000002372ca */ /* 0x000fe400000e0000 */
[----:B------:R-:W-:Y:S02]  /*c930*/  R2UR UR34, R2 ;  /* 0x00000000022272ca */ /* 0x000fe400000e0000 */
[----:B------:R-:W-:Y:S02]  /*c940*/  SHF.R.S32.HI R2, RZ, 0x1f, R12 ;  /* 0x0000001fff027819 */ /* 0x000fe4000001140c */
[----:B------:R-:W-:Y:S01]  /*c950*/  IADD3.X R17, PT, PT, R5, UR11, RZ, P5, !PT ;  /* 0x0000000b05117c10 */ /* 0x000fe2000affe4ff */
[----:B----4-:R-:W-:Y:S01]  /*c960*/  IMAD R5, R15, UR23, RZ ;  /* 0x000000170f057c24 */ /* 0x010fe2000f8e02ff */
[----:B------:R-:W-:Y:S01]  /*c970*/  IADD3.X R16, PT, PT, R4, UR11, RZ, P6, !PT ;  /* 0x0000000b04107c10 */ /* 0x000fe2000b7fe4ff */
[----:B------:R-:W-:Y:S01]  /*c980*/  IMAD R11, R11, UR23, RZ ;  /* 0x000000170b0b7c24 */ /* 0x000fe2000f8e02ff */
[----:B------:R-:W-:Y:S01]  /*c990*/  IADD3.X R15, PT, PT, R2, UR11, RZ, P4, !PT ;  /* 0x0000000b020f7c10 */ /* 0x000fe2000a7fe4ff */
[----:B--2---:R-:W-:Y:S01]  /*c9a0*/  IMAD R8, R13, UR23, RZ ;  /* 0x000000170d087c24 */ /* 0x004fe2000f8e02ff */
[----:B------:R-:W-:Y:S01]  /*c9b0*/  IADD3 R4, P6, PT, R10, UR10, RZ ;  /* 0x0000000a0a047c10 */ /* 0x000fe2000ffde0ff */
[----:B------:R-:W-:-:S02]  /*c9c0*/  IMAD R0, R9, UR23, RZ ;  /* 0x0000001709007c24 */ /* 0x000fc4000f8e02ff */
[----:B------:R-:W-:-:S03]  /*c9d0*/  IMAD R9, R14, UR23, RZ ;  /* 0x000000170e097c24 */ /* 0x000fc6000f8e02ff */
[----:B------:R-:W-:Y:S02]  /*c9e0*/  SHF.R.S32.HI R14, RZ, 0x1f, R0 ;  /* 0x0000001fff0e7819 */ /* 0x000fe40000011400 */
[----:B------:R-:W-:Y:S02]  /*c9f0*/  IADD3 R0, P4, PT, R0, UR10, RZ ;  /* 0x0000000a00007c10 */ /* 0x000fe4000ff9e0ff */
[----:B------:R-:W-:Y:S02]  /*ca00*/  R2UR UR37, R3 ;  /* 0x00000000032572ca */ /* 0x000fe400000e0000 */
[----:B------:R-:W-:Y:S02]  /*ca10*/  R2UR UR32, R4 ;  /* 0x00000000042072ca */ /* 0x000fe400000e0000 */
[----:B------:R-:W-:Y:S02]  /*ca20*/  IADD3.X R14, PT, PT, R14, UR11, RZ, P4, !PT ;  /* 0x0000000b0e0e7c10 */ /* 0x000fe4000a7fe4ff */
[----:B------:R-:W-:-:S02]  /*ca30*/  IADD3 R3, P5, PT, R11, UR10, RZ ;  /* 0x0000000a0b037c10 */ /* 0x000fc4000ffbe0ff */
[----:B------:R-:W-:Y:S02]  /*ca40*/  SHF.R.S32.HI R12, RZ, 0x1f, R11 ;  /* 0x0000001fff0c7819 */ /* 0x000fe4000001140b */
[----:B------:R-:W-:Y:S02]  /*ca50*/  IADD3 R4, P4, PT, R8, UR10, RZ ;  /* 0x0000000a08047c10 */ /* 0x000fe4000ff9e0ff */
[----:B------:R-:W-:Y:S02]  /*ca60*/  SHF.R.S32.HI R13, RZ, 0x1f, R10 ;  /* 0x0000001fff0d7819 */ /* 0x000fe4000001140a */
[----:B------:R-:W-:Y:S02]  /*ca70*/  IADD3.X R12, PT, PT, R12, UR11, RZ, P5, !PT ;  /* 0x0000000b0c0c7c10 */ /* 0x000fe4000affe4ff */
[----:B------:R-:W-:Y:S02]  /*ca80*/  R2UR UR31, R0 ;  /* 0x00000000001f72ca */ /* 0x000fe400000e0000 */
[----:B------:R-:W-:Y:S01]  /*ca90*/  R2UR UR28, R4 ;  /* 0x00000000041c72ca */ /* 0x000fe200000e0000 */
[----:B------:R-:W-:Y:S01]  /*caa0*/  IMAD R4, R27, UR23, RZ ;  /* 0x000000171b047c24 */ /* 0x000fe2000f8e02ff */
[----:B------:R-:W-:Y:S01]  /*cab0*/  R2UR UR33, R3 ;  /* 0x00000000032172ca */ /* 0x000fe200000e0000 */
[----:B------:R-:W-:Y:S01]  /*cac0*/  IMAD R7, R28, UR23, RZ ;  /* 0x000000171c077c24 */ /* 0x000fe2000f8e02ff */
[----:B------:R-:W-:Y:S01]  /*cad0*/  IADD3 R2, P5, PT, R5, UR10, RZ ;  /* 0x0000000a05027c10 */ /* 0x000fe2000ffbe0ff */
[----:B------:R-:W2:Y:S01]  /*cae0*/  LDL.LU R27, [R1+0x128] ;  /* 0x00012800011b7983 */ /* 0x000ea20000300800 */
[----:B------:R-:W-:-:S02]  /*caf0*/  IADD3.X R13, PT, PT, R13, UR11, RZ, P6, !PT ;  /* 0x0000000b0d0d7c10 */ /* 0x000fc4000b7fe4ff */
[----:B------:R-:W-:Y:S01]  /*cb00*/  SHF.R.S32.HI R0, RZ, 0x1f, R5 ;  /* 0x0000001fff007819 */ /* 0x000fe20000011405 */
[----:B------:R-:W3:Y:S01]  /*cb10*/  LDL.LU R28, [R1+0x218] ;  /* 0x00021800011c7983 */ /* 0x000ee20000300800 */
[----:B------:R-:W-:Y:S02]  /*cb20*/  IADD3 R3, P6, PT, R9, UR10, RZ ;  /* 0x0000000a09037c10 */ /* 0x000fe4000ffde0ff */
[----:B------:R-:W-:Y:S01]  /*cb30*/  SHF.R.S32.HI R10, RZ, 0x1f, R9 ;  /* 0x0000001fff0a7819 */ /* 0x000fe20000011409 */
[----:B------:R-:W-:Y:S01]  /*cb40*/  IMAD R5, R29, UR23, RZ ;  /* 0x000000171d057c24 */ /* 0x000fe2000f8e02ff */
[----:B------:R-:W-:Y:S01]  /*cb50*/  SHF.R.S32.HI R11, RZ, 0x1f, R8 ;  /* 0x0000001fff0b7819 */ /* 0x000fe20000011408 */
[----:B------:R-:W4:Y:S01]  /*cb60*/  LDL.LU R29, [R1+0x12c] ;  /* 0x00012c00011d7983 */ /* 0x000f220000300800 */
[----:B------:R-:W-:Y:S02]  /*cb70*/  IADD3.X R9, PT, PT, R0, UR11, RZ, P5, !PT ;  /* 0x0000000b00097c10 */ /* 0x000fe4000affe4ff */
[----:B------:R-:W-:-:S02]  /*cb80*/  R2UR UR30, R2 ;  /* 0x00000000021e72ca */ /* 0x000fc400000e0000 */
[----:B------:R-:W-:Y:S02]  /*cb90*/  IADD3 R0, P5, PT, R4, UR10, RZ ;  /* 0x0000000a04007c10 */ /* 0x000fe4000ffbe0ff */
[----:B------:R-:W-:Y:S02]  /*cba0*/  IADD3.X R10, PT, PT, R10, UR11, RZ, P6, !PT ;  /* 0x0000000b0a0a7c10 */ /* 0x000fe4000b7fe4ff */
[----:B------:R-:W-:Y:S02]  /*cbb0*/  SHF.R.S32.HI R8, RZ, 0x1f, R4 ;  /* 0x0000001fff087819 */ /* 0x000fe40000011404 */
[----:B------:R-:W-:Y:S01]  /*cbc0*/  IADD3 R2, P6, PT, R7, UR10, RZ ;  /* 0x0000000a07027c10 */ /* 0x000fe2000ffde0ff */
[----:B------:R-:W4:Y:S01]  /*cbd0*/  LDL.LU R4, [R1+0x210] ;  /* 0x0002100001047983 */ /* 0x000f220000300800 */
[----:B------:R-:W-:Y:S02]  /*cbe0*/  R2UR UR29, R3 ;  /* 0x00000000031d72ca */ /* 0x000fe400000e0000 */
[----:B------:R-:W-:-:S02]  /*cbf0*/  IADD3.X R11, PT, PT, R11, UR11, RZ, P4, !PT ;  /* 0x0000000b0b0b7c10 */ /* 0x000fc4000a7fe4ff */
[----:B------:R-:W-:Y:S02]  /*cc00*/  R2UR UR27, R0 ;  /* 0x00000000001b72ca */ /* 0x000fe400000e0000 */
[----:B------:R-:W-:Y:S02]  /*cc10*/  IADD3.X R8, PT, PT, R8, UR11, RZ, P5, !PT ;  /* 0x0000000b08087c10 */ /* 0x000fe4000affe4ff */
[----:B------:R-:W-:Y:S02]  /*cc20*/  R2UR UR26, R2 ;  /* 0x00000000021a72ca */ /* 0x000fe400000e0000 */
[----:B------:R-:W-:Y:S02]  /*cc30*/  IADD3 R0, P5, PT, R5, UR10, RZ ;  /* 0x0000000a05007c10 */ /* 0x000fe4000ffbe0ff */
[----:B------:R-:W-:Y:S02]  /*cc40*/  SHF.R.S32.HI R2, RZ, 0x1f, R7 ;  /* 0x0000001fff027819 */ /* 0x000fe40000011407 */
[----:B------:R-:W-:-:S02]  /*cc50*/  SHF.R.S32.HI R7, RZ, 0x1f, R5 ;  /* 0x0000001fff077819 */ /* 0x000fc40000011405 */
[----:B------:R-:W-:Y:S01]  /*cc60*/  IADD3.X R5, PT, PT, R2, UR11, RZ, P6, !PT ;  /* 0x0000000b02057c10 */ /* 0x000fe2000b7fe4ff */
[----:B-----5:R-:W-:-:S05]  /*cc70*/  IMAD R6, R6, UR23, RZ ;  /* 0x0000001706067c24 */ /* 0x020fca000f8e02ff */
[----:B------:R-:W-:Y:S02]  /*cc80*/  IADD3 R3, P4, PT, R6, UR10, RZ ;  /* 0x0000000a06037c10 */ /* 0x000fe4000ff9e0ff */
[----:B------:R-:W-:Y:S02]  /*cc90*/  R2UR UR10, R0 ;  /* 0x00000000000a72ca */ /* 0x000fe400000e0000 */
[----:B------:R-:W-:Y:S02]  /*cca0*/  R2UR UR15, R3 ;  /* 0x00000000030f72ca */ /* 0x000fe400000e0000 */
[----:B------:R-:W5:Y:S04]  /*ccb0*/  LDL.LU R3, [R1+0x214] ;  /* 0x0002140001037983 */ /* 0x000f680000300800 */
[----:B------:R-:W5:Y:S04]  /*ccc0*/  LDL.LU R0, [R1+0x20c] ;  /* 0x00020c0001007983 */ /* 0x000f680000300800 */
[----:B------:R-:W5:Y:S01]  /*ccd0*/  LDL.LU R2, [R1+0x208] ;  /* 0x0002080001027983 */ /* 0x000f620000300800 */
[----:B------:R-:W-:-:S02]  /*cce0*/  SHF.R.S32.HI R6, RZ, 0x1f, R6 ;  /* 0x0000001fff067819 */ /* 0x000fc40000011406 */
[----:B------:R-:W-:Y:S02]  /*ccf0*/  IADD3.X R7, PT, PT, R7, UR11, RZ, P5, !PT ;  /* 0x0000000b07077c10 */ /* 0x000fe4000affe4ff */
[----:B------:R-:W-:Y:S02]  /*cd00*/  IADD3.X R6, PT, PT, R6, UR11, RZ, P4, !PT ;  /* 0x0000000b06067c10 */ /* 0x000fe4000a7fe4ff */
[----:B--2---:R-:W-:Y:S02]  /*cd10*/  R2UR UR6, R27 ;  /* 0x000000001b0672ca */ /* 0x004fe400000e0000 */
[----:B------:R-:W2:Y:S01]  /*cd20*/  LDL.LU R27, [R1+0xa28] ;  /* 0x000a2800011b7983 */ /* 0x000ea20000300800 */
[----:B---3--:R-:W-:-:S03]  /*cd30*/  R2UR UR11, R28 ;  /* 0x000000001c0b72ca */ /* 0x008fc600000e0000 */
[----:B------:R-:W3:Y:S01]  /*cd40*/  LDL.LU R28, [R1+0xa24] ;  /* 0x000a2400011c7983 */ /* 0x000ee20000300800 */
[----:B----4-:R-:W-:-:S04]  /*cd50*/  SHF.R.S32.HI R4, RZ, 0x1f, R4 ;  /* 0x0000001fff047819 */ /* 0x010fc80000011404 */
[----:B------:R-:W-:-:S04]  /*cd60*/  IADD3.X R4, PT, PT, R4, UR7, RZ, P3, !PT ;  /* 0x0000000704047c10 */ /* 0x000fc80009ffe4ff */
[----:B------:R-:W-:Y:S02]  /*cd70*/  R2UR UR71, R4 ;  /* 0x00000000044772ca */ /* 0x000fe400000e0000 */
[----:B------:R-:W4:Y:S01]  /*cd80*/  LDL.LU R4, [R1+0x21c] ;  /* 0x00021c0001047983 */ /* 0x000f220000300800 */
[----:B------:R-:W-:Y:S02]  /*cd90*/  R2UR UR67, R29 ;  /* 0x000000001d4372ca */ /* 0x000fe400000e0000 */
[----:B-----5:R-:W-:Y:S02]  /*cda0*/  SHF.R.S32.HI R3, RZ, 0x1f, R3 ;  /* 0x0000001fff037819 */ /* 0x020fe40000011403 */
[----:B------:R-:W-:Y:S02]  /*cdb0*/  SHF.R.S32.HI R0, RZ, 0x1f, R0 ;  /* 0x0000001fff007819 */ /* 0x000fe40000011400 */
[----:B------:R-:W-:Y:S02]  /*cdc0*/  SHF.R.S32.HI R2, RZ, 0x1f, R2 ;  /* 0x0000001fff027819 */ /* 0x000fe40000011402 */
[----:B------:R-:W-:-:S02]  /*cdd0*/  IADD3.X R3, PT, PT, R3, UR17, RZ, P2, !PT ;  /* 0x0000001103037c10 */ /* 0x000fc400097fe4ff */
[----:B------:R-:W-:Y:S02]  /*cde0*/  IADD3.X R2, PT, PT, R2, UR19, RZ, P1, !PT ;  /* 0x0000001302027c10 */ /* 0x000fe40008ffe4ff */
[----:B------:R-:W-:Y:S02]  /*cdf0*/  IADD3.X R0, PT, PT, R0, UR21, RZ, P0, !PT ;  /* 0x0000001500007c10 */ /* 0x000fe400087fe4ff */
[----:B------:R-:W-:Y:S02]  /*ce00*/  R2UR UR70, R3 ;  /* 0x00000000034672ca */ /* 0x000fe400000e0000 */
[----:B------:R-:W5:Y:S01]  /*ce10*/  LDL.LU R3, [R1+0x204] ;  /* 0x0002040001037983 */ /* 0x000f620000300800 */
[----:B------:R-:W-:Y:S02]  /*ce20*/  R2UR UR69, R2 ;  /* 0x00000000024572ca */ /* 0x000fe400000e0000 */
[----:B------:R-:W-:Y:S01]  /*ce30*/  R2UR UR68, R0 ;  /* 0x00000000004472ca */ /* 0x000fe200000e0000 */
[----:B------:R-:W4:Y:S04]  /*ce40*/  LDL.LU R2, [R1] ;  /* 0x0000000001027983 */ /* 0x000f280000300800 */
[----:B------:R-:W4:Y:S04]  /*ce50*/  LDL.LU R0, [R1+0x4] ;  /* 0x0000040001007983 */ /* 0x000f280000300800 */
[----:B------:R-:W5:Y:S01]  /*ce60*/  LDL.LU R29, [R1+0xa20] ;  /* 0x000a2000011d7983 */ /* 0x000f620000300800 */
[----:B------:R-:W-:Y:S01]  /*ce70*/  USHF.R.S32.HI UR77, URZ, 0x1f, UR5 ;  /* 0x0000001fff4d7899 */ /* 0x000fe20008011405 */
[----:B------:R-:W-:-:S02]  /*ce80*/  R2UR UR61, R26 ;  /* 0x000000001a3d72ca */ /* 0x000fc400000e0000 */
[----:B------:R-:W-:Y:S01]  /*ce90*/  R2UR UR60, R25 ;  /* 0x00000000193c72ca */ /* 0x000fe200000e0000 */
[----:B------:R-:W-:Y:S01]  /*cea0*/  ULEA.HI UR5, UR77, UR5, URZ, 0x7 ;  /* 0x000000054d057291 */ /* 0x000fe2000f8f38ff */
[----:B------:R-:W-:Y:S02]  /*ceb0*/  R2UR UR59, R24 ;  /* 0x00000000183b72ca */ /* 0x000fe400000e0000 */
[----:B------:R-:W-:Y:S02]  /*cec0*/  R2UR UR58, R23 ;  /* 0x00000000173a72ca */ /* 0x000fe400000e0000 */
[----:B------:R-:W-:Y:S02]  /*ced0*/  R2UR UR57, R22 ;  /* 0x00000000163972ca */ /* 0x000fe400000e0000 */
[----:B------:R-:W-:Y:S02]  /*cee0*/  R2UR UR56, R21 ;  /* 0x00000000153872ca */ /* 0x000fe400000e0000 */
[----:B------:R-:W-:-:S02]  /*cef0*/  R2UR UR55, R20 ;  /* 0x00000000143772ca */ /* 0x000fc400000e0000 */
[----:B------:R-:W-:Y:S02]  /*cf00*/  R2UR UR54, R19 ;  /* 0x00000000133672ca */ /* 0x000fe400000e0000 */
[----:B------:R-:W-:Y:S02]  /*cf10*/  R2UR UR53, R18 ;  /* 0x00000000123572ca */ /* 0x000fe400000e0000 */
[----:B------:R-:W-:Y:S02]  /*cf20*/  R2UR UR52, R17 ;  /* 0x00000000113472ca */ /* 0x000fe400000e0000 */
[----:B------:R-:W-:Y:S02]  /*cf30*/  R2UR UR21, R16 ;  /* 0x00000000101572ca */ /* 0x000fe400000e0000 */
[----:B------:R-:W-:Y:S02]  /*cf40*/  R2UR UR19, R15 ;  /* 0x000000000f1372ca */ /* 0x000fe400000e0000 */
[----:B------:R-:W-:-:S02]  /*cf50*/  R2UR UR17, R12 ;  /* 0x000000000c1172ca */ /* 0x000fc400000e0000 */
[----:B------:R-:W-:Y:S02]  /*cf60*/  R2UR UR7, R13 ;  /* 0x000000000d0772ca */ /* 0x000fe400000e0000 */
[----:B------:R-:W-:Y:S02]  /*cf70*/  R2UR UR77, R11 ;  /* 0x000000000b4d72ca */ /* 0x000fe400000e0000 */
[----:B--2---:R-:W-:Y:S02]  /*cf80*/  R2UR UR62, R27 ;  /* 0x000000001b3e72ca */ /* 0x004fe400000e0000 */
[----:B---3--:R-:W-:Y:S01]  /*cf90*/  R2UR UR63, R28 ;  /* 0x000000001c3f72ca */ /* 0x008fe200000e0000 */
[----:B------:R-:W-:Y:S01]  /*cfa0*/  USHF.R.S32.HI UR5, URZ, 0x7, UR5 ;  /* 0x00000007ff057899 */ /* 0x000fe20008011405 */
[----:B----4-:R-:W-:Y:S01]  /*cfb0*/  R2UR UR66, R0 ;  /* 0x00000000004272ca */ /* 0x010fe200000e0000 */
[----:B-----5:R-:W-:Y:S01]  /*cfc0*/  IMAD R0, R3, UR23, RZ ;  /* 0x0000001703007c24 */ /* 0x020fe2000f8e02ff */
[----:B------:R-:W-:Y:S01]  /*cfd0*/  R2UR UR65, R2 ;  /* 0x00000000024172ca */ /* 0x000fe200000e0000 */
[----:B------:R-:W-:-:S03]  /*cfe0*/  IMAD R2, R4, UR23, RZ ;  /* 0x0000001704027c24 */ /* 0x000fc6000f8e02ff */
[----:B------:R-:W-:Y:S01]  /*cff0*/  IADD3 R3, P0, PT, R0, UR14, RZ ;  /* 0x0000000e00037c10 */ /* 0x000fe2000ff1e0ff */
[----:B------:R-:W0:Y:S01]  /*d000*/  S2R R4, SR_TID.X ;  /* 0x0000000000047919 */ /* 0x000e220000002100 */
[----:B------:R-:W-:Y:S01]  /*d010*/  SHF.R.S32.HI R0, RZ, 0x1f, R0 ;  /* 0x0000001fff007819 */ /* 0x000fe20000011400 */
[----:B------:R-:W1:Y:S02]  /*d020*/  LDCU UR14, c[0x0][0x3a8] ;  /* 0x00007500ff0e77ac */ /* 0x000e640008000800 */
[----:B------:R2:W-:Y:S02]  /*d030*/  STL [R1+0x7b4], R3 ;  /* 0x0007b40301007387 */ /* 0x0005e40000100800 */
[----:B--2---:R-:W-:-:S05]  /*d040*/  IADD3 R3, P1, PT, R2, UR8, RZ ;  /* 0x0000000802037c10 */ /* 0x004fca000ff3e0ff */
[----:B------:R2:W-:Y:S02]  /*d050*/  STL [R1+0x7bc], R3 ;  /* 0x0007bc0301007387 */ /* 0x0005e40000100800 */
[----:B--2---:R-:W2:Y:S01]  /*d060*/  S2R R3, SR_TID.X ;  /* 0x0000000000037919 */ /* 0x004ea20000002100 */
[----:B------:R-:W-:Y:S02]  /*d070*/  IADD3.X R0, PT, PT, R0, UR9, RZ, P0, !PT ;  /* 0x0000000900007c10 */ /* 0x000fe400087fe4ff */
[----:B------:R-:W-:Y:S02]  /*d080*/  SHF.R.S32.HI R2, RZ, 0x1f, R2 ;  /* 0x0000001fff027819 */ /* 0x000fe40000011402 */
[----:B------:R-:W-:Y:S01]  /*d090*/  R2UR UR64, R29 ;  /* 0x000000001d4072ca */ /* 0x000fe200000e0000 */
[----:B------:R3:W-:Y:S01]  /*d0a0*/  STL [R1+0x7b0], R0 ;  /* 0x0007b00001007387 */ /* 0x0007e20000100800 */
[--C-:B0-----:R-:W-:Y:S02]  /*d0b0*/  SHF.R.U32.HI R29, RZ, 0x6, R4.reuse ;  /* 0x00000006ff1d7819 */ /* 0x101fe40000011604 */
[----:B------:R-:W-:-:S02]  /*d0c0*/  SHF.R.U32.HI R4, RZ, 0x6, R4 ;  /* 0x00000006ff047819 */ /* 0x000fc40000011604 */
[----:B------:R-:W-:Y:S02]  /*d0d0*/  SGXT.U32 R29, R29, 0x3 ;  /* 0x000000031d1d781a */ /* 0x000fe40000000000 */
[----:B---3--:R-:W-:Y:S02]  /*d0e0*/  IADD3.X R0, PT, PT, R2, UR72, RZ, P1, !PT ;  /* 0x0000004802007c10 */ /* 0x008fe40008ffe4ff */
[----:B--2---:R-:W-:-:S04]  /*d0f0*/  SHF.R.U32.HI R3, RZ, 0x6, R3 ;  /* 0x00000006ff037819 */ /* 0x004fc80000011603 */
[----:B------:R-:W-:-:S04]  /*d100*/  SGXT.U32 R3, R3, 0x3 ;  /* 0x000000030303781a */ /* 0x000fc80000000000 */
[----:B------:R-:W-:Y:S01]  /*d110*/  LOP3.LUT R3, R3, 0x70, RZ, 0xfc, !PT ;  /* 0x0000007003037812 */ /* 0x000fe200078efcff */
[----:B------:R0:W-:Y:S01]  /*d120*/  STL [R1+0x7b8], R0 ;  /* 0x0007b80001007387 */ /* 0x0001e20000100800 */
[----:B------:R-:W-:-:S03]  /*d130*/  SGXT.U32 R4, R4, 0x3 ;  /* 0x000000030404781a */ /* 0x000fc60000000000 */
[----:B0-----:R-:W-:Y:S01]  /*d140*/  IMAD R0, R3, UR73, RZ ;  /* 0x0000004903007c24 */ /* 0x001fe2000f8e02ff */
[C---:B------:R-:W-:Y:S02]  /*d150*/  LOP3.LUT R3, R29.reuse, 0x60, RZ, 0xfc, !PT ;  /* 0x000000601d037812 */ /* 0x040fe400078efcff */
[----:B------:R-:W-:-:S03]  /*d160*/  LOP3.LUT R29, R29, 0x50, RZ, 0xfc, !PT ;  /* 0x000000501d1d7812 */ /* 0x000fc600078efcff */
[----:B------:R-:W-:Y:S01]  /*d170*/  IMAD R0, R3, UR74, RZ ;  /* 0x0000004a03007c24 */ /* 0x000fe2000f8e02ff */
[C---:B------:R-:W-:Y:S01]  /*d180*/  LOP3.LUT R3, R4.reuse, 0x40, RZ, 0xfc, !PT ;  /* 0x0000004004037812 */ /* 0x040fe200078efcff */
[----:B------:R-:W-:Y:S01]  /*d190*/  IMAD R0, R29, UR75, RZ ;  /* 0x0000004b1d007c24 */ /* 0x000fe2000f8e02ff */
[----:B------:R-:W-:Y:S01]  /*d1a0*/  LOP3.LUT R4, R4, 0x30, RZ, 0xfc, !PT ;  /* 0x0000003004047812 */ /* 0x000fe200078efcff */
[----:B------:R-:W-:Y:S01]  /*d1b0*/  STL [R1+0x120], RZ ;  /* 0x000120ff01007387 */ /* 0x000fe20000100800 */
[----:B------:R-:W0:Y:S01]  /*d1c0*/  LDCU UR75, c[0x0][0x3a8] ;  /* 0x00007500ff4b77ac */ /* 0x000e220008000800 */
[----:B------:R-:W-:Y:S02]  /*d1d0*/  IMAD R0, R3, UR76, RZ ;  /* 0x0000004c03007c24 */ /* 0x000fe4000f8e02ff */
[----:B------:R-:W2:Y:S01]  /*d1e0*/  S2R R3, SR_TID.X ;  /* 0x0000000000037919 */ /* 0x000ea20000002100 */
[----:B-1----:R-:W-:Y:S01]  /*d1f0*/  IMAD R2, R4, UR14, RZ ;  /* 0x0000000e04027c24 */ /* 0x002fe2000f8e02ff */
[----:B------:R-:W1:Y:S01]  /*d200*/  LDCU UR14, c[0x0][0x3a8] ;  /* 0x00007500ff0e77ac */ /* 0x000e620008000800 */
[----:B------:R-:W3:Y:S01]  /*d210*/  S2R R4, SR_TID.X ;  /* 0x0000000000047919 */ /* 0x000ee20000002100 */
[----:B------:R-:W4:Y:S01]  /*d220*/  LDC R0, c[0x0][0x3a8] ;  /* 0x0000ea00ff007b82 */ /* 0x000f220000000800 */
[----:B--2---:R-:W-:-:S05]  /*d230*/  IMAD.SHL.U32 R2, R3, 0x20, RZ ;  /* 0x0000002003027824 */ /* 0x004fca00078e00ff */
        /* <DEDUP_REMOVED lines=52> */
[----:B---3--:R-:W-:-:S03]  /*d580*/  LEA.HI R29, R4, 0x78, RZ, 0x1a ;  /* 0x00000078041d7811 */ /* 0x008fc600078fd0ff */
[----:B------:R2:W-:Y:S04]  /*d590*/  STL [R1+0xb0], RZ ;  /* 0x0000b0ff01007387 */ /* 0x0005e80000100800 */
[----:B------:R2:W-:Y:S04]  /*d5a0*/  STL [R1+0xb4], RZ ;  /* 0x0000b4ff01007387 */ /* 0x0005e80000100800 */
[----:B------:R2:W-:Y:S04]  /*d5b0*/  STL [R1+0xb8], RZ ;  /* 0x0000b8ff01007387 */ /* 0x0005e80000100800 */
[----:B------:R2:W-:Y:S04]  /*d5c0*/  STL [R1+0xbc], RZ ;  /* 0x0000bcff01007387 */ /* 0x0005e80000100800 */
[----:B------:R2:W-:Y:S01]  /*d5d0*/  STL [R1+0x80], RZ ;  /* 0x000080ff01007387 */ /* 0x0005e20000100800 */
[----:B----4-:R-:W-:-:S03]  /*d5e0*/  IMAD R2, R29, R0, RZ ;  /* 0x000000001d027224 */ /* 0x010fc600078e02ff */
[----:B------:R2:W-:Y:S01]  /*d5f0*/  STL [R1+0x84], RZ ;  /* 0x000084ff01007387 */ /* 0x0005e20000100800 */
[----:B------:R-:W-:-:S03]  /*d600*/  LEA.HI R27, R4, 0x68, RZ, 0x1a ;  /* 0x00000068041b7811 */ /* 0x000fc600078fd0ff */
[----:B------:R2:W-:Y:S01]  /*d610*/  STL [R1+0x88], RZ ;  /* 0x000088ff01007387 */ /* 0x0005e20000100800 */
[----:B------:R-:W-:-:S03]  /*d620*/  LEA.HI R28, R4, 0x58, RZ, 0x1a ;  /* 0x00000058041c7811 */ /* 0x000fc600078fd0ff */
[----:B------:R2:W-:Y:S01]  /*d630*/  STL [R1+0x8c], RZ ;  /* 0x00008cff01007387 */ /* 0x0005e20000100800 */
[----:B------:R-:W-:-:S03]  /*d640*/  LEA.HI R29, R4, 0x48, RZ, 0x1a ;  /* 0x00000048041d7811 */ /* 0x000fc600078fd0ff */
[----:B------:R2:W-:Y:S01]  /*d650*/  STL [R1+0x60], RZ ;  /* 0x000060ff01007387 */ /* 0x0005e20000100800 */
[----:B------:R-:W-:-:S03]  /*d660*/  LEA.HI R4, R4, 0x38, RZ, 0x1a ;  /* 0x0000003804047811 */ /* 0x000fc600078fd0ff */
[----:B------:R2:W-:Y:S04]  /*d670*/  STL [R1+0x64], RZ ;  /* 0x000064ff01007387 */ /* 0x0005e80000100800 */
[----:B------:R2:W-:Y:S01]  /*d680*/  STL [R1+0x68], RZ ;  /* 0x000068ff01007387 */ /* 0x0005e20000100800 */
[----:B------:R-:W-:-:S03]  /*d690*/  IMAD R2, R27, R0, RZ ;  /* 0x000000001b027224 */ /* 0x000fc600078e02ff */
[----:B------:R2:W-:Y:S01]  /*d6a0*/  STL [R1+0x6c], RZ ;  /* 0x00006cff01007387 */ /* 0x0005e20000100800 */
[-C--:B------:R-:W-:Y:S01]  /*d6b0*/  IMAD R2, R4, R0.reuse, RZ ;  /* 0x0000000004027224 */ /* 0x080fe200078e02ff */
[----:B------:R-:W-:Y:S01]  /*d6c0*/  R2UR UR73, R5 ;  /* 0x00000000054972ca */ /* 0x000fe200000e0000 */
[-C--:B------:R-:W-:Y:S01]  /*d6d0*/  IMAD R5, R29, R0.reuse, RZ ;  /* 0x000000001d057224 */ /* 0x080fe200078e02ff */
[----:B------:R-:W-:Y:S01]  /*d6e0*/  R2UR UR74, R6 ;  /* 0x00000000064a72ca */ /* 0x000fe200000e0000 */
[----:B------:R-:W-:Y:S01]  /*d6f0*/  IMAD R6, R28, R0, RZ ;  /* 0x000000001c067224 */ /* 0x000fe200078e02ff */
[----:B------:R-:W-:Y:S02]  /*d700*/  SHF.R.U32.HI R4, RZ, 0x6, R3 ;  /* 0x00000006ff047819 */ /* 0x000fe40000011603 */
[C---:B------:R-:W-:Y:S02]  /*d710*/  LEA.HI R28, R3.reuse, 0x28, RZ, 0x1a ;  /* 0x00000028031c7811 */ /* 0x040fe400078fd0ff */
[----:B------:R-:W-:-:S02]  /*d720*/  LEA.HI R29, R3, 0x18, RZ, 0x1a ;  /* 0x00000018031d7811 */ /* 0x000fc400078fd0ff */
[----:B------:R-:W-:Y:S02]  /*d730*/  LEA.HI R3, R3, 0x8, RZ, 0x1a ;  /* 0x0000000803037811 */ /* 0x000fe400078fd0ff */
[----:B------:R-:W-:Y:S02]  /*d740*/  SGXT.U32 R4, R4, 0x3 ;  /* 0x000000030404781a */ /* 0x000fe40000000000 */
[----:B------:R-:W-:Y:S02]  /*d750*/  R2UR UR23, R14 ;  /* 0x000000000e1772ca */ /* 0x000fe400000e0000 */
[----:B------:R-:W-:Y:S02]  /*d760*/  R2UR UR8, R9 ;  /* 0x00000000090872ca */ /* 0x000fe400000e0000 */
[----:B------:R-:W-:Y:S02]  /*d770*/  R2UR UR9, R10 ;  /* 0x000000000a0972ca */ /* 0x000fe400000e0000 */
[----:B------:R-:W-:-:S02]  /*d780*/  R2UR UR72, R8 ;  /* 0x00000000084872ca */ /* 0x000fc400000e0000 */
[----:B------:R-:W-:Y:S01]  /*d790*/  R2UR UR76, R7 ;  /* 0x00000000074c72ca */ /* 0x000fe200000e0000 */
[-C--:B------:R-:W-:Y:S02]  /*d7a0*/  IMAD R6, R28, R0.reuse, RZ ;  /* 0x000000001c067224 */ /* 0x080fe400078e02ff */
[-C--:B------:R-:W-:Y:S02]  /*d7b0*/  IMAD R5, R29, R0.reuse, RZ ;  /* 0x000000001d057224 */ /* 0x080fe400078e02ff */
[-C--:B------:R-:W-:Y:S01]  /*d7c0*/  IMAD R2, R3, R0.reuse, RZ ;  /* 0x0000000003027224 */ /* 0x080fe200078e02ff */
[C---:B------:R-:W-:Y:S01]  /*d7d0*/  LOP3.LUT R3, R4.reuse, 0x20, RZ, 0xfc, !PT ;  /* 0x0000002004037812 */ /* 0x040fe200078efcff */
[C---:B------:R-:W-:Y:S01]  /*d7e0*/  IMAD R0, R4.reuse, R0, RZ ;  /* 0x0000000004007224 */ /* 0x040fe200078e02ff */
[----:B------:R-:W-:-:S03]  /*d7f0*/  LOP3.LUT R4, R4, 0x10, RZ, 0xfc, !PT ;  /* 0x0000001004047812 */ /* 0x000fc600078efcff */
[----:B0-----:R-:W-:Y:S02]  /*d800*/  IMAD R2, R3, UR75, RZ ;  /* 0x0000004b03027c24 */ /* 0x001fe4000f8e02ff */
[----:B-12---:R-:W-:-:S07]  /*d810*/  IMAD R0, R4, UR14, RZ ;  /* 0x0000000e04007c24 */ /* 0x006fce000f8e02ff */
.L_x_2:
[----:B------:R-:W2:Y:S01]  /*d820*/  LDL R18, [R1+0x194] ;  /* 0x0001940001127983 */ /* 0x000ea20000100800 */
[----:B-1----:R-:W0:Y:S01]  /*d830*/  LDC R11, c[0x0][0x3a8] ;  /* 0x0000ea00ff0b7b82 */ /* 0x002e220000000800 */
[----:B------:R-:W1:Y:S02]  /*d840*/  LDCU UR14, c[0x0][0x3a8] ;  /* 0x00007500ff0e77ac */ /* 0x000e640008000800 */
[----:B------:R-:W3:Y:S01]  /*d850*/  LDL R27, [R1+0x190] ;  /* 0x00019000011b7983 */ /* 0x000ee20000100800 */
[----:B------:R-:W-:Y:S01]  /*d860*/  PRMT R4, RZ, 0x7610, R4 ;  /* 0x00007610ff047816 */ /* 0x000fe20000000004 */
[----:B------:R-:W4:Y:S01]  /*d870*/  LDCU UR75, c[0x0][0x3a8] ;  /* 0x00007500ff4b77ac */ /* 0x000f220008000800 */
[----:B------:R-:W5:Y:S02]  /*d880*/  S2R R2, SR_TID.X ;  /* 0x0000000000027919 */ /* 0x000f640000002100 */
[----:B------:R-:W1:Y:S01]  /*d890*/  LDC R14, c[0x0][0x3a8] ;  /* 0x0000ea00ff0e7b82 */ /* 0x000e620000000800 */
[----:B------:R-:W4:Y:S01]  /*d8a0*/  S2R R17, SR_TID.X ;  /* 0x0000000000117919 */ /* 0x000f220000002100 */
[----:B------:R-:W0:Y:S06]  /*d8b0*/  S2R R10, SR_TID.X ;  /* 0x00000000000a7919 */ /* 0x000e2c0000002100 */
[----:B------:R-:W2:Y:S01]  /*d8c0*/  LDC R16, c[0x0][0x3a8] ;  /* 0x0000ea00ff107b82 */ /* 0x000ea20000000800 */
[----:B------:R-:W0:Y:S01]  /*d8d0*/  S2R R9, SR_TID.X ;  /* 0x0000000000097919 */ /* 0x000e220000002100 */
[----:B------:R-:W-:Y:S01]  /*d8e0*/  STL [R1+0x10ec], R29 ;  /* 0x0010ec1d01007387 */ /* 0x000fe20000100800 */
[----:B------:R-:W-:-:S05]  /*d8f0*/  PRMT R5, RZ, 0x7610, R5 ;  /* 0x00007610ff057816 */ /* 0x000fca0000000005 */
[----:B------:R-:W2:Y:S01]  /*d900*/  LDC R28, c[0x0][0x3a8] ;  /* 0x0000ea00ff1c7b82 */ /* 0x000ea20000000800 */
[----:B------:R-:W-:Y:S04]  /*d910*/  STL [R1+0x10f4], R29 ;  /* 0x0010f41d01007387 */ /* 0x000fe80000100800 */
[----:B------:R-:W-:Y:S04]  /*d920*/  STL [R1+0x10fc], R29 ;  /* 0x0010fc1d01007387 */ /* 0x000fe80000100800 */
[----:B------:R-:W-:Y:S04]  /*d930*/  STL [R1+0x1108], R29 ;  /* 0x0011081d01007387 */ /* 0x000fe80000100800 */
[----:B------:R-:W-:Y:S01]  /*d940*/  STL [R1+0x1110], R29 ;  /* 0x0011101d01007387 */ /* 0x000fe20000100800 */
[----:B-----5:R-:W-:-:S03]  /*d950*/  SHF.R.U32.HI R2, RZ, 0x6, R2 ;  /* 0x00000006ff027819 */ /* 0x020fc60000011602 */
[----:B------:R-:W-:Y:S01]  /*d960*/  STL [R1+0x1118], R29 ;  /* 0x0011181d01007387 */ /* 0x000fe20000100800 */
[----:B----4-:R-:W-:Y:S02]  /*d970*/  SHF.R.U32.HI R7, RZ, 0x6, R17 ;  /* 0x00000006ff077819 */ /* 0x010fe40000011611 */
[----:B------:R-:W-:Y:S01]  /*d980*/  SGXT.U32 R2, R2, 0x3 ;  /* 0x000000030202781a */ /* 0x000fe20000000000 */
[----:B------:R-:W-:Y:S01]  /*d990*/  STL [R1+0x1120], R29 ;  /* 0x0011201d01007387 */ /* 0x000fe20000100800 */
[----:B------:R-:W-:Y:S02]  /*d9a0*/  SGXT.U32 R7, R7, 0x3 ;  /* 0x000000030707781a */ /* 0x000fe40000000000 */
[----:B0-----:R-:W-:Y:S01]  /*d9b0*/  SHF.R.U32.HI R12, RZ, 0x6, R10 ;  /* 0x00000006ff0c7819 */ /* 0x001fe2000001160a */
[----:B------:R-:W-:Y:S01]  /*d9c0*/  STL [R1+0x1128], R29 ;  /* 0x0011281d01007387 */ /* 0x000fe20000100800 */
[----:B------:R-:W-:Y:S01]  /*d9d0*/  LEA.HI R8, R10, 0x8, RZ, 0x1a ;  /* 0x000000080a087811 */ /* 0x000fe200078fd0ff */
[----:B------:R-:W-:Y:S01]  /*d9e0*/  IMAD R11, R2, R11, RZ ;  /* 0x0000000b020b7224 */ /* 0x000fe200078e02ff */
[----:B------:R-:W-:Y:S01]  /*d9f0*/  SHF.R.U32.HI R9, RZ, 0x6, R9 ;  /* 0x00000006ff097819 */ /* 0x000fe20000011609 */
[----:B------:R-:W-:Y:S01]  /*da00*/  STL [R1+0x1130], R29 ;  /* 0x0011301d01007387 */ /* 0x000fe20000100800 */
[----:B------:R-:W-:Y:S01]  /*da10*/  ISETP.GE.AND P1, PT, R7, UR22, PT ;  /* 0x0000001607007c0c */ /* 0x000fe2000bf26270 */
[----:B-1----:R-:W-:Y:S01]  /*da20*/  IMAD R14, R8, R14, RZ ;  /* 0x0000000e080e7224 */ /* 0x002fe200078e02ff */
[----:B------:R-:W-:Y:S01]  /*da30*/  SGXT.U32 R12, R12, 0x3 ;  /* 0x000000030c0c781a */ /* 0x000fe20000000000 */
[----:B------:R-:W-:Y:S01]  /*da40*/  STL [R1+0x1138], R29 ;  /* 0x0011381d01007387 */ /* 0x000fe20000100800 */
[----:B------:R-:W-:-:S02]  /*da50*/  SGXT.U32 R9, R9, 0x3 ;  /* 0x000000030909781a */ /* 0x000fc40000000000 */
[----:B------:R-:W-:Y:S01]  /*da60*/  LOP3.LUT R13, R12, 0x10, RZ, 0xfc, !PT ;  /* 0x000000100c0d7812 */ /* 0x000fe200078efcff */
[----:B------:R-:W-:Y:S01]  /*da70*/  STL [R1+0x1140], R29 ;  /* 0x0011401d01007387 */ /* 0x000fe20000100800 */
[----:B------:R-:W-:Y:S02]  /*da80*/  ISETP.GE.AND P3, PT, R8, UR22, PT ;  /* 0x0000001608007c0c */ /* 0x000fe4000bf66270 */
[----:B------:R-:W-:Y:S01]  /*da90*/  LOP3.LUT R9, R9, 0x10, RZ, 0xfc, !PT ;  /* 0x0000001009097812 */ /* 0x000fe200078efcff */
[----:B------:R-:W-:Y:S01]  /*daa0*/  STL [R1+0x1148], R29 ;  /* 0x0011481d01007387 */ /* 0x000fe20000100800 */
[----:B------:R-:W-:Y:S01]  /*dab0*/  IMAD R13, R13, UR14, RZ ;  /* 0x0000000e0d0d7c24 */ /* 0x000fe2000f8e02ff */
[----:B------:R-:W0:Y:S02]  /*dac0*/  LDCU UR14, c[0x0][0x3a8] ;  /* 0x00007500ff0e77ac */ /* 0x000e240008000800 */
[----:B------:R-:W-:Y:S04]  /*dad0*/  STL [R1+0x1150], R29 ;  /* 0x0011501d01007387 */ /* 0x000fe80000100800 */
        /* <DEDUP_REMOVED lines=35> */
[----:B------:R1:W-:Y:S01]  /*dd10*/  STL [R1+0x10f8], R23 ;  /* 0x0010f81701007387 */ /* 0x0003e20000100800 */
[----:B------:R-:W-:-:S02]  /*dd20*/  LOP3.LUT R12, R12, 0x20, RZ, 0xfc, !PT ;  /* 0x000000200c0c7812 */ /* 0x000fc400078efcff */
[----:B------:R-:W-:Y:S01]  /*dd30*/  PRMT R6, RZ, 0x7610, R6 ;  /* 0x00007610ff067816 */ /* 0x000fe20000000006 */
[----:B------:R-:W-:Y:S01]  /*dd40*/  STL [R1+0x10e4], R24 ;  /* 0x0010e41801007387 */ /* 0x000fe20000100800 */
[----:B------:R-:W-:Y:S02]  /*dd50*/  PRMT R0, RZ, 0x7610, R0 ;  /* 0x00007610ff007816 */ /* 0x000fe40000000000 */
[----:B------:R-:W-:Y:S01]  /*dd60*/  PRMT R20, RZ, 0x7610, R20 ;  /* 0x00007610ff147816 */ /* 0x000fe20000000014 */
[----:B------:R-:W-:Y:S01]  /*dd70*/  STL [R1+0x10f0], R24 ;  /* 0x0010f01801007387 */ /* 0x000fe20000100800 */
[----:B-1----:R-:W1:Y:S01]  /*dd80*/  LDC R23, c[0x0][0x3a8] ;  /* 0x0000ea00ff177b82 */ /* 0x002e620000000800 */
[----:B------:R-:W-:Y:S02]  /*dd90*/  PRMT R21, RZ, 0x7610, R21 ;  /* 0x00007610ff157816 */ /* 0x000fe40000000015 */
[----:B------:R-:W-:Y:S01]  /*dda0*/  STL [R1+0x1100], R24 ;  /* 0x0011001801007387 */ /* 0x000fe20000100800 */
[----:B------:R-:W-:-:S03]  /*ddb0*/  PRMT R22, RZ, 0x7610, R22 ;  /* 0x00007610ff167816 */ /* 0x000fc60000000016 */
        /* <DEDUP_REMOVED lines=16> */
[----:B------:R-:W-:Y:S01]  /*dec0*/  STL [R1+0x120c], R24 ;  /* 0x00120c1801007387 */ /* 0x000fe20000100800 */
[----:B--2---:R-:W-:-:S03]  /*ded0*/  IADD3 R2, P0, PT, R11, R18, RZ ;  /* 0x000000120b027210 */ /* 0x004fc60007f1e0ff */
[----:B------:R-:W-:Y:S01]  /*dee0*/  STL [R1+0x121c], R24 ;  /* 0x00121c1801007387 */ /* 0x000fe20000100800 */
[C---:B------:R-:W-:Y:S02]  /*def0*/  IADD3 R8, P2, PT, R14.reuse, R18, RZ ;  /* 0x000000120e087210 */ /* 0x040fe40007f5e0ff */
[-C--:B---3--:R-:W-:Y:S01]  /*df00*/  LEA.HI.X.SX32 R3, R11, R27.reuse, 0x1, P0 ;  /* 0x0000001b0b037211 */ /* 0x088fe200000f0eff */
[----:B------:R-:W-:Y:S01]  /*df10*/  STL [R1+0x122c], R24 ;  /* 0x00122c1801007387 */ /* 0x000fe20000100800 */
[----:B------:R-:W-:Y:S02]  /*df20*/  ISETP.GE.AND P0, PT, R9, UR22, PT ;  /* 0x0000001609007c0c */ /* 0x000fe4000bf06270 */
[----:B------:R-:W-:Y:S01]  /*df30*/  LEA.HI.X.SX32 R9, R14, R27, 0x1, P2 ;  /* 0x0000001b0e097211 */ /* 0x000fe200010f0eff */
[----:B------:R2:W3:Y:S01]  /*df40*/  @!P1 LDG.E.U8 R4, desc[UR12][R2.64] ;  /* 0x0000000c02049981 */ /* 0x0004e2000c1e1100 */
[----:B------:R-:W4:Y:S01]  /*df50*/  S2R R14, SR_TID.X ;  /* 0x00000000000e7919 */ /* 0x000f220000002100 */
[----:B------:R-:W-:-:S02]  /*df60*/  LEA.HI R11, R10, 0x18, RZ, 0x1a ;  /* 0x000000180a0b7811 */ /* 0x000fc400078fd0ff */
[----:B------:R5:W3:Y:S01]  /*df70*/  @!P3 LDG.E.U8 R5, desc[UR12][R8.64] ;  /* 0x0000000c0805b981 */ /* 0x000ae2000c1e1100 */
[----:B--2---:R-:W-:-:S03]  /*df80*/  IADD3 R2, P1, PT, R13, R18, RZ ;  /* 0x000000120d027210 */ /* 0x004fc60007f3e0ff */
[----:B------:R-:W-:Y:S01]  /*df90*/  STL [R1+0x123c], R24 ;  /* 0x00123c1801007387 */ /* 0x000fe20000100800 */
[----:B------:R-:W-:Y:S02]  /*dfa0*/  LEA.HI.X.SX32 R3, R13, R27, 0x1, P1 ;  /* 0x0000001b0d037211 */ /* 0x000fe400008f0eff */
[----:B------:R-:W2:Y:S01]  /*dfb0*/  S2R R13, SR_TID.X ;  /* 0x00000000000d7919 */ /* 0x000ea20000002100 */
[----:B------:R-:W-:Y:S01]  /*dfc0*/  SHF.R.U32.HI R10, RZ, 0x6, R10 ;  /* 0x00000006ff0a7819 */ /* 0x000fe2000001160a */
[C---:B------:R-:W-:Y:S01]  /*dfd0*/  IMAD R16, R11.reuse, R16, RZ ;  /* 0x000000100b107224 */ /* 0x040fe200078e02ff */
[----:B------:R-:W-:Y:S01]  /*dfe0*/  ISETP.GE.AND P2, PT, R11, UR22, PT ;  /* 0x000000160b007c0c */ /* 0x000fe2000bf46270 */
[----:B------:R0:W3:Y:S01]  /*dff0*/  @!P0 LDG.E.U8 R6, desc[UR12][R2.64] ;  /* 0x0000000c02068981 */ /* 0x0000e2000c1e1100 */
[----:B------:R-:W-:Y:S02]  /*e000*/  SGXT.U32 R10, R10, 0x3 ;  /* 0x000000030a0a781a */ /* 0x000fe40000000000 */
[----:B-----5:R-:W-:Y:S01]  /*e010*/  PRMT R8, RZ, 0x7610, R8 ;  /* 0x00007610ff087816 */ /* 0x020fe20000000008 */
[----:B------:R-:W-:Y:S01]  /*e020*/  STL [R1+0x124c], R24 ;  /* 0x00124c1801007387 */ /* 0x000fe20000100800 */
[----:B------:R-:W-:-:S02]  /*e030*/  LOP3.LUT R15, R10, 0x20, RZ, 0xfc, !PT ;  /* 0x000000200a0f7812 */ /* 0x000fc400078efcff */
[C---:B------:R-:W-:Y:S01]  /*e040*/  IADD3 R10, P4, PT, R16.reuse, R18, RZ ;  /* 0x00000012100a7210 */ /* 0x040fe20007f9e0ff */
[----:B------:R-:W-:Y:S02]  /*e050*/  STL [R1+0x125c], R24 ;  /* 0x00125c1801007387 */ /* 0x000fe40000100800 */
[----:B0-----:R-:W-:Y:S01]  /*e060*/  IMAD R15, R15, UR14, RZ ;  /* 0x0000000e0f0f7c24 */ /* 0x001fe2000f8e02ff */
[----:B------:R-:W0:Y:S01]  /*e070*/  LDCU UR14, c[0x0][0x3a8] ;  /* 0x00007500ff0e77ac */ /* 0x000e220008000800 */
[----:B------:R-:W-:Y:S01]  /*e080*/  LEA.HI.X.SX32 R11, R16, R27, 0x1, P4 ;  /* 0x0000001b100b7211 */ /* 0x000fe200020f0eff */
[----:B------:R-:W-:Y:S01]  /*e090*/  STL [R1+0x10e0], R25 ;  /* 0x0010e01901007387 */ /* 0x000fe20000100800 */
[----:B----4-:R-:W-:-:S03]  /*e0a0*/  SHF.R.U32.HI R16, RZ, 0x6, R14 ;  /* 0x00000006ff107819 */ /* 0x010fc6000001160e */
[----:B------:R4:W5:Y:S01]  /*e0b0*/  @!P2 LDG.E.U8 R8, desc[UR12][R10.64] ;  /* 0x0000000c0a08a981 */ /* 0x000962000c1e1100 */
[----:B------:R-:W-:Y:S02]  /*e0c0*/  ISETP.GE.AND P1, PT, R12, UR22, PT ;  /* 0x000000160c007c0c */ /* 0x000fe4000bf26270 */
[----:B------:R-:W-:Y:S01]  /*e0d0*/  SGXT.U32 R16, R16, 0x3 ;  /* 0x000000031010781a */ /* 0x000fe20000000000 */
[----:B------:R-:W-:Y:S01]  /*e0e0*/  STL [R1+0x1104], R25 ;  /* 0x0011041901007387 */ /* 0x000fe20000100800 */
[----:B------:R-:W-:Y:S02]  /*e0f0*/  LEA.HI R12, R14, 0x28, RZ, 0x1a ;  /* 0x000000280e0c7811 */ /* 0x000fe400078fd0ff */
[----:B------:R-:W-:Y:S01]  /*e100*/  LOP3.LUT R19, R16, 0x30, RZ, 0xfc, !PT ;  /* 0x0000003010137812 */ /* 0x000fe200078efcff */
[----:B------:R-:W-:Y:S01]  /*e110*/  STL [R1+0x1114], R25 ;  /* 0x0011141901007387 */ /* 0x000fe20000100800 */
[----:B--2---:R-:W-:Y:S01]  /*e120*/  SHF.R.U32.HI R13, RZ, 0x6, R13 ;  /* 0x00000006ff0d7819 */ /* 0x004fe2000001160d */
[C---:B-1----:R-:W-:Y:S01]  /*e130*/  IMAD R23, R12.reuse, R23, RZ ;  /* 0x000000170c177224 */ /* 0x042fe200078e02ff */
[----:B------:R-:W-:Y:S01]  /*e140*/  ISETP.GE.AND P0, PT, R12, UR22, PT ;  /* 0x000000160c007c0c */ /* 0x000fe2000bf06270 */
[----:B0-----:R-:W-:Y:S01]  /*e150*/  IMAD R19, R19, UR14, RZ ;  /* 0x0000000e13137c24 */ /* 0x001fe2000f8e02ff */
[----:B------:R-:W-:Y:S01]  /*e160*/  SGXT.U32 R13, R13, 0x3 ;  /* 0x000000030d0d781a */ /* 0x000fe20000000000 */
[----:B------:R-:W0:Y:S01]  /*e170*/  LDCU UR14, c[0x0][0x3a8] ;  /* 0x00007500ff0e77ac */ /* 0x000e220008000800 */
[----:B------:R-:W-:Y:S01]  /*e180*/  IADD3 R2, P3, PT, R15, R18, RZ ;  /* 0x000000120f027210 */ /* 0x000fe20007f7e0ff */
[----:B------:R-:W-:Y:S01]  /*e190*/  STL [R1+0x1124], R25 ;  /* 0x0011241901007387 */ /* 0x000fe20000100800 */
[----:B------:R-:W-:-:S02]  /*e1a0*/  LOP3.LUT R13, R13, 0x30, RZ, 0xfc, !PT ;  /* 0x000000300d0d7812 */ /* 0x000fc400078efcff */
[----:B------:R-:W-:Y:S01]  /*e1b0*/  IADD3 R12, P4, PT, R23, R18, RZ ;  /* 0x00000012170c7210 */ /* 0x000fe20007f9e0ff */
[----:B------:R-:W-:Y:S01]  /*e1c0*/  STL [R1+0x1134], R25 ;  /* 0x0011341901007387 */ /* 0x000fe20000100800 */
[-C--:B------:R-:W-:Y:S02]  /*e1d0*/  LEA.HI.X.SX32 R3, R15, R27.reuse, 0x1, P3 ;  /* 0x0000001b0f037211 */ /* 0x080fe400018f0eff */
[----:B------:R-:W-:Y:S01]  /*e1e0*/  LEA.HI R15, R14, 0x38, RZ, 0x1a ;  /* 0x000000380e0f7811 */ /* 0x000fe200078fd0ff */
[----:B------:R-:W-:Y:S01]  /*e1f0*/  STL [R1+0x1144], R25 ;  /* 0x0011441901007387 */ /* 0x000fe20000100800 */
[----:B------:R-:W-:Y:S02]  /*e200*/  ISETP.GE.AND P2, PT, R13, UR22, PT ;  /* 0x000000160d007c0c */ /* 0x000fe4000bf46270 */
[----:B------:R-:W-:Y:S01]  /*e210*/  SHF.R.U32.HI R14, RZ, 0x6, R14 ;  /* 0x00000006ff0e7819 */ /* 0x000fe2000001160e */
[----:B------:R-:W-:Y:S01]  /*e220*/  STL [R1+0x1154], R25 ;  /* 0x0011541901007387 */ /* 0x000fe20000100800 */
[----:B------:R-:W-:-:S02]  /*e230*/  LEA.HI.X.SX32 R13, R23, R27, 0x1, P4 ;  /* 0x0000001b170d7211 */ /* 0x000fc400020f0eff */
[----:B------:R-:W-:Y:S01]  /*e240*/  LOP3.LUT R16, R16, 0x40, RZ, 0xfc, !PT ;  /* 0x0000004010107812 */ /* 0x000fe200078efcff */
[----:B------:R-:W1:Y:S01]  /*e250*/  LDC R23, c[0x0][0x3a8] ;  /* 0x0000ea00ff177b82 */ /* 0x000e620000000800 */
[----:B------:R-:W-:Y:S01]  /*e260*/  SGXT.U32 R14, R14, 0x3 ;  /* 0x000000030e0e781a */ /* 0x000fe20000000000 */
[----:B------:R-:W2:Y:S01]  /*e270*/  @!P0 LDG.E.U8 R0, desc[UR12][R12.64] ;  /* 0x0000000c0c008981 */ /* 0x000ea2000c1e1100 */
[----:B------:R-:W-:Y:S02]  /*e280*/  PRMT R9, RZ, 0x7610, R9 ;  /* 0x00007610ff097816 */ /* 0x000fe40000000009 */
[----:B------:R-:W-:Y:S01]  /*e290*/  ISETP.GE.AND P0, PT, R16, UR22, PT ;  /* 0x0000001610007c0c */ /* 0x000fe2000bf06270 */
[----:B------:R-:W-:Y:S01]  /*e2a0*/  STL [R1+0x1164], R25 ;  /* 0x0011641901007387 */ /* 0x000fe20000100800 */
[----:B------:R-:W-:-:S03]  /*e2b0*/  LOP3.LUT R16, R14, 0x40, RZ, 0xfc, !PT ;  /* 0x000000400e107812 */ /* 0x000fc600078efcff */
[----:B------:R4:W2:Y:S02]  /*e2c0*/  @!P1 LDG.E.U8 R9, desc[UR12][R2.64] ;  /* 0x0000000c02099981 */ /* 0x0008a4000c1e1100 */
[----:B0-----:R-:W-:Y:S01]  /*e2d0*/  IMAD R16, R16, UR14, RZ ;  /* 0x0000000e10107c24 */ /* 0x001fe2000f8e02ff */
[----:B------:R-:W0:Y:S01]  /*e2e0*/  LDCU UR14, c[0x0][0x3a8] ;  /* 0x00007500ff0e77ac */ /* 0x000e220008000800 */
[----:B----4-:R-:W-:Y:S01]  /*e2f0*/  PRMT R10, RZ, 0x7610, R10 ;  /* 0x00007610ff0a7816 */ /* 0x010fe2000000000a */
[----:B------:R-:W-:Y:S01]  /*e300*/  STL [R1+0x1174], R25 ;  /* 0x0011741901007387 */ /* 0x000fe20000100800 */
[----:B------:R-:W-:-:S03]  /*e310*/  IADD3 R2, P3, PT, R19, R18, RZ ;  /* 0x0000001213027210 */ /* 0x000fc60007f7e0ff */
[----:B------:R-:W-:Y:S01]  /*e320*/  STL [R1+0x1184], R25 ;  /* 0x0011841901007387 */ /* 0x000fe20000100800 */
[----:B------:R-:W-:Y:S01]  /*e330*/  LEA.HI.X.SX32 R3, R19, R27, 0x1, P3 ;  /* 0x0000001b13037211 */ /* 0x000fe200018f0eff */
[----:B-1----:R-:W-:Y:S01]  /*e340*/  IMAD R23, R15, R23, RZ ;  /* 0x000000170f177224 */ /* 0x002fe200078e02ff */
[C---:B------:R-:W-:Y:S01]  /*e350*/  IADD3 R12, P3, PT, R16.reuse, R18, RZ ;  /* 0x00000012100c7210 */ /* 0x040fe20007f7e0ff */
[----:B------:R-:W-:Y:S03]  /*e360*/  STL [R1+0x1194], R25 ;  /* 0x0011941901007387 */ /* 0x000fe60000100800 */
[----:B------:R-:W-:Y:S01]  /*e370*/  LEA.HI.X.SX32 R13, R16, R27, 0x1, P3 ;  /* 0x0000001b100d7211 */ /* 0x000fe200018f0eff */
[----:B------:R1:W4:Y:S01]  /*e380*/  @!P2 LDG.E.U8 R10, desc[UR12][R2.64] ;  /* 0x0000000c020aa981 */ /* 0x000322000c1e1100 */
[----:B------:R-:W-:Y:S02]  /*e390*/  SHF.R.U32.HI R16, RZ, 0x6, R17 ;  /* 0x00000006ff107819 */ /* 0x000fe40000011611 */
[----:B------:R-:W-:Y:S01]  /*e3a0*/  LEA.HI R19, R17, 0x48, RZ, 0x1a ;  /* 0x0000004811137811 */ /* 0x000fe200078fd0ff */
[----:B------:R-:W-:Y:S01]  /*e3b0*/  STL [R1+0x11a4], R25 ;  /* 0x0011a41901007387 */ /* 0x000fe20000100800 */
[----:B------:R-:W-:-:S02]  /*e3c0*/  SGXT.U32 R16, R16, 0x3 ;  /* 0x000000031010781a */ /* 0x000fc40000000000 */
[C---:B------:R-:W-:Y:S01]  /*e3d0*/  ISETP.GE.AND P2, PT, R19.reuse, UR22, PT ;  /* 0x0000001613007c0c */ /* 0x040fe2000bf46270 */
[----:B------:R-:W-:Y:S01]  /*e3e0*/  IMAD R28, R19, R28, RZ ;  /* 0x0000001c131c7224 */ /* 0x000fe200078e02ff */
[----:B------:R-:W-:Y:S01]  /*e3f0*/  LOP3.LUT R19, R16, 0x50, RZ, 0xfc, !PT ;  /* 0x0000005010137812 */ /* 0x000fe200078efcff */
[----:B------:R-:W-:Y:S01]  /*e400*/  STL [R1+0x11b4], R25 ;  /* 0x0011b41901007387 */ /* 0x000fe20000100800 */
[----:B------:R-:W-:Y:S02]  /*e410*/  ISETP.GE.AND P1, PT, R15, UR22, PT ;  /* 0x000000160f007c0c */ /* 0x000fe4000bf26270 */
[----:B------:R-:W-:Y:S01]  /*e420*/  SHF.R.U32.HI R17, RZ, 0x6, R17 ;  /* 0x00000006ff117819 */ /* 0x000fe20000011611 */
[----:B0-----:R-:W-:Y:S01]  /*e430*/  IMAD R19, R19, UR14, RZ ;  /* 0x0000000e13137c24 */ /* 0x001fe2000f8e02ff */
[----:B------:R-:W-:Y:S01]  /*e440*/  IADD3 R14, P4, PT, R23, R18, RZ ;  /* 0x00000012170e7210 */ /* 0x000fe20007f9e0ff */
[----:B------:R-:W0:Y:S01]  /*e450*/  LDCU UR14, c[0x0][0x3a8] ;  /* 0x00007500ff0e77ac */ /* 0x000e220008000800 */
[----:B------:R-:W-:Y:S01]  /*e460*/  SGXT.U32 R17, R17, 0x3 ;  /* 0x000000031111781a */ /* 0x000fe20000000000 */
[----:B------:R-:W-:Y:S01]  /*e470*/  STL [R1+0x11c4], R25 ;  /* 0x0011c41901007387 */ /* 0x000fe20000100800 */
[----:B-1----:R-:W-:-:S02]  /*e480*/  PRMT R2, RZ, 0x7610, R2 ;  /* 0x00007610ff027816 */ /* 0x002fc40000000002 */
[----:B------:R-:W-:Y:S01]  /*e490*/  LEA.HI.X.SX32 R15, R23, R27, 0x1, P4 ;  /* 0x0000001b170f7211 */ /* 0x000fe200020f0eff */
[----:B------:R-:W-:Y:S01]  /*e4a0*/  STL [R1+0x11d4], R25 ;  /* 0x0011d41901007387 */ /* 0x000fe20000100800 */
[----:B------:R-:W-:Y:S02]  /*e4b0*/  PRMT R11, RZ, 0x7610, R11 ;  /* 0x00007610ff0b7816 */ /* 0x000fe4000000000b */
[----:B------:R-:W-:Y:S01]  /*e4c0*/  LOP3.LUT R17, R17, 0x50, RZ, 0xfc, !PT ;  /* 0x0000005011117812 */ /* 0x000fe200078efcff */
[----:B------:R1:W5:Y:S01]  /*e4d0*/  @!P1 LDG.E.U8 R2, desc[UR12][R14.64] ;  /* 0x0000000c0e029981 */ /* 0x000362000c1e1100 */
[----:B------:R-:W-:Y:S02]  /*e4e0*/  LOP3.LUT R23, R16, 0x60, RZ, 0xfc, !PT ;  /* 0x0000006010177812 */ /* 0x000fe400078efcff */
[----:B------:R-:W-:Y:S01]  /*e4f0*/  IADD3 R16, P3, PT, R19, R18, RZ ;  /* 0x0000001213107210 */ /* 0x000fe20007f7e0ff */
[----:B------:R0:W5:Y:S01]  /*e500*/  @!P0 LDG.E.U8 R11, desc[UR12][R12.64] ;  /* 0x0000000c0c0b8981 */ /* 0x000162000c1e1100 */
[----:B------:R-:W-:-:S02]  /*e510*/  ISETP.GE.AND P1, PT, R17, UR22, PT ;  /* 0x0000001611007c0c */ /* 0x000fc4000bf26270 */
[----:B------:R-:W-:Y:S01]  /*e520*/  ISETP.GE.AND P0, PT, R23, UR22, PT ;  /* 0x0000001617007c0c */ /* 0x000fe2000bf06270 */
[----:B------:R-:W-:Y:S01]  /*e530*/  STL [R1+0x11e4], R25 ;  /* 0x0011e41901007387 */ /* 0x000fe20000100800 */
[----:B-1----:R-:W-:Y:S02]  /*e540*/  IADD3 R14, P4, PT, R28, R18, RZ ;  /* 0x000000121c0e7210 */ /* 0x002fe40007f9e0ff */
[----:B------:R-:W-:Y:S01]  /*e550*/  LEA.HI.X.SX32 R17, R19, R27, 0x1, P3 ;  /* 0x0000001b13117211 */ /* 0x000fe200018f0eff */
[----:B------:R-:W-:Y:S01]  /*e560*/  STL [R1+0x11f4], R25 ;  /* 0x0011f41901007387 */ /* 0x000fe20000100800 */
[----:B------:R-:W-:Y:S02]  /*e570*/  PRMT R3, RZ, 0x7610, R3 ;  /* 0x00007610ff037816 */ /* 0x000fe40000000003 */
[C---:B------:R-:W-:Y:S01]  /*e580*/  LOP3.LUT R19, R7.reuse, 0x60, RZ, 0xfc, !PT ;  /* 0x0000006007137812 */ /* 0x040fe200078efcff */
[----:B------:R-:W-:Y:S01]  /*e590*/  STL [R1+0x1204], R25 ;  /* 0x0012041901007387 */ /* 0x000fe20000100800 */
[----:B------:R-:W-:-:S02]  /*e5a0*/  LOP3.LUT R23, R7, 0x70, RZ, 0xfc, !PT ;  /* 0x0000007007177812 */ /* 0x000fc400078efcff */
[----:B------:R-:W-:Y:S02]  /*e5b0*/  LEA.HI.X.SX32 R15, R28, R27, 0x1, P4 ;  /* 0x0000001b1c0f7211 */ /* 0x000fe400020f0eff */
[----:B0-----:R-:W-:Y:S01]  /*e5c0*/  PRMT R12, RZ, 0x7610, R12 ;  /* 0x00007610ff0c7816 */ /* 0x001fe2000000000c */
[----:B------:R-:W-:Y:S01]  /*e5d0*/  IMAD R19, R19, UR75, RZ ;  /* 0x0000004b13137c24 */ /* 0x000fe2000f8e02ff */
[----:B------:R-:W-:Y:S01]  /*e5e0*/  LOP3.LUT R7, R7, 0x70, RZ, 0xfc, !PT ;  /* 0x0000007007077812 */ /* 0x000fe200078efcff */
[----:B------:R0:W5:Y:S01]  /*e5f0*/  @!P2 LDG.E.U8 R3, desc[UR12][R14.64] ;  /* 0x0000000c0e03a981 */ /* 0x000162000c1e1100 */
[----:B------:R-:W-:-:S03]  /*e600*/  ISETP.GE.AND P2, PT, R23, UR22, PT ;  /* 0x0000001617007c0c */ /* 0x000fc6000bf46270 */
[----:B------:R-:W-:Y:S01]  /*e610*/  IMAD R7, R7, UR14, RZ ;  /* 0x0000000e07077c24 */ /* 0x000fe2000f8e02ff */
[----:B------:R1:W5:Y:S01]  /*e620*/  @!P1 LDG.E.U8 R12, desc[UR12][R16.64] ;  /* 0x0000000c100c9981 */ /* 0x000362000c1e1100 */
[----:B------:R-:W-:-:S03]  /*e630*/  PRMT R13, RZ, 0x7610, R13 ;  /* 0x00007610ff0d7816 */ /* 0x000fc6000000000d */
[----:B------:R-:W-:Y:S01]  /*e640*/  STL [R1+0x1214], R25 ;  /* 0x0012141901007387 */ /* 0x000fe20000100800 */
[-C--:B0-----:R-:W-:Y:S01]  /*e650*/  IADD3 R14, P4, PT, R19, R18.reuse, RZ ;  /* 0x00000012130e7210 */ /* 0x081fe20007f9e0ff */
[----:B------:R-:W0:Y:S01]  /*e660*/  S2R R28, SR_TID.X ;  /* 0x00000000001c7919 */ /* 0x000e220000002100 */
[----:B-1----:R-:W-:Y:S02]  /*e670*/  IADD3 R16, P3, PT, R7, R18, RZ ;  /* 0x0000001207107210 */ /* 0x002fe40007f7e0ff */
[-C--:B------:R-:W-:Y:S01]  /*e680*/  LEA.HI.X.SX32 R15, R19, R27.reuse, 0x1, P4 ;  /* 0x0000001b130f7211 */ /* 0x080fe200020f0eff */
[----:B------:R-:W1:Y:S01]  /*e690*/  S2UR UR75, SR_CgaCtaId ;  /* 0x00000000004b79c3 */ /* 0x000e620000008800 */
[----:B------:R-:W-:Y:S01]  /*e6a0*/  LEA.HI.X.SX32 R17, R7, R27, 0x1, P3 ;  /* 0x0000001b07117211 */ /* 0x000fe200018f0eff */
[----:B------:R-:W-:Y:S01]  /*e6b0*/  UMOV UR14, 0x400 ;  /* 0x00000400000e7882 */ /* 0x000fe20000000000 */
[----:B------:R-:W-:Y:S04]  /*e6c0*/  STL [R1+0x1224], R25 ;  /* 0x0012241901007387 */ /* 0x000fe80000100800 */
[----:B------:R-:W5:Y:S01]  /*e6d0*/  @!P0 LDG.E.U8 R20, desc[UR12][R14.64] ;  /* 0x0000000c0e148981 */ /* 0x000f62000c1e1100 */
[----:B------:R-:W1:Y:S03]  /*e6e0*/  LDC R19, c[0x0][0x3a8] ;  /* 0x0000ea00ff137b82 */ /* 0x000e660000000800 */
[----:B------:R0:W5:Y:S04]  /*e6f0*/  @!P2 LDG.E.U8 R13, desc[UR12][R16.64] ;  /* 0x0000000c100da981 */ /* 0x000168000c1e1100 */
[----:B------:R-:W-:Y:S04]  /*e700*/  STL [R1+0x1234], R25 ;  /* 0x0012341901007387 */ /* 0x000fe80000100800 */
[----:B------:R-:W-:Y:S04]  /*e710*/  STL [R1+0x1244], R25 ;  /* 0x0012441901007387 */ /* 0x000fe80000100800 */
[----:B------:R-:W-:Y:S01]  /*e720*/  STL [R1+0x1254], R25 ;  /* 0x0012541901007387 */ /* 0x000fe20000100800 */
[----:B0-----:R-:W-:-:S02]  /*e730*/  LEA.HI R23, R28, 0x58, RZ, 0x1a ;  /* 0x000000581c177811 */ /* 0x001fc400078fd0ff */
[C---:B------:R-:W-:Y:S01]  /*e740*/  LEA.HI R7, R28.reuse, 0x68, RZ, 0x1a ;  /* 0x000000681c077811 */ /* 0x040fe200078fd0ff */
[----:B-1----:R-:W-:Y:S01]  /*e750*/  ULEA UR14, UR75, UR14, 0x18 ;  /* 0x0000000e4b0e7291 */ /* 0x002fe2000f8ec0ff */
[C---:B------:R-:W-:Y:S01]  /*e760*/  ISETP.GE.AND P1, PT, R23.reuse, UR22, PT ;  /* 0x0000001617007c0c */ /* 0x040fe2000bf26270 */
[----:B------:R-:W-:Y:S01]  /*e770*/  IMAD R19, R23, R19, RZ ;  /* 0x0000001317137224 */ /* 0x000fe200078e02ff */
[----:B------:R-:W-:Y:S01]  /*e780*/  STL [R1+0x10dc], R26 ;  /* 0x0010dc1a01007387 */ /* 0x000fe20000100800 */
[----:B------:R-:W0:Y:S01]  /*e790*/  LDC R23, c[0x0][0x3a8] ;  /* 0x0000ea00ff177b82 */ /* 0x000e220000000800 */
[C---:B------:R-:W-:Y:S02]  /*e7a0*/  ISETP.GE.AND P3, PT, R7.reuse, UR22, PT ;  /* 0x0000001607007c0c */ /* 0x040fe4000bf66270 */
[----:B------:R-:W-:Y:S01]  /*e7b0*/  LEA.HI R28, R28, 0x78, RZ, 0x1a ;  /* 0x000000781c1c7811 */ /* 0x000fe200078fd0ff */
[----:B0-----:R-:W-:-:S04]  /*e7c0*/  IMAD R23, R7, R23, RZ ;  /* 0x0000001707177224 */ /* 0x001fc800078e02ff */
[----:B------:R-:W0:Y:S01]  /*e7d0*/  LDC R7, c[0x0][0x3a8] ;  /* 0x0000ea00ff077b82 */ /* 0x000e220000000800 */
[----:B------:R-:W-:-:S04]  /*e7e0*/  IADD3 R16, P2, PT, R23, R18, RZ ;  /* 0x0000001217107210 */ /* 0x000fc80007f5e0ff */
[----:B------:R-:W-:-:S05]  /*e7f0*/  LEA.HI.X.SX32 R17, R23, R27, 0x1, P2 ;  /* 0x0000001b17117211 */ /* 0x000fca00010f0eff */
[----:B------:R1:W5:Y:S01]  /*e800*/  @!P3 LDG.E.U8 R21, desc[UR12][R16.64] ;  /* 0x0000000c1015b981 */ /* 0x000362000c1e1100 */
[CC--:B------:R-:W-:Y:S02]  /*e810*/  IADD3 R14, P0, PT, R19.reuse, R18.reuse, RZ ;  /* 0x00000012130e7210 */ /* 0x0c0fe40007f1e0ff */
[C---:B------:R-:W-:Y:S01]  /*e820*/  ISETP.GE.AND P4, PT, R28.reuse, UR22, PT ;  /* 0x000000161c007c0c */ /* 0x040fe2000bf86270 */
[----:B-1----:R-:W1:Y:S01]  /*e830*/  S2R R17, SR_TID.X ;  /* 0x0000000000117919 */ /* 0x002e620000002100 */
[----:B0-----:R-:W-:Y:S01]  /*e840*/  IMAD R7, R28, R7, RZ ;  /* 0x000000071c077224 */ /* 0x001fe200078e02ff */
[-C--:B------:R-:W-:Y:S01]  /*e850*/  LEA.HI.X.SX32 R15, R19, R27.reuse, 0x1, P0 ;  /* 0x0000001b130f7211 */ /* 0x080fe200000f0eff */
[----:B------:R-:W0:Y:S01]  /*e860*/  S2R R23, SR_TID.X ;  /* 0x0000000000177919 */ /* 0x000e220000002100 */
[----:B------:R-:W2:Y:S02]  /*e870*/  LDC R28, c[0x0][0x3ac] ;  /* 0x0000eb00ff1c7b82 */ /* 0x000ea40000000800 */
[C---:B------:R-:W-:Y:S01]  /*e880*/  IADD3 R18, P0, PT, R7.reuse, R18, RZ ;  /* 0x0000001207127210 */ /* 0x040fe20007f1e0ff */
[----:B------:R1:W5:Y:S03]  /*e890*/  @!P1 LDG.E.U8 R22, desc[UR12][R14.64] ;  /* 0x0000000c0e169981 */ /* 0x000366000c1e1100 */
[----:B------:R-:W-:-:S02]  /*e8a0*/  LEA.HI.X.SX32 R19, R7, R27, 0x1, P0 ;  /* 0x0000001b07137211 */ /* 0x000fc400000f0eff */
[----:B-1----:R-:W-:-:S06]  /*e8b0*/  PRMT R14, RZ, 0x7610, R14 ;  /* 0x00007610ff0e7816 */ /* 0x002fcc000000000e */
[----:B------:R-:W5:Y:S01]  /*e8c0*/  @!P4 LDG.E.U8 R14, desc[UR12][R18.64] ;  /* 0x0000000c120ec981 */ /* 0x000f62000c1e1100 */
[----:B------:R-:W-:-:S04]  /*e8d0*/  LOP3.LUT R27, R17, 0x180, RZ, 0xc0, !PT ;  /* 0x00000180111b7812 */ /* 0x000fc800078ec0ff */
[----:B------:R-:W-:-:S04]  /*e8e0*/  SHF.R.U32.HI R15, RZ, 0x4, R27 ;  /* 0x00000004ff0f7819 */ /* 0x000fc8000001161b */
[----:B0-----:R-:W-:Y:S01]  /*e8f0*/  LOP3.LUT R15, R15, 0x1ff, R23, 0x78, !PT ;  /* 0x000001ff0f0f7812 */ /* 0x001fe200078e7817 */
[----:B------:R-:W-:Y:S06]  /*e900*/  BAR.SYNC.DEFER_BLOCKING 0x0 ;  /* 0x0000000000007b1d */ /* 0x000fec0000010000 */
[----:B---3--:R0:W-:Y:S04]  /*e910*/  STS.U8 [R15+UR14], R4 ;  /* 0x000000040f007988 */ /* 0x0081e8000800000e */
[----:B------:R-:W-:Y:S01]  /*e920*/  STS.U8 [R15+UR14+0x400], R6 ;  /* 0x000400060f007988 */ /* 0x000fe2000800000e */
[----:B0-----:R-:W-:-:S03]  /*e930*/  LOP3.LUT R4, R15, 0x20, RZ, 0x3c, !PT ;  /* 0x000000200f047812 */ /* 0x001fc600078e3cff */
[----:B--2---:R0:W-:Y:S04]  /*e940*/  STS.U8 [R15+UR14+0x800], R9 ;  /* 0x000800090f007988 */ /* 0x0041e8000800000e */
[----:B0-----:R-:W2:Y:S04]  /*e950*/  LDL R9, [R1+0x7bc] ;  /* 0x0007bc0001097983 */ /* 0x001ea80000100800 */
[----:B----4-:R-:W-:Y:S04]  /*e960*/  STS.U8 [R15+UR14+0xc00], R10 ;  /* 0x000c000a0f007988 */ /* 0x010fe8000800000e */
[----:B-----5:R-:W-:Y:S04]  /*e970*/  STS.U8 [R15+UR14+0x1000], R11 ;  /* 0x0010000b0f007988 */ /* 0x020fe8000800000e */
[----:B------:R-:W-:Y:S04]  /*e980*/  STS.U8 [R15+UR14+0x1400], R12 ;  /* 0x0014000c0f007988 */ /* 0x000fe8000800000e */
[----:B------:R-:W-:Y:S04]  /*e990*/  STS.U8 [R15+UR14+0x1800], R20 ;  /* 0x001800140f007988 */ /* 0x000fe8000800000e */
[----:B------:R-:W-:Y:S04]  /*e9a0*/  STS.U8 [R15+UR14+0x1c00], R13 ;  /* 0x001c000d0f007988 */ /* 0x000fe8000800000e */
[----:B------:R0:W-:Y:S04]  /*e9b0*/  STS.U8 [R4+UR14+0x600], R8 ;  /* 0x0006000804007988 */ /* 0x0001e8000800000e */
[----:B0-----:R-:W3:Y:S01]  /*e9c0*/  LDL R8, [R1+0x444] ;  /* 0x0004440001087983 */ /* 0x001ee20000100800 */
[----:B------:R-:W-:-:S04]  /*e9d0*/  LOP3.LUT R11, R17, 0x7f, RZ, 0xc0, !PT ;  /* 0x0000007f110b7812 */ /* 0x000fc800078ec0ff */
[C---:B------:R-:W-:Y:S01]  /*e9e0*/  ISETP.GE.AND P0, PT, R11.reuse, UR22, PT ;  /* 0x000000160b007c0c */ /* 0x040fe2000bf06270 */
[----:B------:R-:W-:Y:S01]  /*e9f0*/  IMAD R11, R11, R28, RZ ;  /* 0x0000001c0b0b7224 */ /* 0x000fe200078e02ff */
[----:B------:R0:W-:Y:S04]  /*ea00*/  STS.U8 [R4+UR14+0x1200], R3 ;  /* 0x0012000304007988 */ /* 0x0001e8000800000e */
[----:B------:R-:W-:Y:S04]  /*ea10*/  STS.U8 [R4+UR14+0xe00], R2 ;  /* 0x000e000204007988 */ /* 0x000fe8000800000e */
[----:B0-----:R-:W4:Y:S04]  /*ea20*/  LDL R3, [R1+0x830] ;  /* 0x0008300001037983 */ /* 0x001f280000100800 */
[----:B------:R0:W-:Y:S04]  /*ea30*/  STS.U8 [R4+UR14+0x200], R5 ;  /* 0x0002000504007988 */ /* 0x0001e8000800000e */
[----:B------:R-:W-:Y:S01]  /*ea40*/  STS.U8 [R4+UR14+0xa00], R0 ;  /* 0x000a000004007988 */ /* 0x000fe2000800000e */
[----:B------:R-:W-:-:S02]  /*ea50*/  SHF.R.S32.HI R10, RZ, 0x1f, R11 ;  /* 0x0000001fff0a7819 */ /* 0x000fc4000001140b */
[----:B------:R-:W-:Y:S02]  /*ea60*/  PRMT R29, RZ, 0x7610, R29 ;  /* 0x00007610ff1d7816 */ /* 0x000fe4000000001d */
[----:B------:R-:W-:Y:S01]  /*ea70*/  PRMT R24, RZ, 0x7610, R24 ;  /* 0x00007610ff187816 */ /* 0x000fe20000000018 */
[----:B0-----:R-:W5:Y:S01]  /*ea80*/  LDL R5, [R1+0x82c] ;  /* 0x00082c0001057983 */ /* 0x001f620000100800 */
[C---:B---3--:R-:W-:Y:S01]  /*ea90*/  IADD3 RZ, P1, PT, R11.reuse, R8, RZ ;  /* 0x000000080bff7210 */ /* 0x048fe20007f3e0ff */
[C---:B------:R-:W-:Y:S01]  /*eaa0*/  IMAD.IADD R2, R11.reuse, 0x1, R8 ;  /* 0x000000010b027824 */ /* 0x040fe200078e0208 */
[----:B--2---:R-:W-:Y:S02]  /*eab0*/  IADD3 R8, P2, PT, R11, R9, RZ ;  /* 0x000000090b087210 */ /* 0x004fe40007f5e0ff */
[----:B------:R-:W2:Y:S04]  /*eac0*/  LDL R9, [R1+0x7b8] ;  /* 0x0007b80001097983 */ /* 0x000ea80000100800 */
[----:B------:R-:W-:Y:S04]  /*ead0*/  STS.U8 [R4+UR14+0x1600], R22 ;  /* 0x0016001604007988 */ /* 0x000fe8000800000e */
[----:B------:R-:W-:Y:S04]  /*eae0*/  STS.U8 [R4+UR14+0x1a00], R21 ;  /* 0x001a001504007988 */ /* 0x000fe8000800000e */
[----:B------:R0:W-:Y:S01]  /*eaf0*/  STS.U8 [R4+UR14+0x1e00], R14 ;  /* 0x001e000e04007988 */ /* 0x0001e2000800000e */
[C---:B----4-:R-:W-:Y:S01]  /*eb00*/  IMAD.X R3, R10.reuse, 0x1, R3, P1 ;  /* 0x000000010a037824 */ /* 0x050fe200008e0603 */
[----:B------:R-:W-:Y:S06]  /*eb10*/  BAR.SYNC.DEFER_BLOCKING 0x0 ;  /* 0x0000000000007b1d */ /* 0x000fec0000010000 */
[----:B0-----:R-:W3:Y:S04]  /*eb20*/  LDL R4, [R1+0x448] ;  /* 0x0004480001047983 */ /* 0x001ee80000100800 */
[----:B------:R5:W4:Y:S01]  /*eb30*/  @!P0 LDG.E.U8 R29, desc[UR12][R2.64] ;  /* 0x0000000c021d8981 */ /* 0x000b22000c1e1100 */
[----:B--2---:R-:W-:-:S05]  /*eb40*/  IMAD.X R9, R10, 0x1, R9, P2 ;  /* 0x000000010a097824 */ /* 0x004fca00010e0609 */
[----:B------:R-:W2:Y:S01]  /*eb50*/  @!P0 LDG.E.U8 R24, desc[UR12][R8.64] ;  /* 0x0000000c08188981 */ /* 0x000ea2000c1e1100 */
[----:B------:R-:W-:Y:S02]  /*eb60*/  LOP3.LUT R7, R23, 0x3, RZ, 0xc0, !PT ;  /* 0x0000000317077812 */ /* 0x000fe400078ec0ff */
[----:B------:R-:W-:Y:S02]  /*eb70*/  SHF.R.U32.HI R16, RZ, 0x2, R23 ;  /* 0x00000002ff107819 */ /* 0x000fe40000011617 */
[----:B------:R-:W2:Y:S01]  /*eb80*/  LDL R23, [R1+0x44c] ;  /* 0x00044c0001177983 */ /* 0x000ea20000100800 */
[----:B---3--:R-:W-:-:S05]  /*eb90*/  IADD3 RZ, P1, PT, R11, R4, RZ ;  /* 0x000000040bff7210 */ /* 0x008fca0007f3e0ff */
[----:B-----5:R-:W-:Y:S01]  /*eba0*/  IMAD.X R3, R10, 0x1, R5, P1 ;  /* 0x000000010a037824 */ /* 0x020fe200008e0605 */
[----:B----4-:R0:W-:Y:S04]  /*ebb0*/  STL [R1+0x30c], R29 ;  /* 0x00030c1d01007387 */ /* 0x0101e80000100800 */
[----:B0-----:R-:W3:Y:S04]  /*ebc0*/  LDL.LU R29, [R1+0x1260] ;  /* 0x00126000011d7983 */ /* 0x001ee80000300800 */
[----:B--2---:R0:W-:Y:S04]  /*ebd0*/  STL [R1+0x300], R24 ;  /* 0x0003001801007387 */ /* 0x0041e80000100800 */
[----:B0-----:R-:W2:Y:S04]  /*ebe0*/  LDL.LU R24, [R1+0x125c] ;  /* 0x00125c0001187983 */ /* 0x001ea80000300800 */
[----:B------:R-:W4:Y:S01]  /*ebf0*/  LDL R5, [R1+0x824] ;  /* 0x0008240001057983 */ /* 0x000f220000100800 */
[C---:B------:R-:W-:Y:S01]  /*ec00*/  IADD3 RZ, P2, PT, R11.reuse, R23, RZ ;  /* 0x000000170bff7210 */ /* 0x040fe20007f5e0ff */
[C---:B------:R-:W-:Y:S01]  /*ec10*/  IMAD.IADD R2, R11.reuse, 0x1, R4 ;  /* 0x000000010b027824 */ /* 0x040fe200078e0204 */
[----:B------:R-:W-:Y:S01]  /*ec20*/  PRMT R25, RZ, 0x7610, R25 ;  /* 0x00007610ff197816 */ /* 0x000fe20000000019 */
[----:B------:R-:W-:-:S02]  /*ec30*/  IMAD.IADD R4, R11, 0x1, R23 ;  /* 0x000000010b047824 */ /* 0x000fc400078e0217 */
[----:B------:R-:W5:Y:S01]  /*ec40*/  LDL R23, [R1+0x45c] ;  /* 0x00045c0001177983 */ /* 0x000f620000100800 */
[----:B---3--:R-:W-:-:S06]  /*ec50*/  PRMT R29, RZ, 0x7610, R29 ;  /* 0x00007610ff1d7816 */ /* 0x008fcc000000001d */
[----:B------:R-:W3:Y:S01]  /*ec60*/  @!P0 LDG.E.U8 R29, desc[UR12][R2.64] ;  /* 0x0000000c021d8981 */ /* 0x000ee2000c1e1100 */
[----:B----4-:R-:W-:-:S05]  /*ec70*/  IMAD.X R5, R10, 0x1, R5, P2 ;  /* 0x000000010a057824 */ /* 0x010fca00010e0605 */
[----:B------:R-:W4:Y:S04]  /*ec80*/  @!P0 LDG.E.U8 R25, desc[UR12][R4.64] ;  /* 0x0000000c04198981 */ /* 0x000f28000c1e1100 */
[----:B---3--:R0:W-:Y:S04]  /*ec90*/  STL [R1+0x2f4], R29 ;  /* 0x0002f41d01007387 */ /* 0x0081e80000100800 */
[----:B0-----:R-:W3:Y:S04]  /*eca0*/  LDL.LU R29, [R1+0x1258] ;  /* 0x00125800011d7983 */ /* 0x001ee80000300800 */
[----:B------:R-:W2:Y:S04]  /*ecb0*/  LDL R3, [R1+0x450] ;  /* 0x0004500001037983 */ /* 0x000ea80000100800 */
[----:B----4-:R0:W-:Y:S04]  /*ecc0*/  STL [R1+0x2f8], R25 ;  /* 0x0002f81901007387 */ /* 0x0101e80000100800 */
[----:B0-----:R-:W4:Y:S04]  /*ecd0*/  LDL.LU R25, [R1+0x1254] ;  /* 0x0012540001197983 */ /* 0x001f280000300800 */
[----:B------:R-:W3:Y:S04]  /*ece0*/  LDL R4, [R1+0x81c] ;  /* 0x00081c0001047983 */ /* 0x000ee80000100800 */
[----:B------:R-:W4:Y:S01]  /*ecf0*/  LDL R5, [R1+0x454] ;  /* 0x0004540001057983 */ /* 0x000f220000100800 */
[C---:B--2---:R-:W-:Y:S01]  /*ed00*/  IADD3 RZ, P1, PT, R11.reuse, R3, RZ ;  /* 0x000000030bff7210 */ /* 0x044fe20007f3e0ff */
[----:B------:R-:W-:-:S04]  /*ed10*/  IMAD.IADD R2, R11, 0x1, R3 ;  /* 0x000000010b027824 */ /* 0x000fc800078e0203 */
[----:B---3--:R-:W-:Y:S01]  /*ed20*/  IMAD.X R3, R10, 0x1, R4, P1 ;  /* 0x000000010a037824 */ /* 0x008fe200008e0604 */
[C---:B----4-:R-:W-:Y:S01]  /*ed30*/  IADD3 RZ, P2, PT, R11.reuse, R5, RZ ;  /* 0x000000050bff7210 */ /* 0x050fe20007f5e0ff */
[----:B------:R-:W-:Y:S02]  /*ed40*/  IMAD.IADD R4, R11, 0x1, R5 ;  /* 0x000000010b047824 */ /* 0x000fe400078e0205 */
[----:B------:R-:W2:Y:S01]  /*ed50*/  LDL R5, [R1+0x810] ;  /* 0x0008100001057983 */ /* 0x000ea20000100800 */
[----:B------:R-:W-:Y:S02]  /*ed60*/  PRMT R29, RZ, 0x7610, R29 ;  /* 0x00007610ff1d7816 */ /* 0x000fe4000000001d */
[----:B------:R-:W-:-:S04]  /*ed70*/  PRMT R24, RZ, 0x7610, R24 ;  /* 0x00007610ff187816 */ /* 0x000fc80000000018 */
[----:B------:R-:W3:Y:S01]  /*ed80*/  @!P0 LDG.E.U8 R29, desc[UR12][R2.64] ;  /* 0x0000000c021d8981 */ /* 0x000ee2000c1e1100 */
[----:B--2---:R-:W-:-:S05]  /*ed90*/  IMAD.X R5, R10, 0x1, R5, P2 ;  /* 0x000000010a057824 */ /* 0x004fca00010e0605 */
[----:B------:R-:W2:Y:S04]  /*eda0*/  @!P0 LDG.E.U8 R24, desc[UR12][R4.64] ;  /* 0x0000000c04188981 */ /* 0x000ea8000c1e1100 */
[----:B---3--:R0:W-:Y:S04]  /*edb0*/  STL [R1+0x2ec], R29 ;  /* 0x0002ec1d01007387 */ /* 0x0081e80000100800 */
[----:B0-----:R-:W3:Y:S04]  /*edc0*/  LDL.LU R29, [R1+0x1250] ;  /* 0x00125000011d7983 */ /* 0x001ee80000300800 */
[----:B------:R-:W4:Y:S04]  /*edd0*/  LDL R3, [R1+0x458] ;  /* 0x0004580001037983 */ /* 0x000f280000100800 */
[----:B--2---:R0:W-:Y:S04]  /*ede0*/  STL [R1+0x2f0], R24 ;  /* 0x0002f01801007387 */ /* 0x0041e80000100800 */
[----:B0-----:R-:W2:Y:S04]  /*edf0*/  LDL.LU R24, [R1+0x124c] ;  /* 0x00124c0001187983 */ /* 0x001ea80000300800 */
[----:B------:R-:W2:Y:S01]  /*ee00*/  LDL R5, [R1+0x80c] ;  /* 0x00080c0001057983 */ /* 0x000ea20000100800 */
[C---:B----4-:R-:W-:Y:S01]  /*ee10*/  IADD3 RZ, P1, PT, R11.reuse, R3, RZ ;  /* 0x000000030bff7210 */ /* 0x050fe20007f3e0ff */
[----:B------:R-:W-:-:S04]  /*ee20*/  IMAD.IADD R2, R11, 0x1, R3 ;  /* 0x000000010b027824 */ /* 0x000fc800078e0203 */
[C---:B--2---:R-:W-:Y:S02]  /*ee30*/  IMAD.X R3, R10.reuse, 0x1, R5, P1 ;  /* 0x000000010a037824 */ /* 0x044fe400008e0605 */
[----:B------:R-:W2:Y:S01]  /*ee40*/  LDL R5, [R1+0x800] ;  /* 0x0008000001057983 */ /* 0x000ea20000100800 */
[----:B---3--:R-:W-:Y:S02]  /*ee50*/  PRMT R29, RZ, 0x7610, R29 ;  /* 0x00007610ff1d7816 */ /* 0x008fe4000000001d */
[C---:B-----5:R-:W-:Y:S01]  /*ee60*/  IADD3 RZ, P2, PT, R11.reuse, R23, RZ ;  /* 0x000000170bff7210 */ /* 0x060fe20007f5e0ff */
[----:B------:R-:W-:Y:S01]  /*ee70*/  IMAD.IADD R4, R11, 0x1, R23 ;  /* 0x000000010b047824 */ /* 0x000fe200078e0217 */
[----:B------:R-:W-:Y:S01]  /*ee80*/  PRMT R25, RZ, 0x7610, R25 ;  /* 0x00007610ff197816 */ /* 0x000fe20000000019 */
[----:B------:R-:W3:Y:S04]  /*ee90*/  LDL R23, [R1+0x46c] ;  /* 0x00046c0001177983 */ /* 0x000ee80000100800 */
[----:B------:R-:W4:Y:S01]  /*eea0*/  @!P0 LDG.E.U8 R29, desc[UR12][R2.64] ;  /* 0x0000000c021d8981 */ /* 0x000f22000c1e1100 */
[----:B--2---:R-:W-:-:S05]  /*eeb0*/  IMAD.X R5, R10, 0x1, R5, P2 ;  /* 0x000000010a057824 */ /* 0x004fca00010e0605 */
[----:B------:R-:W2:Y:S04]  /*eec0*/  @!P0 LDG.E.U8 R25, desc[UR12][R4.64] ;  /* 0x0000000c04198981 */ /* 0x000ea8000c1e1100 */
[----:B----4-:R0:W-:Y:S04]  /*eed0*/  STL [R1+0x2e4], R29 ;  /* 0x0002e41d01007387 */ /* 0x0101e80000100800 */
[----:B0-----:R-:W4:Y:S04]  /*eee0*/  LDL.LU R29, [R1+0x1248] ;  /* 0x00124800011d7983 */ /* 0x001f280000300800 */
[----:B------:R-:W5:Y:S04]  /*eef0*/  LDL R3, [R1+0x460] ;  /* 0x0004600001037983 */ /* 0x000f680000100800 */
[----:B--2---:R0:W-:Y:S04]  /*ef00*/  STL [R1+0x2e8], R25 ;  /* 0x0002e81901007387 */ /* 0x0041e80000100800 */
[----:B0-----:R-:W2:Y:S04]  /*ef10*/  LDL.LU R25, [R1+0x1244] ;  /* 0x0012440001197983 */ /* 0x001ea80000300800 */
[----:B------:R-:W2:Y:S04]  /*ef20*/  LDL R4, [R1+0x7f8] ;  /* 0x0007f80001047983 */ /* 0x000ea80000100800 */
[----:B------:R-:W3:Y:S01]  /*ef30*/  LDL R5, [R1+0x464] ;  /* 0x0004640001057983 */ /* 0x000ee20000100800 */
[C---:B-----5:R-:W-:Y:S01]  /*ef40*/  IADD3 RZ, P1, PT, R11.reuse, R3, RZ ;  /* 0x000000030bff7210 */ /* 0x060fe20007f3e0ff */
[----:B------:R-:W-:-:S04]  /*ef50*/  IMAD.IADD R2, R11, 0x1, R3 ;  /* 0x000000010b027824 */ /* 0x000fc800078e0203 */
[----:B--2---:R-:W-:Y:S01]  /*ef60*/  IMAD.X R3, R10, 0x1, R4, P1 ;  /* 0x000000010a037824 */ /* 0x004fe200008e0604 */
[C---:B---3--:R-:W-:Y:S01]  /*ef70*/  IADD3 RZ, P2, PT, R11.reuse, R5, RZ ;  /* 0x000000050bff7210 */ /* 0x048fe20007f5e0ff */
[----:B------:R-:W-:Y:S02]  /*ef80*/  IMAD.IADD R4, R11, 0x1, R5 ;  /* 0x000000010b047824 */ /* 0x000fe400078e0205 */
[----:B------:R-:W2:Y:S01]  /*ef90*/  LDL R5, [R1+0x7f0] ;  /* 0x0007f00001057983 */ /* 0x000ea20000100800 */
[----:B----4-:R-:W-:Y:S02]  /*efa0*/  PRMT R29, RZ, 0x7610, R29 ;  /* 0x00007610ff1d7816 */ /* 0x010fe4000000001d */
        /* <DEDUP_REMOVED lines=9> */
[----:B------:R-:W5:Y:S01]  /*f040*/  LDL R5, [R1+0x7ec] ;  /* 0x0007ec0001057983 */ /* 0x000f620000100800 */
[C---:B----4-:R-:W-:Y:S01]  /*f050*/  IADD3 RZ, P1, PT, R11.reuse, R3, RZ ;  /* 0x000000030bff7210 */ /* 0x050fe20007f3e0ff */
[----:B------:R-:W-:-:S04]  /*f060*/  IMAD.IADD R2, R11, 0x1, R3 ;  /* 0x000000010b027824 */ /* 0x000fc800078e0203 */
[C---:B-----5:R-:W-:Y:S02]  /*f070*/  IMAD.X R3, R10.reuse, 0x1, R5, P1 ;  /* 0x000000010a037824 */ /* 0x060fe400008e0605 */
[----:B------:R-:W4:Y:S01]  /*f080*/  LDL R5, [R1+0x7e8] ;  /* 0x0007e80001057983 */ /* 0x000f220000100800 */
[----:B---3--:R-:W-:Y:S02]  /*f090*/  PRMT R29, RZ, 0x7610, R29 ;  /* 0x00007610ff1d7816 */ /* 0x008fe4000000001d */
[C---:B------:R-:W-:Y:S01]  /*f0a0*/  IADD3 RZ, P2, PT, R11.reuse, R23, RZ ;  /* 0x000000170bff7210 */ /* 0x040fe20007f5e0ff */
[----:B------:R-:W-:Y:S01]  /*f0b0*/  IMAD.IADD R4, R11, 0x1, R23 ;  /* 0x000000010b047824 */ /* 0x000fe200078e0217 */
[----:B------:R-:W-:Y:S01]  /*f0c0*/  PRMT R25, RZ, 0x7610, R25 ;  /* 0x00007610ff197816 */ /* 0x000fe20000000019 */
[----:B------:R-:W3:Y:S04]  /*f0d0*/  LDL R23, [R1+0x47c] ;  /* 0x00047c0001177983 */ /* 0x000ee80000100800 */
[----:B------:R-:W5:Y:S01]  /*f0e0*/  @!P0 LDG.E.U8 R29, desc[UR12][R2.64] ;  /* 0x0000000c021d8981 */ /* 0x000f62000c1e1100 */
[----:B----4-:R-:W-:-:S05]  /*f0f0*/  IMAD.X R5, R10, 0x1, R5, P2 ;  /* 0x000000010a057824 */ /* 0x010fca00010e0605 */
[----:B------:R-:W4:Y:S04]  /*f100*/  @!P0 LDG.E.U8 R25, desc[UR12][R4.64] ;  /* 0x0000000c04198981 */ /* 0x000f28000c1e1100 */
[----:B-----5:R0:W-:Y:S04]  /*f110*/  STL [R1+0x2d4], R29 ;  /* 0x0002d41d01007387 */ /* 0x0201e80000100800 */
[----:B0-----:R-:W5:Y:S04]  /*f120*/  LDL.LU R29, [R1+0x1238] ;  /* 0x00123800011d7983 */ /* 0x001f680000300800 */
        /* <DEDUP_REMOVED lines=11> */
[----:B-----5:R-:W-:Y:S02]  /*f1e0*/  PRMT R29, RZ, 0x7610, R29 ;  /* 0x00007610ff1d7816 */ /* 0x020fe4000000001d */
        /* <DEDUP_REMOVED lines=684> */
[----:B-----5:R-:W-:-:S04]  /*11cb0*/  PRMT R29, RZ, 0x7610, R29 ;  /* 0x00007610ff1d7816 */ /* 0x020fc8000000001d */
[----:B------:R-:W3:Y:S01]  /*11cc0*/  @!P0 LDG.E.U8 R24, desc[UR12][R2.64] ;  /* 0x0000000c02188981 */ /* 0x000ee2000c1e1100 */
[----:B--2---:R-:W-:-:S05]  /*11cd0*/  IMAD.X R5, R10, 0x1, R5, P2 ;  /* 0x000000010a057824 */ /* 0x004fca00010e0605 */
[----:B------:R-:W2:Y:S04]  /*11ce0*/  @!P0 LDG.E.U8 R29, desc[UR12][R4.64] ;  /* 0x0000000c041d8981 */ /* 0x000ea8000c1e1100 */
[----:B---3--:R0:W-:Y:S04]  /*11cf0*/  STL [R1+0x54], R24 ;  /* 0x0000541801007387 */ /* 0x0081e80000100800 */
[----:B0-----:R-:W3:Y:S04]  /*11d00*/  LDL.LU R24, [R1+0x1100] ;  /* 0x0011000001187983 */ /* 0x001ee80000300800 */
[----:B------:R-:W4:Y:S04]  /*11d10*/  LDL R2, [R1+0x7a8] ;  /* 0x0007a80001027983 */ /* 0x000f280000100800 */
[----:B------:R-:W5:Y:S04]  /*11d20*/  LDL R3, [R1+0x5b0] ;  /* 0x0005b00001037983 */ /* 0x000f680000100800 */
[----:B--2---:R0:W-:Y:S04]  /*11d30*/  STL [R1+0x4c], R29 ;  /* 0x00004c1d01007387 */ /* 0x0041e80000100800 */
[----:B0-----:R-:W2:Y:S01]  /*11d40*/  LDL.LU R29, [R1+0x10fc] ;  /* 0x0010fc00011d7983 */ /* 0x001ea20000300800 */
[C---:B------:R-:W-:Y:S01]  /*11d50*/  IADD3 RZ, P1, PT, R11.reuse, R23, RZ ;  /* 0x000000170bff7210 */ /* 0x040fe20007f3e0ff */
[----:B------:R-:W-:-:S02]  /*11d60*/  IMAD.IADD R4, R11, 0x1, R23 ;  /* 0x000000010b047824 */ /* 0x000fc400078e0217 */
[----:B------:R-:W3:Y:S02]  /*11d70*/  LDL.LU R23, [R1+0x10f8] ;  /* 0x0010f80001177983 */ /* 0x000ee40000300800 */
[----:B----4-:R-:W-:Y:S01]  /*11d80*/  IMAD.X R5, R10, 0x1, R2, P1 ;  /* 0x000000010a057824 */ /* 0x010fe200008e0602 */
[C---:B-----5:R-:W-:Y:S01]  /*11d90*/  IADD3 RZ, P2, PT, R11.reuse, R3, RZ ;  /* 0x000000030bff7210 */ /* 0x060fe20007f5e0ff */
[----:B------:R-:W-:Y:S02]  /*11da0*/  IMAD.IADD R2, R11, 0x1, R3 ;  /* 0x000000010b027824 */ /* 0x000fe400078e0203 */
[----:B------:R-:W4:Y:S01]  /*11db0*/  LDL R3, [R1+0x7ac] ;  /* 0x0007ac0001037983 */ /* 0x000f220000100800 */
[----:B--2---:R-:W-:-:S06]  /*11dc0*/  PRMT R29, RZ, 0x7610, R29 ;  /* 0x00007610ff1d7816 */ /* 0x004fcc000000001d */
[----:B------:R-:W2:Y:S01]  /*11dd0*/  @!P0 LDG.E.U8 R29, desc[UR12][R4.64] ;  /* 0x0000000c041d8981 */ /* 0x000ea2000c1e1100 */
[----:B---3--:R-:W-:Y:S01]  /*11de0*/  PRMT R24, RZ, 0x7610, R24 ;  /* 0x00007610ff187816 */ /* 0x008fe20000000018 */
[----:B----4-:R-:W-:-:S05]  /*11df0*/  IMAD.X R3, R10, 0x1, R3, P2 ;  /* 0x000000010a037824 */ /* 0x010fca00010e0603 */
[----:B------:R-:W3:Y:S04]  /*11e00*/  @!P0 LDG.E.U8 R24, desc[UR12][R2.64] ;  /* 0x0000000c02188981 */ /* 0x000ee8000c1e1100 */
[----:B--2---:R0:W-:Y:S04]  /*11e10*/  STL [R1+0x48], R29 ;  /* 0x0000481d01007387 */ /* 0x0041e80000100800 */
[----:B0-----:R-:W2:Y:S01]  /*11e20*/  LDL.LU R29, [R1+0x10f4] ;  /* 0x0010f400011d7983 */ /* 0x001ea20000300800 */
[C---:B------:R-:W-:Y:S01]  /*11e30*/  IADD3 RZ, P1, PT, R11.reuse, UR50, RZ ;  /* 0x000000320bff7c10 */ /* 0x040fe2000ff3e0ff */
[----:B------:R-:W-:-:S03]  /*11e40*/  VIADD R4, R11, UR50 ;  /* 0x000000320b047c36 */ /* 0x000fc60008000000 */
[----:B------:R-:W-:Y:S01]  /*11e50*/  IADD3.X R5, PT, PT, R10, UR66, RZ, P1, !PT ;  /* 0x000000420a057c10 */ /* 0x000fe20008ffe4ff */
[----:B---3--:R0:W-:Y:S04]  /*11e60*/  STL [R1+0x44], R24 ;  /* 0x0000441801007387 */ /* 0x0081e80000100800 */
[----:B0-----:R-:W3:Y:S01]  /*11e70*/  LDL.LU R24, [R1+0x10f0] ;  /* 0x0010f00001187983 */ /* 0x001ee20000300800 */
[----:B--2---:R-:W-:-:S06]  /*11e80*/  PRMT R29, RZ, 0x7610, R29 ;  /* 0x00007610ff1d7816 */ /* 0x004fcc000000001d */
[----:B------:R0:W2:Y:S01]  /*11e90*/  @!P0 LDG.E.U8 R29, desc[UR12][R4.64] ;  /* 0x0000000c041d8981 */ /* 0x0000a2000c1e1100 */
[C---:B------:R-:W-:Y:S01]  /*11ea0*/  IADD3 RZ, P2, PT, R11.reuse, UR49, RZ ;  /* 0x000000310bff7c10 */ /* 0x040fe2000ff5e0ff */
[C---:B------:R-:W-:Y:S01]  /*11eb0*/  VIADD R2, R11.reuse, UR49 ;  /* 0x000000310b027c36 */ /* 0x040fe20008000000 */
[----:B------:R-:W-:Y:S02]  /*11ec0*/  PRMT R23, RZ, 0x7610, R23 ;  /* 0x00007610ff177816 */ /* 0x000fe40000000017 */
[----:B------:R-:W-:Y:S02]  /*11ed0*/  IADD3.X R3, PT, PT, R10, UR65, RZ, P2, !PT ;  /* 0x000000410a037c10 */ /* 0x000fe400097fe4ff */
[C---:B------:R-:W-:Y:S02]  /*11ee0*/  IADD3 RZ, P2, PT, R11.reuse, UR47, RZ ;  /* 0x0000002f0bff7c10 */ /* 0x040fe4000ff5e0ff */
[C---:B------:R-:W-:Y:S01]  /*11ef0*/  IADD3 RZ, P1, PT, R11.reuse, UR48, RZ ;  /* 0x000000300bff7c10 */ /* 0x040fe2000ff3e0ff */
[----:B------:R1:W4:Y:S01]  /*11f00*/  @!P0 LDG.E.U8 R23, desc[UR12][R2.64] ;  /* 0x0000000c02178981 */ /* 0x000322000c1e1100 */
[----:B------:R-:W-:Y:S01]  /*11f10*/  PRMT R25, RZ, 0x7610, R25 ;  /* 0x00007610ff197816 */ /* 0x000fe20000000019 */
[----:B0-----:R-:W-:Y:S01]  /*11f20*/  VIADD R4, R11, UR48 ;  /* 0x000000300b047c36 */ /* 0x001fe20008000000 */
[----:B---3--:R-:W-:-:S02]  /*11f30*/  PRMT R24, RZ, 0x7610, R24 ;  /* 0x00007610ff187816 */ /* 0x008fc40000000018 */
[C---:B------:R-:W-:Y:S02]  /*11f40*/  IADD3.X R5, PT, PT, R10.reuse, UR64, RZ, P1, !PT ;  /* 0x000000400a057c10 */ /* 0x040fe40008ffe4ff */
[C---:B------:R-:W-:Y:S01]  /*11f50*/  IADD3 RZ, P1, PT, R11.reuse, UR46, RZ ;  /* 0x0000002e0bff7c10 */ /* 0x040fe2000ff3e0ff */
[C---:B-1----:R-:W-:Y:S01]  /*11f60*/  VIADD R2, R11.reuse, UR47 ;  /* 0x0000002f0b027c36 */ /* 0x042fe20008000000 */
[C---:B------:R-:W-:Y:S01]  /*11f70*/  IADD3.X R3, PT, PT, R10.reuse, UR63, RZ, P2, !PT ;  /* 0x0000003f0a037c10 */ /* 0x040fe200097fe4ff */
[----:B------:R0:W3:Y:S01]  /*11f80*/  @!P0 LDG.E.U8 R24, desc[UR12][R4.64] ;  /* 0x0000000c04188981 */ /* 0x0000e2000c1e1100 */
[C---:B------:R-:W-:Y:S02]  /*11f90*/  IADD3 RZ, P2, PT, R11.reuse, UR45, RZ ;  /* 0x0000002d0bff7c10 */ /* 0x040fe4000ff5e0ff */
[----:B------:R-:W-:Y:S01]  /*11fa0*/  PRMT R27, RZ, 0x7610, R27 ;  /* 0x00007610ff1b7816 */ /* 0x000fe2000000001b */
[----:B------:R1:W5:Y:S01]  /*11fb0*/  @!P0 LDG.E.U8 R25, desc[UR12][R2.64] ;  /* 0x0000000c02198981 */ /* 0x000362000c1e1100 */
[----:B------:R-:W-:Y:S01]  /*11fc0*/  PRMT R26, RZ, 0x7610, R26 ;  /* 0x00007610ff1a7816 */ /* 0x000fe2000000001a */
[C---:B0-----:R-:W-:Y:S01]  /*11fd0*/  VIADD R4, R11.reuse, UR46 ;  /* 0x0000002e0b047c36 */ /* 0x041fe20008000000 */
[C---:B------:R-:W-:Y:S01]  /*11fe0*/  IADD3.X R5, PT, PT, R10.reuse, UR62, RZ, P1, !PT ;  /* 0x0000003e0a057c10 */ /* 0x040fe20008ffe4ff */
[----:B--2---:R0:W-:Y:S01]  /*11ff0*/  STL [R1+0x40], R29 ;  /* 0x0000401d01007387 */ /* 0x0041e20000100800 */
[----:B-1----:R-:W-:Y:S01]  /*12000*/  VIADD R2, R11, UR45 ;  /* 0x0000002d0b027c36 */ /* 0x002fe20008000000 */
[----:B------:R-:W-:-:S02]  /*12010*/  IADD3.X R3, PT, PT, R10, UR61, RZ, P2, !PT ;  /* 0x0000003d0a037c10 */ /* 0x000fc400097fe4ff */
[C---:B------:R-:W-:Y:S01]  /*12020*/  IADD3 RZ, P1, PT, R11.reuse, UR44, RZ ;  /* 0x0000002c0bff7c10 */ /* 0x040fe2000ff3e0ff */
[----:B------:R1:W2:Y:S04]  /*12030*/  @!P0 LDG.E.U8 R26, desc[UR12][R4.64] ;  /* 0x0000000c041a8981 */ /* 0x0002a8000c1e1100 */
[----:B0-----:R-:W2:Y:S01]  /*12040*/  LDL.LU R29, [R1+0x10ec] ;  /* 0x0010ec00011d7983 */ /* 0x001ea20000300800 */
[C---:B------:R-:W-:Y:S02]  /*12050*/  IADD3 RZ, P2, PT, R11.reuse, UR43, RZ ;  /* 0x0000002b0bff7c10 */ /* 0x040fe4000ff5e0ff */
[----:B------:R-:W-:Y:S01]  /*12060*/  PRMT R19, RZ, 0x7610, R19 ;  /* 0x00007610ff137816 */ /* 0x000fe20000000013 */
[----:B------:R0:W3:Y:S01]  /*12070*/  @!P0 LDG.E.U8 R27, desc[UR12][R2.64] ;  /* 0x0000000c021b8981 */ /* 0x0000e2000c1e1100 */
[----:B------:R-:W-:Y:S01]  /*12080*/  PRMT R28, RZ, 0x7610, R28 ;  /* 0x00007610ff1c7816 */ /* 0x000fe2000000001c */
[----:B-1----:R-:W-:Y:S01]  /*12090*/  VIADD R4, R11, UR44 ;  /* 0x0000002c0b047c36 */ /* 0x002fe20008000000 */
[----:B------:R-:W-:-:S02]  /*120a0*/  IADD3.X R5, PT, PT, R10, UR60, RZ, P1, !PT ;  /* 0x0000003c0a057c10 */ /* 0x000fc40008ffe4ff */
[----:B------:R-:W-:Y:S01]  /*120b0*/  IADD3 RZ, P1, PT, R11, UR42, RZ ;  /* 0x0000002a0bff7c10 */ /* 0x000fe2000ff3e0ff */
[----:B------:R-:W-:Y:S01]  /*120c0*/  IMAD R7, R7, 0x110, RZ ;  /* 0x0000011007077824 */ /* 0x000fe200078e02ff */
[----:B------:R-:W-:Y:S01]  /*120d0*/  PRMT R17, RZ, 0x7610, R17 ;  /* 0x00007610ff117816 */ /* 0x000fe20000000011 */
[----:B------:R1:W3:Y:S01]  /*120e0*/  @!P0 LDG.E.U8 R28, desc[UR12][R4.64] ;  /* 0x0000000c041c8981 */ /* 0x0002e2000c1e1100 */
[C---:B0-----:R-:W-:Y:S01]  /*120f0*/  VIADD R2, R11.reuse, UR43 ;  /* 0x0000002b0b027c36 */ /* 0x041fe20008000000 */
[----:B------:R-:W-:Y:S02]  /*12100*/  IADD3.X R3, PT, PT, R10, UR59, RZ, P2, !PT ;  /* 0x0000003b0a037c10 */ /* 0x000fe400097fe4ff */
[C---:B------:R-:W-:Y:S02]  /*12110*/  IADD3 RZ, P2, PT, R11.reuse, UR41, RZ ;  /* 0x000000290bff7c10 */ /* 0x040fe4000ff5e0ff */
[----:B------:R-:W-:Y:S01]  /*12120*/  PRMT R18, RZ, 0x7610, R18 ;  /* 0x00007610ff127816 */ /* 0x000fe20000000012 */
[----:B------:R0:W3:Y:S01]  /*12130*/  @!P0 LDG.E.U8 R19, desc[UR12][R2.64] ;  /* 0x0000000c02138981 */ /* 0x0000e2000c1e1100 */
[----:B------:R-:W-:Y:S01]  /*12140*/  SGXT.U32 R16, R16, 0x3 ;  /* 0x000000031010781a */ /* 0x000fe20000000000 */
[----:B-1----:R-:W-:Y:S01]  /*12150*/  VIADD R4, R11, UR42 ;  /* 0x0000002a0b047c36 */ /* 0x002fe20008000000 */
[----:B------:R-:W-:-:S02]  /*12160*/  IADD3.X R5, PT, PT, R10, UR58, RZ, P1, !PT ;  /* 0x0000003a0a057c10 */ /* 0x000fc40008ffe4ff */
[C---:B------:R-:W-:Y:S01]  /*12170*/  IADD3 RZ, P1, PT, R11.reuse, UR40, RZ ;  /* 0x000000280bff7c10 */ /* 0x040fe2000ff3e0ff */
[C---:B0-----:R-:W-:Y:S01]  /*12180*/  VIADD R2, R11.reuse, UR41 ;  /* 0x000000290b027c36 */ /* 0x041fe20008000000 */
[C---:B------:R-:W-:Y:S01]  /*12190*/  IADD3.X R3, PT, PT, R10.reuse, UR57, RZ, P2, !PT ;  /* 0x000000390a037c10 */ /* 0x040fe200097fe4ff */
[----:B------:R0:W3:Y:S01]  /*121a0*/  @!P0 LDG.E.U8 R18, desc[UR12][R4.64] ;  /* 0x0000000c04128981 */ /* 0x0000e2000c1e1100 */
[----:B------:R-:W-:Y:S02]  /*121b0*/  IADD3 RZ, P2, PT, R11, UR39, RZ ;  /* 0x000000270bff7c10 */ /* 0x000fe4000ff5e0ff */
[----:B------:R-:W-:Y:S01]  /*121c0*/  LOP3.LUT R7, R7, R16, RZ, 0xfc, !PT ;  /* 0x0000001007077212 */ /* 0x000fe200078efcff */
[----:B------:R1:W3:Y:S01]  /*121d0*/  @!P0 LDG.E.U8 R17, desc[UR12][R2.64] ;  /* 0x0000000c02118981 */ /* 0x0002e2000c1e1100 */
[----:B------:R-:W-:Y:S02]  /*121e0*/  PRMT R15, RZ, 0x7610, R15 ;  /* 0x00007610ff0f7816 */ /* 0x000fe4000000000f */
[----:B------:R-:W-:Y:S01]  /*121f0*/  PRMT R16, RZ, 0x7610, R16 ;  /* 0x00007610ff107816 */ /* 0x000fe20000000010 */
[C---:B0-----:R-:W-:Y:S01]  /*12200*/  VIADD R4, R11.reuse, UR40 ;  /* 0x000000280b047c36 */ /* 0x041fe20008000000 */
[C---:B------:R-:W-:Y:S01]  /*12210*/  IADD3.X R5, PT, PT, R10.reuse, UR56, RZ, P1, !PT ;  /* 0x000000380a057c10 */ /* 0x040fe20008ffe4ff */
[----:B-1----:R-:W-:Y:S01]  /*12220*/  VIADD R2, R11, UR39 ;  /* 0x000000270b027c36 */ /* 0x002fe20008000000 */
[----:B------:R-:W-:-:S03]  /*12230*/  IADD3.X R3, PT, PT, R10, UR55, RZ, P2, !PT ;  /* 0x000000370a037c10 */ /* 0x000fc600097fe4ff */
[----:B------:R0:W5:Y:S01]  /*12240*/  @!P0 LDG.E.U8 R16, desc[UR12][R4.64] ;  /* 0x0000000c04108981 */ /* 0x000162000c1e1100 */
[C---:B------:R-:W-:Y:S02]  /*12250*/  IADD3 RZ, P2, PT, R11.reuse, UR37, RZ ;  /* 0x000000250bff7c10 */ /* 0x040fe4000ff5e0ff */
[C---:B------:R-:W-:Y:S01]  /*12260*/  IADD3 RZ, P1, PT, R11.reuse, UR38, RZ ;  /* 0x000000260bff7c10 */ /* 0x040fe2000ff3e0ff */
[----:B------:R1:W5:Y:S01]  /*12270*/  @!P0 LDG.E.U8 R15, desc[UR12][R2.64] ;  /* 0x0000000c020f8981 */ /* 0x000362000c1e1100 */
        /* <DEDUP_REMOVED lines=21> */
[C---:B0-----:R-:W-:Y:S02]  /*123d0*/  IADD3.X R5, PT, PT, R10.reuse, UR19, RZ, P1, !PT ;  /* 0x000000130a057c10 */ /* 0x041fe40008ffe4ff */
[C---:B------:R-:W-:Y:S01]  /*123e0*/  IADD3 RZ, P1, PT, R11.reuse, UR32, RZ ;  /* 0x000000200bff7c10 */ /* 0x040fe2000ff3e0ff */
[----:B-1----:R-:W-:Y:S01]  /*123f0*/  VIADD R2, R11, UR33 ;  /* 0x000000210b027c36 */ /* 0x002fe20008000000 */
[----:B------:R-:W-:-:S02]  /*12400*/  IADD3.X R3, PT, PT, R10, UR17, RZ, P2, !PT ;  /* 0x000000110a037c10 */ /* 0x000fc400097fe4ff */
[----:B--2---:R-:W-:-:S06]  /*12410*/  PRMT R29, RZ, 0x7610, R29 ;  /* 0x00007610ff1d7816 */ /* 0x004fcc000000001d */
[----:B------:R0:W2:Y:S02]  /*12420*/  @!P0 LDG.E.U8 R29, desc[UR12][R2.64] ;  /* 0x0000000c021d8981 */ /* 0x0000a4000c1e1100 */
[----:B0-----:R-:W-:Y:S01]  /*12430*/  VIADD R2, R11, UR32 ;  /* 0x000000200b027c36 */ /* 0x001fe20008000000 */
[----:B------:R-:W-:-:S05]  /*12440*/  IADD3.X R3, PT, PT, R10, UR7, RZ, P1, !PT ;  /* 0x000000070a037c10 */ /* 0x000fca0008ffe4ff */
[----:B------:R-:W2:Y:S01]  /*12450*/  @!P0 LDG.E.U8 R6, desc[UR12][R2.64] ;  /* 0x0000000c02068981 */ /* 0x000ea2000c1e1100 */
[----:B------:R-:W-:Y:S01]  /*12460*/  PRMT R8, RZ, 0x7610, R8 ;  /* 0x00007610ff087816 */ /* 0x000fe20000000008 */
[----:B------:R-:W-:-:S05]  /*12470*/  VIADD R4, R11, UR34 ;  /* 0x000000220b047c36 */ /* 0x000fca0008000000 */
[----:B------:R0:W2:Y:S04]  /*12480*/  @!P0 LDG.E.U8 R8, desc[UR12][R4.64] ;  /* 0x0000000c04088981 */ /* 0x0000a8000c1e1100 */
[----:B----4-:R1:W-:Y:S04]  /*12490*/  STL [R1+0x3c], R23 ;  /* 0x00003c1701007387 */ /* 0x0103e80000100800 */
[----:B-1----:R-:W4:Y:S04]  /*124a0*/  LDL.LU R23, [R1+0x10e8] ;  /* 0x0010e80001177983 */ /* 0x002f280000300800 */
[----:B---3--:R1:W-:Y:S04]  /*124b0*/  STL [R1+0x38], R24 ;  /* 0x0000381801007387 */ /* 0x0083e80000100800 */
[----:B-1----:R-:W3:Y:S04]  /*124c0*/  LDL.LU R24, [R1+0x10e4] ;  /* 0x0010e40001187983 */ /* 0x002ee80000300800 */
[----:B-----5:R1:W-:Y:S04]  /*124d0*/  STL [R1+0x34], R25 ;  /* 0x0000341901007387 */ /* 0x0203e80000100800 */
[----:B-1----:R-:W5:Y:S04]  /*124e0*/  LDL.LU R25, [R1+0x10e0] ;  /* 0x0010e00001197983 */ /* 0x002f680000300800 */
[----:B------:R1:W-:Y:S04]  /*124f0*/  STL [R1+0x30], R26 ;  /* 0x0000301a01007387 */ /* 0x0003e80000100800 */
[----:B-1----:R-:W3:Y:S04]  /*12500*/  LDL.LU R26, [R1+0x10dc] ;  /* 0x0010dc00011a7983 */ /* 0x002ee80000300800 */
[----:B------:R-:W-:Y:S04]  /*12510*/  STL [R1+0x2c], R27 ;  /* 0x00002c1b01007387 */ /* 0x000fe80000100800 */
[----:B------:R-:W-:Y:S04]  /*12520*/  STL [R1+0x28], R28 ;  /* 0x0000281c01007387 */ /* 0x000fe80000100800 */
[----:B------:R1:W-:Y:S04]  /*12530*/  STL [R1+0x24], R19 ;  /* 0x0000241301007387 */ /* 0x0003e80000100800 */
[----:B------:R0:W-:Y:S04]  /*12540*/  STL [R1+0x20], R18 ;  /* 0x0000201201007387 */ /* 0x0001e80000100800 */
[----:B------:R-:W-:Y:S04]  /*12550*/  STL [R1+0x1c], R17 ;  /* 0x00001c1101007387 */ /* 0x000fe80000100800 */
[----:B-1----:R-:W3:Y:S04]  /*12560*/  LDL R19, [R1+0x73c] ;  /* 0x00073c0001137983 */ /* 0x002ee80000100800 */
[----:B------:R-:W-:Y:S04]  /*12570*/  STL [R1+0x18], R16 ;  /* 0x0000181001007387 */ /* 0x000fe80000100800 */
[----:B0-----:R-:W3:Y:S04]  /*12580*/  LDL R18, [R1+0x7b4] ;  /* 0x0007b40001127983 */ /* 0x001ee80000100800 */
[----:B------:R-:W3:Y:S04]  /*12590*/  LDL R28, [R1+0x7b0] ;  /* 0x0007b000011c7983 */ /* 0x000ee80000100800 */
[----:B------:R-:W-:Y:S04]  /*125a0*/  STL [R1+0x14], R15 ;  /* 0x0000140f01007387 */ /* 0x000fe80000100800 */
[----:B------:R-:W-:Y:S04]  /*125b0*/  STL [R1+0x10], R14 ;  /* 0x0000100e01007387 */ /* 0x000fe80000100800 */
[----:B------:R-:W-:Y:S04]  /*125c0*/  STL [R1+0xc], R13 ;  /* 0x00000c0d01007387 */ /* 0x000fe80000100800 */
[----:B--2---:R0:W-:Y:S04]  /*125d0*/  STL [R1+0x10ac], R6 ;  /* 0x0010ac0601007387 */ /* 0x0041e80000100800 */
[----:B0-----:R-:W2:Y:S01]  /*125e0*/  LDL R6, [R1+0x540] ;  /* 0x0005400001067983 */ /* 0x001ea20000100800 */
[C---:B------:R-:W-:Y:S01]  /*125f0*/  IADD3 RZ, P2, PT, R11.reuse, UR31, RZ ;  /* 0x0000001f0bff7c10 */ /* 0x040fe2000ff5e0ff */
[----:B------:R-:W-:Y:S01]  /*12600*/  VIADD R4, R11, UR31 ;  /* 0x0000001f0b047c36 */ /* 0x000fe20008000000 */
[----:B------:R-:W-:-:S02]  /*12610*/  PRMT R0, RZ, 0x7610, R0 ;  /* 0x00007610ff007816 */ /* 0x000fc40000000000 */
[----:B------:R-:W-:Y:S02]  /*12620*/  IADD3.X R5, PT, PT, R10, UR23, RZ, P2, !PT ;  /* 0x000000170a057c10 */ /* 0x000fe400097fe4ff */
[C---:B------:R-:W-:Y:S01]  /*12630*/  IADD3 RZ, P1, PT, R11.reuse, UR30, RZ ;  /* 0x0000001e0bff7c10 */ /* 0x040fe2000ff3e0ff */
[----:B------:R0:W-:Y:S01]  /*12640*/  STL [R1], R8 ;  /* 0x0000000801007387 */ /* 0x0001e20000100800 */
[----:B------:R-:W-:-:S03]  /*12650*/  IADD3 RZ, P2, PT, R11, UR29, RZ ;  /* 0x0000001d0bff7c10 */ /* 0x000fc6000ff5e0ff */
[----:B------:R1:W2:Y:S01]  /*12660*/  @!P0 LDG.E.U8 R0, desc[UR12][R4.64] ;  /* 0x0000000c04008981 */ /* 0x0002a2000c1e1100 */
[----:B------:R-:W-:-:S03]  /*12670*/  PRMT R2, RZ, 0x7610, R2 ;  /* 0x00007610ff027816 */ /* 0x000fc60000000002 */
[----:B------:R4:W-:Y:S01]  /*12680*/  STL [R1+0x4], R9 ;  /* 0x0000040901007387 */ /* 0x0009e20000100800 */
[C---:B------:R-:W-:Y:S01]  /*12690*/  IADD3.X R13, PT, PT, R10.reuse, UR9, RZ, P2, !PT ;  /* 0x000000090a0d7c10 */ /* 0x040fe200097fe4ff */
[C---:B0-----:R-:W-:Y:S02]  /*126a0*/  VIADD R8, R11.reuse, UR30 ;  /* 0x0000001e0b087c36 */ /* 0x041fe40008000000 */
[----:B------:R0:W-:Y:S01]  /*126b0*/  STL [R1+0x8], R12 ;  /* 0x0000080c01007387 */ /* 0x0001e20000100800 */
[----:B-1----:R-:W-:Y:S02]  /*126c0*/  PRMT R5, RZ, 0x7610, R5 ;  /* 0x00007610ff057816 */ /* 0x002fe40000000005 */
[----:B----4-:R-:W-:Y:S02]  /*126d0*/  IADD3.X R9, PT, PT, R10, UR8, RZ, P1, !PT ;  /* 0x000000080a097c10 */ /* 0x010fe40008ffe4ff */
[C---:B------:R-:W-:Y:S01]  /*126e0*/  IADD3 RZ, P1, PT, R11.reuse, UR28, RZ ;  /* 0x0000001c0bff7c10 */ /* 0x040fe2000ff3e0ff */
[----:B0-----:R-:W-:-:S02]  /*126f0*/  VIADD R12, R11, UR29 ;  /* 0x0000001d0b0c7c36 */ /* 0x001fc40008000000 */
[----:B------:R0:W4:Y:S01]  /*12700*/  @!P0 LDG.E.U8 R5, desc[UR12][R8.64] ;  /* 0x0000000c08058981 */ /* 0x000122000c1e1100 */
[----:B------:R-:W-:-:S03]  /*12710*/  IADD3 RZ, P2, PT, R11, UR27, RZ ;  /* 0x0000001b0bff7c10 */ /* 0x000fc6000ff5e0ff */
[----:B------:R1:W4:Y:S01]  /*12720*/  @!P0 LDG.E.U8 R2, desc[UR12][R12.64] ;  /* 0x0000000c0c028981 */ /* 0x000322000c1e1100 */
[----:B0-----:R-:W-:Y:S01]  /*12730*/  PRMT R8, RZ, 0x7610, R8 ;  /* 0x00007610ff087816 */ /* 0x001fe20000000008 */
[C---:B-1----:R-:W-:Y:S01]  /*12740*/  VIADD R12, R11.reuse, UR28 ;  /* 0x0000001c0b0c7c36 */ /* 0x042fe20008000000 */
[C---:B------:R-:W-:Y:S02]  /*12750*/  IADD3.X R13, PT, PT, R10.reuse, UR77, RZ, P1, !PT ;  /* 0x0000004d0a0d7c10 */ /* 0x040fe40008ffe4ff */
[C---:B------:R-:W-:Y:S01]  /*12760*/  IADD3 RZ, P1, PT, R11.reuse, UR26, RZ ;  /* 0x0000001a0bff7c10 */ /* 0x040fe2000ff3e0ff */
[----:B------:R-:W-:Y:S01]  /*12770*/  VIADD R14, R11, UR27 ;  /* 0x0000001b0b0e7c36 */ /* 0x000fe20008000000 */
[----:B------:R-:W-:Y:S01]  /*12780*/  PRMT R9, RZ, 0x7610, R9 ;  /* 0x00007610ff097816 */ /* 0x000fe20000000009 */
[----:B------:R0:W4:Y:S01]  /*12790*/  @!P0 LDG.E.U8 R8, desc[UR12][R12.64] ;  /* 0x0000000c0c088981 */ /* 0x000122000c1e1100 */
[----:B------:R-:W-:Y:S02]  /*127a0*/  PRMT R4, RZ, 0x7610, R4 ;  /* 0x00007610ff047816 */ /* 0x000fe40000000004 */
[----:B------:R-:W-:-:S02]  /*127b0*/  IADD3.X R15, PT, PT, R10, UR72, RZ, P2, !PT ;  /* 0x000000480a0f7c10 */ /* 0x000fc400097fe4ff */
[C---:B------:R-:W-:Y:S02]  /*127c0*/  IADD3 RZ, P2, PT, R11.reuse, UR15, RZ ;  /* 0x0000000f0bff7c10 */ /* 0x040fe4000ff5e0ff */
[----:B------:R-:W-:Y:S01]  /*127d0*/  PRMT R3, RZ, 0x7610, R3 ;  /* 0x00007610ff037816 */ /* 0x000fe20000000003 */
[----:B------:R1:W4:Y:S01]  /*127e0*/  @!P0 LDG.E.U8 R9, desc[UR12][R14.64] ;  /* 0x0000000c0e098981 */ /* 0x000322000c1e1100 */
[C---:B0-----:R-:W-:Y:S01]  /*127f0*/  VIADD R12, R11.reuse, UR26 ;  /* 0x0000001a0b0c7c36 */ /* 0x041fe20008000000 */
[----:B------:R-:W-:Y:S02]  /*12800*/  IADD3.X R13, PT, PT, R10, UR73, RZ, P1, !PT ;  /* 0x000000490a0d7c10 */ /* 0x000fe40008ffe4ff */
[----:B------:R-:W-:-:S03]  /*12810*/  IADD3 RZ, P1, PT, R11, UR51, RZ ;  /* 0x000000330bff7c10 */ /* 0x000fc6000ff3e0ff */
[----:B------:R0:W4:Y:S01]  /*12820*/  @!P0 LDG.E.U8 R4, desc[UR12][R12.64] ;  /* 0x0000000c0c048981 */ /* 0x000122000c1e1100 */
[----:B-1----:R-:W-:Y:S01]  /*12830*/  VIADD R14, R11, UR15 ;  /* 0x0000000f0b0e7c36 */ /* 0x002fe20008000000 */
[----:B------:R-:W-:Y:S02]  /*12840*/  IADD3.X R15, PT, PT, R10, UR74, RZ, P2, !PT ;  /* 0x0000004a0a0f7c10 */ /* 0x000fe400097fe4ff */
[----:B------:R-:W-:-:S03]  /*12850*/  PRMT R20, RZ, 0x7610, R20 ;  /* 0x00007610ff147816 */ /* 0x000fc60000000014 */
[----:B------:R1:W4:Y:S01]  /*12860*/  @!P0 LDG.E.U8 R3, desc[UR12][R14.64] ;  /* 0x0000000c0e038981 */ /* 0x000322000c1e1100 */
[C---:B0-----:R-:W-:Y:S01]  /*12870*/  VIADD R12, R11.reuse, UR51 ;  /* 0x000000330b0c7c36 */ /* 0x041fe20008000000 */
[C---:B------:R-:W-:Y:S02]  /*12880*/  IADD3.X R13, PT, PT, R10.reuse, UR67, RZ, P1, !PT ;  /* 0x000000430a0d7c10 */ /* 0x040fe40008ffe4ff */
[C---:B------:R-:W-:Y:S02]  /*12890*/  IADD3 R16, P1, PT, R11.reuse, UR4, RZ ;  /* 0x000000040b107c10 */ /* 0x040fe4000ff3e0ff */
[----:B------:R-:W-:Y:S01]  /*128a0*/  PRMT R22, RZ, 0x7610, R22 ;  /* 0x00007610ff167816 */ /* 0x000fe20000000016 */
[----:B------:R0:W4:Y:S01]  /*128b0*/  @!P0 LDG.E.U8 R20, desc[UR12][R12.64] ;  /* 0x0000000c0c148981 */ /* 0x000122000c1e1100 */
[----:B-1----:R-:W-:Y:S02]  /*128c0*/  IADD3 R14, P2, PT, R11, UR18, RZ ;  /* 0x000000120b0e7c10 */ /* 0x002fe4000ff5e0ff */
[----:B------:R-:W-:-:S02]  /*128d0*/  IADD3.X R17, PT, PT, R10, UR6, RZ, P1, !PT ;  /* 0x000000060a117c10 */ /* 0x000fc40008ffe4ff */
[----:B------:R-:W-:Y:S02]  /*128e0*/  IADD3.X R15, PT, PT, R10, UR71, RZ, P2, !PT ;  /* 0x000000470a0f7c10 */ /* 0x000fe400097fe4ff */
[----:B0-----:R-:W-:-:S03]  /*128f0*/  PRMT R12, RZ, 0x7610, R12 ;  /* 0x00007610ff0c7816 */ /* 0x001fc6000000000c */
[----:B------:R0:W4:Y:S01]  /*12900*/  @!P0 LDG.E.U8 R22, desc[UR12][R14.64] ;  /* 0x0000000c0e168981 */ /* 0x000122000c1e1100 */
[C---:B------:R-:W-:Y:S02]  /*12910*/  IADD3 RZ, P2, PT, R11.reuse, UR25, RZ ;  /* 0x000000190bff7c10 */ /* 0x040fe4000ff5e0ff */
[C---:B------:R-:W-:Y:S01]  /*12920*/  IADD3 RZ, P1, PT, R11.reuse, UR10, RZ ;  /* 0x0000000a0bff7c10 */ /* 0x040fe2000ff3e0ff */
[----:B------:R1:W4:Y:S01]  /*12930*/  @!P0 LDG.E.U8 R12, desc[UR12][R16.64] ;  /* 0x0000000c100c8981 */ /* 0x000322000c1e1100 */
[----:B------:R-:W-:Y:S02]  /*12940*/  PRMT R13, RZ, 0x7610, R13 ;  /* 0x00007610ff0d7816 */ /* 0x000fe4000000000d */
[----:B------:R-:W-:Y:S01]  /*12950*/  PRMT R21, RZ, 0x7610, R21 ;  /* 0x00007610ff157816 */ /* 0x000fe20000000015 */
[C---:B0-----:R-:W-:Y:S01]  /*12960*/  VIADD R14, R11.reuse, UR25 ;  /* 0x000000190b0e7c36 */ /* 0x041fe20008000000 */
[C---:B------:R-:W-:Y:S02]  /*12970*/  IADD3.X R15, PT, PT, R10.reuse, UR69, RZ, P2, !PT ;  /* 0x000000450a0f7c10 */ /* 0x040fe400097fe4ff */
[C---:B------:R-:W-:Y:S01]  /*12980*/  IADD3 RZ, P2, PT, R11.reuse, UR16, RZ ;  /* 0x000000100bff7c10 */ /* 0x040fe2000ff5e0ff */
[C---:B-1----:R-:W-:Y:S01]  /*12990*/  VIADD R16, R11.reuse, UR10 ;  /* 0x0000000a0b107c36 */ /* 0x042fe20008000000 */
[----:B------:R-:W-:Y:S01]  /*129a0*/  IADD3.X R17, PT, PT, R10, UR76, RZ, P1, !PT ;  /* 0x0000004c0a117c10 */ /* 0x000fe20008ffe4ff */
[----:B------:R0:W4:Y:S01]  /*129b0*/  @!P0 LDG.E.U8 R13, desc[UR12][R14.64] ;  /* 0x0000000c0e0d8981 */ /* 0x000122000c1e1100 */
[----:B------:R-:W-:-:S02]  /*129c0*/  IADD3 RZ, P1, PT, R11, UR20, RZ ;  /* 0x000000140bff7c10 */ /* 0x000fc4000ff3e0ff */
[----:B---3--:R-:W-:Y:S01]  /*129d0*/  PRMT R24, RZ, 0x7610, R24 ;  /* 0x00007610ff187816 */ /* 0x008fe20000000018 */
[----:B------:R1:W3:Y:S01]  /*129e0*/  @!P0 LDG.E.U8 R21, desc[UR12][R16.64] ;  /* 0x0000000c10158981 */ /* 0x0002e2000c1e1100 */
[----:B------:R-:W-:Y:S02]  /*129f0*/  PRMT R23, RZ, 0x7610, R23 ;  /* 0x00007610ff177816 */ /* 0x000fe40000000017 */
[C---:B0-----:R-:W-:Y:S01]  /*12a00*/  IADD3.X R15, PT, PT, R10.reuse, UR68, RZ, P1, !PT ;  /* 0x000000440a0f7c10 */ /* 0x041fe20008ffe4ff */
[C---:B------:R-:W-:Y:S02]  /*12a10*/  VIADD R14, R11.reuse, UR20 ;  /* 0x000000140b0e7c36 */ /* 0x040fe40008000000 */
[----:B-1----:R-:W-:Y:S01]  /*12a20*/  VIADD R16, R11, UR16 ;  /* 0x000000100b107c36 */ /* 0x002fe20008000000 */
[----:B------:R-:W-:Y:S02]  /*12a30*/  IADD3.X R17, PT, PT, R10, UR70, RZ, P2, !PT ;  /* 0x000000460a117c10 */ /* 0x000fe400097fe4ff */
[----:B------:R0:W3:Y:S04]  /*12a40*/  @!P0 LDG.E.U8 R23, desc[UR12][R14.64] ;  /* 0x0000000c0e178981 */ /* 0x0000e8000c1e1100 */
[----:B------:R-:W3:Y:S01]  /*12a50*/  @!P0 LDG.E.U8 R24, desc[UR12][R16.64] ;  /* 0x0000000c10188981 */ /* 0x000ee2000c1e1100 */
[----:B------:R-:W-:-:S02]  /*12a60*/  PRMT R26, RZ, 0x7610, R26 ;  /* 0x00007610ff1a7816 */ /* 0x000fc4000000001a */
[----:B0-----:R-:W-:-:S04]  /*12a70*/  IADD3 R14, P2, PT, R11, UR24, RZ ;  /* 0x000000180b0e7c10 */ /* 0x001fc8000ff5e0ff */
[----:B------:R-:W-:-:S05]  /*12a80*/  IADD3.X R15, PT, PT, R10, UR11, RZ, P2, !PT ;  /* 0x0000000b0a0f7c10 */ /* 0x000fca00097fe4ff */
[----:B------:R0:W3:Y:S01]  /*12a90*/  @!P0 LDG.E.U8 R26, desc[UR12][R14.64] ;  /* 0x0000000c0e1a8981 */ /* 0x0000e2000c1e1100 */
[----:B------:R-:W1:Y:S01]  /*12aa0*/  S2R R27, SR_TID.X ;  /* 0x00000000001b7919 */ /* 0x000e620000002100 */
[----:B-----5:R-:W-:Y:S02]  /*12ab0*/  PRMT R25, RZ, 0x7610, R25 ;  /* 0x00007610ff197816 */ /* 0x020fe40000000019 */
[----:B0-----:R-:W-:Y:S04]  /*12ac0*/  LDS.U8 R14, [R7+UR14+0x8] ;  /* 0x0000080e070e7984 */ /* 0x001fe80008000000 */
[----:B------:R-:W-:Y:S01]  /*12ad0*/  LDS.U8 R15, [R7+UR14+0x48] ;  /* 0x0000480e070f7984 */ /* 0x000fe20008000000 */
[C---:B--2---:R-:W-:Y:S01]  /*12ae0*/  IADD3 RZ, P1, PT, R11.reuse, R6, RZ ;  /* 0x000000060bff7210 */ /* 0x044fe20007f3e0ff */
[----:B------:R-:W-:-:S04]  /*12af0*/  IMAD.IADD R16, R11, 0x1, R6 ;  /* 0x000000010b107824 */ /* 0x000fc800078e0206 */
[C---:B------:R-:W-:Y:S01]  /*12b00*/  IMAD.X R17, R10.reuse, 0x1, R19, P1 ;  /* 0x000000010a117824 */ /* 0x040fe200008e0613 */
[----:B------:R-:W-:Y:S02]  /*12b10*/  IADD3 R18, P1, PT, R11, R18, RZ ;  /* 0x000000120b127210 */ /* 0x000fe40007f3e0ff */
[----:B------:R-:W-:Y:S01]  /*12b20*/  PRMT R11, RZ, 0x7610, R11 ;  /* 0x00007610ff0b7816 */ /* 0x000fe2000000000b */
[----:B----4-:R-:W-:Y:S02]  /*12b30*/  STL [R1+0x10b0], R5 ;  /* 0x0010b00501007387 */ /* 0x010fe40000100800 */
[----:B------:R-:W-:Y:S01]  /*12b40*/  IMAD.X R19, R10, 0x1, R28, P1 ;  /* 0x000000010a137824 */ /* 0x000fe200008e061c */
[----:B-1----:R-:W-:Y:S01]  /*12b50*/  LOP3.LUT R27, R27, 0x180, RZ, 0xc0, !PT ;  /* 0x000001801b1b7812 */ /* 0x002fe200078ec0ff */
[----:B------:R0:W2:Y:S04]  /*12b60*/  @!P0 LDG.E.U8 R25, desc[UR12][R16.64] ;  /* 0x0000000c10198981 */ /* 0x0000a8000c1e1100 */
[----:B------:R1:W4:Y:S01]  /*12b70*/  @!P0 LDG.E.U8 R11, desc[UR12][R18.64] ;  /* 0x0000000c120b8981 */ /* 0x000322000c1e1100 */
[----:B------:R-:W-:-:S05]  /*12b80*/  LOP3.LUT R10, R7, 0x10, RZ, 0x3c, !PT ;  /* 0x00000010070a7812 */ /* 0x000fca00078e3cff */
[----:B------:R-:W-:Y:S04]  /*12b90*/  LDS.U8 R6, [R10+UR14+0x40] ;  /* 0x0000400e0a067984 */ /* 0x000fe80008000000 */
[----:B------:R-:W-:Y:S04]  /*12ba0*/  LDS.U8 R5, [R10+UR14+0x88] ;  /* 0x0000880e0a057984 */ /* 0x000fe80008000000 */
[----:B------:R-:W-:Y:S01]  /*12bb0*/  STL [R1+0x10b4], R8 ;  /* 0x0010b40801007387 */ /* 0x000fe20000100800 */
[----:B------:R-:W5:Y:S01]  /*12bc0*/  S2R R28, SR_TID.X ;  /* 0x00000000001c7919 */ /* 0x000f620000002100 */
[----:B0-----:R-:W-:-:S02]  /*12bd0*/  SHF.R.U32.HI R17, RZ, 0x3, R27 ;  /* 0x00000003ff117819 */ /* 0x001fc4000001161b */
[----:B------:R-:W-:Y:S04]  /*12be0*/  LDS.U8 R16, [R7+UR14+0x40] ;  /* 0x0000400e07107984 */ /* 0x000fe80008000000 */
[----:B-1----:R-:W-:Y:S04]  /*12bf0*/  LDS.U8 R19, [R7+UR14+0x440] ;  /* 0x0004400e07137984 */ /* 0x002fe80008000000 */
[----:B------:R-:W-:Y:S04]  /*12c00*/  STL [R1+0x10b8], R4 ;  /* 0x0010b80401007387 */ /* 0x000fe80000100800 */
[----:B------:R-:W0:Y:S04]  /*12c10*/  LDS.U8 R4, [R10+UR14] ;  /* 0x0000000e0a047984 */ /* 0x000e280008000000 */
[----:B---3--:R-:W-:Y:S04]  /*12c20*/  STL [R1+0x10bc], R21 ;  /* 0x0010bc1501007387 */ /* 0x008fe80000100800 */
[----:B------:R-:W-:Y:S04]  /*12c30*/  STL [R1+0x10c0], R23 ;  /* 0x0010c01701007387 */ /* 0x000fe80000100800 */
[----:B------:R-:W-:Y:S04]  /*12c40*/  STL [R1+0x10c4], R24 ;  /* 0x0010c41801007387 */ /* 0x000fe80000100800 */
[----:B------:R-:W-:Y:S04]  /*12c50*/  STL [R1+0x10c8], R26 ;  /* 0x0010c81a01007387 */ /* 0x000fe80000100800 */
[----:B----4-:R-:W-:Y:S04]  /*12c60*/  STL [R1+0x10cc], R11 ;  /* 0x0010cc0b01007387 */ /* 0x010fe80000100800 */
[----:B0-----:R-:W-:Y:S04]  /*12c70*/  STL [R1+0x19c], R4 ;  /* 0x00019c0401007387 */ /* 0x001fe80000100800 */
[----:B------:R-:W0:Y:S04]  /*12c80*/  LDS.U8 R4, [R10+UR14+0xc8] ;  /* 0x0000c80e0a047984 */ /* 0x000e280008000000 */
[----:B------:R-:W-:Y:S04]  /*12c90*/  STL [R1+0x198], R6 ;  /* 0x0001980601007387 */ /* 0x000fe80000100800 */
[----:B------:R-:W1:Y:S04]  /*12ca0*/  LDS.U8 R6, [R10+UR14+0x8] ;  /* 0x0000080e0a067984 */ /* 0x000e680008000000 */
[----:B------:R-:W-:Y:S04]  /*12cb0*/  STL [R1+0x348], R5 ;  /* 0x0003480501007387 */ /* 0x000fe80000100800 */
[----:B------:R-:W3:Y:S04]  /*12cc0*/  LDS.U8 R5, [R10+UR14+0x48] ;  /* 0x0000480e0a057984 */ /* 0x000ee80008000000 */
[----:B0-----:R-:W-:Y:S04]  /*12cd0*/  STL [R1+0x344], R4 ;  /* 0x0003440401007387 */ /* 0x001fe80000100800 */
[----:B------:R-:W0:Y:S04]  /*12ce0*/  LDS.U8 R4, [R10+UR14+0x80] ;  /* 0x0000800e0a047984 */ /* 0x000e280008000000 */
[----:B-1----:R-:W-:Y:S04]  /*12cf0*/  STL [R1+0x1a8], R6 ;  /* 0x0001a80601007387 */ /* 0x002fe80000100800 */
[----:B------:R-:W1:Y:S04]  /*12d00*/  LDS.U8 R6, [R10+UR14+0xc0] ;  /* 0x0000c00e0a067984 */ /* 0x000e680008000000 */
[----:B---3--:R-:W-:Y:S04]  /*12d10*/  STL [R1+0x1a4], R5 ;  /* 0x0001a40501007387 */ /* 0x008fe80000100800 */
        /* <DEDUP_REMOVED lines=86> */
[----:B------:R-:W0:Y:S01]  /*13280*/  LDS.U8 R4, [R10+UR14+0x18c8] ;  /* 0x0018c80e0a047984 */ /* 0x000e220008000000 */
[----:B-----5:R-:W-:-:S03]  /*13290*/  LOP3.LUT R17, R17, 0x1ff, R28, 0x78, !PT ;  /* 0x000001ff11117812 */ /* 0x020fc600078e781c */
[----:B-1----:R-:W-:Y:S04]  /*132a0*/  STL [R1+0x8b4], R6 ;  /* 0x0008b40601007387 */ /* 0x002fe80000100800 */
[----:B------:R-:W1:Y:S04]  /*132b0*/  LDS.U8 R6, [R10+UR14+0x1808] ;  /* 0x0018080e0a067984 */ /* 0x000e680008000000 */
[----:B---3--:R-:W-:Y:S04]  /*132c0*/  STL [R1+0x938], R5 ;  /* 0x0009380501007387 */ /* 0x008fe80000100800 */
[----:B------:R-:W3:Y:S04]  /*132d0*/  LDS.U8 R5, [R10+UR14+0x1848] ;  /* 0x0018480e0a057984 */ /* 0x000ee80008000000 */
[----:B------:R-:W4:Y:S04]  /*132e0*/  LDS.U8 R28, [R10+UR14+0x18c0] ;  /* 0x0018c00e0a1c7984 */ /* 0x000f280008000000 */
[----:B0-----:R-:W-:Y:S04]  /*132f0*/  STL [R1+0x934], R4 ;  /* 0x0009340401007387 */ /* 0x001fe80000100800 */
[----:B------:R-:W0:Y:S04]  /*13300*/  LDS.U8 R4, [R10+UR14+0x1880] ;  /* 0x0018800e0a047984 */ /* 0x000e280008000000 */
[----:B-1----:R-:W-:Y:S04]  /*13310*/  STL [R1+0x8c0], R6 ;  /* 0x0008c00601007387 */ /* 0x002fe80000100800 */
[----:B------:R-:W1:Y:S04]  /*13320*/  LDS.U8 R6, [R10+UR14+0x1c00] ;  /* 0x001c000e0a067984 */ /* 0x000e680008000000 */
[----:B---3--:R-:W-:Y:S04]  /*13330*/  STL [R1+0x8bc], R5 ;  /* 0x0008bc0501007387 */ /* 0x008fe80000100800 */
[----:B----4-:R-:W-:Y:S04]  /*13340*/  STL [R1+0xab0], R28 ;  /* 0x000ab01c01007387 */ /* 0x010fe80000100800 */
        /* <DEDUP_REMOVED lines=9> */
[----:B------:R-:W-:-:S03]  /*133e0*/  LOP3.LUT R27, R7, 0x20, RZ, 0x3c, !PT ;  /* 0x00000020071b7812 */ /* 0x000fc600078e3cff */
[----:B-1----:R-:W-:Y:S04]  /*133f0*/  STL [R1+0x948], R6 ;  /* 0x0009480601007387 */ /* 0x002fe80000100800 */
[----:B------:R-:W1:Y:S04]  /*13400*/  LDS.U8 R6, [R10+UR14+0x1c80] ;  /* 0x001c800e0a067984 */ /* 0x000e680008000000 */
[----:B---3--:R-:W-:Y:S04]  /*13410*/  STL [R1+0x8d0], R5 ;  /* 0x0008d00501007387 */ /* 0x008fe80000100800 */
[----:B------:R-:W3:Y:S04]  /*13420*/  LDS.U8 R5, [R10+UR14+0x1cc0] ;  /* 0x001cc00e0a057984 */ /* 0x000ee80008000000 */
[----:B------:R-:W-:Y:S04]  /*13430*/  LDS.U8 R10, [R7+UR14] ;  /* 0x0000000e070a7984 */ /* 0x000fe80008000000 */
[----:B0-----:R-:W-:Y:S04]  /*13440*/  STL [R1+0x8cc], R4 ;  /* 0x0008cc0401007387 */ /* 0x001fe80000100800 */
[----:B------:R-:W0:Y:S04]  /*13450*/  LDS.U8 R4, [R27+UR14] ;  /* 0x0000000e1b047984 */ /* 0x000e280008000000 */
        /* <DEDUP_REMOVED lines=127> */
[----:B------:R-:W-:Y:S04]  /*13c50*/  LDS.U8 R27, [R7+UR14+0x400] ;  /* 0x0004000e071b7984 */ /* 0x000fe80008000000 */
[----:B------:R-:W-:Y:S04]  /*13c60*/  LDS.U8 R6, [R7+UR14+0x488] ;  /* 0x0004880e07067984 */ /* 0x000fe80008000000 */
[----:B---3--:R-:W-:Y:S04]  /*13c70*/  STL [R1+0x970], R5 ;  /* 0x0009700501007387 */ /* 0x008fe80000100800 */
[----:B------:R-:W-:Y:S04]  /*13c80*/  STL [R1+0x1094], R10 ;  /* 0x0010940a01007387 */ /* 0x000fe80000100800 */
[----:B------:R-:W1:Y:S04]  /*13c90*/  LDS.U8 R5, [R7+UR14+0x88] ;  /* 0x0000880e07057984 */ /* 0x000e680008000000 */
[----:B0-----:R-:W-:Y:S04]  /*13ca0*/  STL [R1+0x964], R4 ;  /* 0x0009640401007387 */ /* 0x001fe80000100800 */
[----:B------:R-:W0:Y:S04]  /*13cb0*/  LDS.U8 R4, [R7+UR14+0xc8] ;  /* 0x0000c80e07047984 */ /* 0x000e280008000000 */
[----:B------:R-:W-:Y:S04]  /*13cc0*/  STL [R1+0x1098], R16 ;  /* 0x0010981001007387 */ /* 0x000fe80000100800 */
[----:B-1----:R-:W-:Y:S04]  /*13cd0*/  STL [R1+0x328], R5 ;  /* 0x0003280501007387 */ /* 0x002fe80000100800 */
[----:B------:R-:W-:Y:S04]  /*13ce0*/  STL [R1+0x109c], R14 ;  /* 0x00109c0e01007387 */ /* 0x000fe80000100800 */
[----:B------:R-:W1:Y:S04]  /*13cf0*/  LDS.U8 R5, [R7+UR14+0x80] ;  /* 0x0000800e07057984 */ /* 0x000e680008000000 */
[----:B0-----:R-:W-:Y:S04]  /*13d00*/  STL [R1+0x324], R4 ;  /* 0x0003240401007387 */ /* 0x001fe80000100800 */
[----:B------:R-:W0:Y:S04]  /*13d10*/  LDS.U8 R4, [R7+UR14+0xc0] ;  /* 0x0000c00e07047984 */ /* 0x000e280008000000 */
[----:B------:R-:W-:Y:S04]  /*13d20*/  STL [R1+0x10a0], R15 ;  /* 0x0010a00f01007387 */ /* 0x000fe80000100800 */
[----:B-1----:R-:W-:Y:S04]  /*13d30*/  STL [R1+0x330], R5 ;  /* 0x0003300501007387 */ /* 0x002fe80000100800 */
[----:B------:R-:W-:Y:S04]  /*13d40*/  STL [R1+0x10a4], R27 ;  /* 0x0010a41b01007387 */ /* 0x000fe80000100800 */
[----:B------:R-:W-:Y:S04]  /*13d50*/  LDS.U8 R5, [R7+UR14+0x408] ;  /* 0x0004080e07057984 */ /* 0x000fe80008000000 */
[----:B0-----:R-:W-:Y:S04]  /*13d60*/  STL [R1+0x32c], R4 ;  /* 0x00032c0401007387 */ /* 0x001fe80000100800 */
[----:B------:R-:W0:Y:S04]  /*13d70*/  LDS.U8 R4, [R7+UR14+0x4c8] ;  /* 0x0004c80e07047984 */ /* 0x000e280008000000 */
[----:B------:R-:W-:Y:S04]  /*13d80*/  STL [R1+0x10a8], R19 ;  /* 0x0010a81301007387 */ /* 0x000fe80000100800 */
[----:B------:R-:W-:Y:S04]  /*13d90*/  STL [R1+0x338], R6 ;  /* 0x0003380601007387 */ /* 0x000fe80000100800 */
[----:B------:R-:W1:Y:S04]  /*13da0*/  LDS.U8 R6, [R7+UR14+0x448] ;  /* 0x0004480e07067984 */ /* 0x000e680008000000 */
[----:B0-----:R-:W-:Y:S04]  /*13db0*/  STL [R1+0x334], R4 ;  /* 0x0003340401007387 */ /* 0x001fe80000100800 */
[----:B------:R-:W0:Y:S04]  /*13dc0*/  LDS.U8 R4, [R7+UR14+0x480] ;  /* 0x0004800e07047984 */ /* 0x000e280008000000 */
[----:B------:R-:W-:Y:S04]  /*13dd0*/  STL [R1+0x58], R5 ;  /* 0x0000580501007387 */ /* 0x000fe80000100800 */
[----:B------:R-:W3:Y:S04]  /*13de0*/  LDS.U8 R5, [R7+UR14+0x4c0] ;  /* 0x0004c00e07057984 */ /* 0x000ee80008000000 */
[----:B-1----:R-:W-:Y:S04]  /*13df0*/  STL [R1+0x50], R6 ;  /* 0x0000500601007387 */ /* 0x002fe80000100800 */
[----:B------:R-:W1:Y:S04]  /*13e00*/  LDS.U8 R6, [R7+UR14+0x800] ;  /* 0x0008000e07067984 */ /* 0x000e680008000000 */
[----:B0-----:R-:W-:Y:S04]  /*13e10*/  STL [R1+0x340], R4 ;  /* 0x0003400401007387 */ /* 0x001fe80000100800 */
[----:B------:R-:W0:Y:S04]  /*13e20*/  LDS.U8 R4, [R7+UR14+0x840] ;  /* 0x0008400e07047984 */ /* 0x000e280008000000 */
[----:B---3--:R-:W-:Y:S04]  /*13e30*/  STL [R1+0x33c], R5 ;  /* 0x00033c0501007387 */ /* 0x008fe80000100800 */
        /* <DEDUP_REMOVED lines=88> */
[----:B------:R-:W0:Y:S01]  /*143c0*/  LDS.U8 R4, [R7+UR14+0x1cc0] ;  /* 0x001cc00e07047984 */ /* 0x000e220008000000 */
[----:B------:R-:W-:-:S03]  /*143d0*/  LOP3.LUT R18, R7, 0x30, RZ, 0x3c, !PT ;  /* 0x0000003007127812 */ /* 0x000fc600078e3cff */
[----:B---3--:R-:W-:Y:S04]  /*143e0*/  STL [R1+0x8b0], R5 ;  /* 0x0008b00501007387 */ /* 0x008fe80000100800 */
[----:B------:R-:W3:Y:S04]  /*143f0*/  LDS.U8 R5, [R7+UR14+0x1c80] ;  /* 0x001c800e07057984 */ /* 0x000ee80008000000 */
[----:B-1----:R-:W-:Y:S04]  /*14400*/  STL [R1+0x8ac], R6 ;  /* 0x0008ac0601007387 */ /* 0x002fe80000100800 */
[----:B------:R-:W-:Y:S04]  /*14410*/  LDS.U8 R6, [R18+UR14+0x40] ;  /* 0x0000400e12067984 */ /* 0x000fe80008000000 */
[----:B------:R-:W-:Y:S04]  /*14420*/  LDS.U8 R28, [R18+UR14+0xcc0] ;  /* 0x000cc00e121c7984 */ /* 0x000fe80008000000 */
[----:B------:R-:W-:Y:S04]  /*14430*/  LDS.U8 R7, [R18+UR14+0x1048] ;  /* 0x0010480e12077984 */ /* 0x000fe80008000000 */
[----:B0-----:R-:W-:Y:S04]  /*14440*/  STL [R1+0x92c], R4 ;  /* 0x00092c0401007387 */ /* 0x001fe80000100800 */
[----:B------:R-:W0:Y:S04]  /*14450*/  LDS.U8 R4, [R18+UR14] ;  /* 0x0000000e12047984 */ /* 0x000e280008000000 */
[----:B---3--:R-:W-:Y:S04]  /*14460*/  STL [R1+0x930], R5 ;  /* 0x0009300501007387 */ /* 0x008fe80000100800 */
        /* <DEDUP_REMOVED lines=60> */
[----:B------:R-:W-:Y:S04]  /*14830*/  STL [R1+0xe00], R28 ;  /* 0x000e001c01007387 */ /* 0x000fe80000100800 */
[----:B------:R-:W1:Y:S04]  /*14840*/  LDS.U8 R5, [R18+UR14+0x1040] ;  /* 0x0010400e12057984 */ /* 0x000e680008000000 */
[----:B0-----:R-:W-:Y:S04]  /*14850*/  STL [R1+0x610], R4 ;  /* 0x0006100401007387 */ /* 0x001fe80000100800 */
[----:B------:R-:W0:Y:S04]  /*14860*/  LDS.U8 R4, [R18+UR14+0x1088] ;  /* 0x0010880e12047984 */ /* 0x000e280008000000 */
[----:B---3--:R3:W-:Y:S04]  /*14870*/  STL [R1+0x678], R6 ;  /* 0x0006780601007387 */ /* 0x0087e80000100800 */
[----:B---3--:R-:W3:Y:S04]  /*14880*/  LDL.LU R6, [R1+0x300] ;  /* 0x0003000001067983 */ /* 0x008ee80000300800 */
[----:B-1----:R-:W-:Y:S04]  /*14890*/  STL [R1+0x674], R5 ;  /* 0x0006740501007387 */ /* 0x002fe80000100800 */
[----:B------:R-:W1:Y:S04]  /*148a0*/  LDS.U8 R5, [R18+UR14+0x10c8] ;  /* 0x0010c80e12057984 */ /* 0x000e680008000000 */
[----:B0-----:R-:W-:Y:S04]  /*148b0*/  STL [R1+0x878], R4 ;  /* 0x0008780401007387 */ /* 0x001fe80000100800 */
[----:B------:R-:W0:Y:S04]  /*148c0*/  LDS.U8 R4, [R18+UR14+0x1008] ;  /* 0x0010080e12047984 */ /* 0x000e280008000000 */
[----:B-1----:R-:W-:Y:S04]  /*148d0*/  STL [R1+0x874], R5 ;  /* 0x0008740501007387 */ /* 0x002fe80000100800 */
[----:B------:R-:W1:Y:S04]  /*148e0*/  LDS.U8 R5, [R18+UR14+0x1080] ;  /* 0x0010800e12057984 */ /* 0x000e680008000000 */
[----:B0-----:R-:W-:Y:S04]  /*148f0*/  STL [R1+0x680], R4 ;  /* 0x0006800401007387 */ /* 0x001fe80000100800 */
[----:B------:R-:W0:Y:S04]  /*14900*/  LDS.U8 R4, [R18+UR14+0x10c0] ;  /* 0x0010c00e12047984 */ /* 0x000e280008000000 */
[----:B------:R-:W-:Y:S04]  /*14910*/  STL [R1+0x67c], R7 ;  /* 0x00067c0701007387 */ /* 0x000fe80000100800 */
[----:B------:R-:W4:Y:S04]  /*14920*/  LDS.U8 R7, [R18+UR14+0x1400] ;  /* 0x0014000e12077984 */ /* 0x000f280008000000 */
[----:B-1----:R-:W-:Y:S04]  /*14930*/  STL [R1+0x880], R5 ;  /* 0x0008800501007387 */ /* 0x002fe80000100800 */
[----:B------:R-:W1:Y:S04]  /*14940*/  LDS.U8 R5, [R18+UR14+0x1440] ;  /* 0x0014400e12057984 */ /* 0x000e680008000000 */
[----:B0-----:R-:W-:Y:S04]  /*14950*/  STL [R1+0x87c], R4 ;  /* 0x00087c0401007387 */ /* 0x001fe80000100800 */
[----:B------:R-:W0:Y:S04]  /*14960*/  LDS.U8 R4, [R18+UR14+0x1488] ;  /* 0x0014880e12047984 */ /* 0x000e280008000000 */
[----:B----4-:R-:W-:Y:S04]  /*14970*/  STL [R1+0x688], R7 ;  /* 0x0006880701007387 */ /* 0x010fe80000100800 */
        /* <DEDUP_REMOVED lines=41> */
[----:B----4-:R4:W-:Y:S01]  /*14c10*/  STL [R1+0x90c], R7 ;  /* 0x00090c0701007387 */ /* 0x0109e20000100800 */
[----:B------:R-:W-:Y:S06]  /*14c20*/  BAR.SYNC.DEFER_BLOCKING 0x0 ;  /* 0x0000000000007b1d */ /* 0x000fec0000010000 */
[----:B-1----:R-:W-:Y:S04]  /*14c30*/  STL [R1+0x990], R5 ;  /* 0x0009900501007387 */ /* 0x002fe80000100800 */
[----:B0-----:R0:W-:Y:S04]  /*14c40*/  STL [R1+0x984], R4 ;  /* 0x0009840401007387 */ /* 0x0011e80000100800 */
[----:B------:R-:W5:Y:S04]  /*14c50*/  LDL.LU R18, [R1+0x24] ;  /* 0x0000240001127983 */ /* 0x000f680000300800 */
[----:B------:R-:W2:Y:S04]  /*14c60*/  LDL.LU R28, [R1+0x2c] ;  /* 0x00002c00011c7983 */ /* 0x000ea80000300800 */
[----:B----4-:R-:W4:Y:S04]  /*14c70*/  LDL.LU R7, [R1+0x34] ;  /* 0x0000340001077983 */ /* 0x010f280000300800 */
[----:B------:R-:W2:Y:S04]  /*14c80*/  LDL.LU R19, [R1+0x3c] ;  /* 0x00003c0001137983 */ /* 0x000ea80000300800 */
[----:B------:R-:W2:Y:S04]  /*14c90*/  LDL.LU R27, [R1+0x44] ;  /* 0x00004400011b7983 */ /* 0x000ea80000300800 */
[----:B------:R-:W2:Y:S04]  /*14ca0*/  LDL.LU R15, [R1+0x4c] ;  /* 0x00004c00010f7983 */ /* 0x000ea80000300800 */
[----:B------:R-:W2:Y:S04]  /*14cb0*/  LDL.LU R14, [R1+0x5c] ;  /* 0x00005c00010e7983 */ /* 0x000ea80000300800 */
[----:B------:R-:W2:Y:S04]  /*14cc0*/  LDL.LU R16, [R1+0x144] ;  /* 0x0001440001107983 */ /* 0x000ea80000300800 */
[----:B------:R-:W2:Y:S04]  /*14cd0*/  LDL.LU R10, [R1+0x14c] ;  /* 0x00014c00010a7983 */ /* 0x000ea80000300800 */
[----:B------:R-:W2:Y:S04]  /*14ce0*/  LDL.LU R11, [R1+0x154] ;  /* 0x00015400010b7983 */ /* 0x000ea80000300800 */
[----:B------:R-:W4:Y:S04]  /*14cf0*/  LDL.LU R26, [R1+0x15c] ;  /* 0x00015c00011a7983 */ /* 0x000f280000300800 */
[----:B------:R-:W4:Y:S04]  /*14d00*/  LDL.LU R24, [R1+0x164] ;  /* 0x0001640001187983 */ /* 0x000f280000300800 */
[----:B------:R-:W4:Y:S04]  /*14d10*/  LDL.LU R23, [R1+0x16c] ;  /* 0x00016c0001177983 */ /* 0x000f280000300800 */
[----:B------:R-:W4:Y:S04]  /*14d20*/  LDL.LU R21, [R1+0x1ac] ;  /* 0x0001ac0001157983 */ /* 0x000f280000300800 */
[----:B0-----:R-:W4:Y:S04]  /*14d30*/  LDL.LU R4, [R1+0x1b4] ;  /* 0x0001b40001047983 */ /* 0x001f280000300800 */
[----:B------:R-:W4:Y:S04]  /*14d40*/  LDL.LU R8, [R1+0x1bc] ;  /* 0x0001bc0001087983 */ /* 0x000f280000300800 */
[----:B---3--:R0:W-:Y:S04]  /*14d50*/  STS.U8 [R17+UR14], R6 ;  /* 0x0000000611007988 */ /* 0x0081e8000800000e */
[----:B------:R-:W3:Y:S04]  /*14d60*/  LDL.LU R5, [R1+0x1cc] ;  /* 0x0001cc0001057983 */ /* 0x000ee80000300800 */
[----:B------:R1:W-:Y:S04]  /*14d70*/  STS.U8 [R17+UR14+0x400], R12 ;  /* 0x0004000c11007988 */ /* 0x0003e8000800000e */
[----:B0-----:R-:W3:Y:S04]  /*14d80*/  LDL.LU R6, [R1+0x1dc] ;  /* 0x0001dc0001067983 */ /* 0x001ee80000300800 */
[----:B------:R0:W-:Y:S04]  /*14d90*/  STS.U8 [R17+UR14+0x800], R22 ;  /* 0x0008001611007988 */ /* 0x0001e8000800000e */
[----:B-1----:R-:W3:Y:S04]  /*14da0*/  LDL.LU R12, [R1+0x1c] ;  /* 0x00001c00010c7983 */ /* 0x002ee80000300800 */
[----:B------:R1:W-:Y:S04]  /*14db0*/  STS.U8 [R17+UR14+0xc00], R13 ;  /* 0x000c000d11007988 */ /* 0x0003e8000800000e */
[----:B0-----:R-:W3:Y:S04]  /*14dc0*/  LDL.LU R22, [R1+0x14] ;  /* 0x0000140001167983 */ /* 0x001ee80000300800 */
[----:B------:R0:W-:Y:S04]  /*14dd0*/  STS.U8 [R17+UR14+0x1000], R20 ;  /* 0x0010001411007988 */ /* 0x0001e8000800000e */
[----:B-1----:R-:W3:Y:S04]  /*14de0*/  LDL.LU R13, [R1+0xc] ;  /* 0x00000c00010d7983 */ /* 0x002ee80000300800 */
[----:B0-----:R-:W3:Y:S04]  /*14df0*/  LDL.LU R20, [R1+0x4] ;  /* 0x0000040001147983 */ /* 0x001ee80000300800 */
[----:B--2---:R0:W-:Y:S04]  /*14e00*/  STS.U8 [R17+UR14+0x5c00], R11 ;  /* 0x005c000b11007988 */ /* 0x0041e8000800000e */
[----:B0-----:R-:W2:Y:S04]  /*14e10*/  LDL.LU R11, [R1+0x1fc] ;  /* 0x0001fc00010b7983 */ /* 0x001ea80000300800 */
[----:B--2---:R0:W-:Y:S04]  /*14e20*/  STL [R1+0x10d0], R11 ;  /* 0x0010d00b01007387 */ /* 0x0041e80000100800 */
[----:B0-----:R-:W2:Y:S04]  /*14e30*/  LDL.LU R11, [R1+0x1f4] ;  /* 0x0001f400010b7983 */ /* 0x001ea80000300800 */
[----:B--2---:R0:W-:Y:S04]  /*14e40*/  STL [R1+0x10d4], R11 ;  /* 0x0010d40b01007387 */ /* 0x0041e80000100800 */
[----:B0-----:R-:W2:Y:S04]  /*14e50*/  LDL.LU R11, [R1+0x1ec] ;  /* 0x0001ec00010b7983 */ /* 0x001ea80000300800 */
[----:B----4-:R-:W-:Y:S04]  /*14e60*/  STS.U8 [R17+UR14+0x6000], R26 ;  /* 0x0060001a11007988 */ /* 0x010fe8000800000e */
[----:B------:R-:W-:Y:S04]  /*14e70*/  STS.U8 [R17+UR14+0x6400], R24 ;  /* 0x0064001811007988 */ /* 0x000fe8000800000e */
[----:B------:R-:W-:Y:S04]  /*14e80*/  STS.U8 [R17+UR14+0x6800], R23 ;  /* 0x0068001711007988 */ /* 0x000fe8000800000e */
[----:B------:R-:W-:Y:S04]  /*14e90*/  STS.U8 [R17+UR14+0x6c00], R21 ;  /* 0x006c001511007988 */ /* 0x000fe8000800000e */
[----:B------:R-:W-:Y:S04]  /*14ea0*/  STS.U8 [R17+UR14+0x7000], R4 ;  /* 0x0070000411007988 */ /* 0x000fe8000800000e */
[----:B--2---:R0:W-:Y:S04]  /*14eb0*/  STL [R1+0x10d8], R11 ;  /* 0x0010d80b01007387 */ /* 0x0041e80000100800 */
[----:B0-----:R-:W2:Y:S04]  /*14ec0*/  LDL.LU R11, [R1+0x1e4] ;  /* 0x0001e400010b7983 */ /* 0x001ea80000300800 */
[----:B------:R-:W4:Y:S04]  /*14ed0*/  LDL.LU R26, [R1+0x204] ;  /* 0x00020400011a7983 */ /* 0x000f280000300800 */
[----:B------:R-:W4:Y:S04]  /*14ee0*/  LDL.LU R24, [R1+0x20c] ;  /* 0x00020c0001187983 */ /* 0x000f280000300800 */
[----:B------:R-:W4:Y:S04]  /*14ef0*/  LDL.LU R23, [R1+0x214] ;  /* 0x0002140001177983 */ /* 0x000f280000300800 */
[----:B------:R-:W4:Y:S04]  /*14f00*/  LDL.LU R21, [R1+0x21c] ;  /* 0x00021c0001157983 */ /* 0x000f280000300800 */
[----:B------:R0:W-:Y:S04]  /*14f10*/  STS.U8 [R17+UR14+0x7400], R8 ;  /* 0x0074000811007988 */ /* 0x0001e8000800000e */
[----:B------:R-:W4:Y:S04]  /*14f20*/  LDL.LU R4, [R1+0x224] ;  /* 0x0002240001047983 */ /* 0x000f280000300800 */
[----:B---3--:R1:W-:Y:S04]  /*14f30*/  STS.U8 [R17+UR14+0x7800], R5 ;  /* 0x0078000511007988 */ /* 0x0083e8000800000e */
[----:B0-----:R-:W3:Y:S04]  /*14f40*/  LDL.LU R8, [R1+0x22c] ;  /* 0x00022c0001087983 */ /* 0x001ee80000300800 */
[----:B------:R0:W-:Y:S04]  /*14f50*/  STS.U8 [R17+UR14+0x7c00], R6 ;  /* 0x007c000611007988 */ /* 0x0001e8000800000e */
[----:B-1----:R-:W3:Y:S04]  /*14f60*/  LDL.LU R5, [R1+0x234] ;  /* 0x0002340001057983 */ /* 0x002ee80000300800 */
        /* <DEDUP_REMOVED lines=18> */
[----:B-----5:R0:W-:Y:S04]  /*15090*/  STS.U8 [R17+UR14+0x3800], R18 ;  /* 0x0038001211007988 */ /* 0x0201e8000800000e */
[----:B-1----:R-:W5:Y:S04]  /*150a0*/  LDL.LU R12, [R1+0x2a4] ;  /* 0x0002a400010c7983 */ /* 0x002f680000300800 */
        /* <DEDUP_REMOVED lines=18> */
[----:B-1----:R-:W3:Y:S04]  /*151d0*/  LDL.LU R25, [R1+0x244] ;  /* 0x0002440001197983 */ /* 0x002ee80000300800 */
[----:B--2---:R0:W-:Y:S04]  /*151e0*/  STS.U8 [R17+UR14+0x8400], R11 ;  /* 0x0084000b11007988 */ /* 0x0041e8000800000e */
[----:B0-----:R-:W2:Y:S04]  /*151f0*/  LDL.LU R11, [R1+0x10d8] ;  /* 0x0010d800010b7983 */ /* 0x001ea80000300800 */
[----:B--2---:R0:W-:Y:S04]  /*15200*/  STS.U8 [R17+UR14+0x8800], R11 ;  /* 0x0088000b11007988 */ /* 0x0041e8000800000e */
[----:B0-----:R-:W2:Y:S04]  /*15210*/  LDL.LU R11, [R1+0x10d4] ;  /* 0x0010d400010b7983 */ /* 0x001ea80000300800 */
[----:B--2---:R0:W-:Y:S04]  /*15220*/  STS.U8 [R17+UR14+0x8c00], R11 ;  /* 0x008c000b11007988 */ /* 0x0041e8000800000e */
[----:B0-----:R-:W2:Y:S04]  /*15230*/  LDL.LU R11, [R1+0x10d0] ;  /* 0x0010d000010b7983 */ /* 0x001ea80000300800 */
[----:B----4-:R-:W-:Y:S04]  /*15240*/  STS.U8 [R17+UR14+0x9400], R26 ;  /* 0x0094001a11007988 */ /* 0x010fe8000800000e */
[----:B------:R-:W-:Y:S04]  /*15250*/  STS.U8 [R17+UR14+0x9800], R24 ;  /* 0x0098001811007988 */ /* 0x000fe8000800000e */
[----:B------:R-:W-:Y:S04]  /*15260*/  STS.U8 [R17+UR14+0x9c00], R23 ;  /* 0x009c001711007988 */ /* 0x000fe8000800000e */
[----:B------:R-:W-:Y:S04]  /*15270*/  STS.U8 [R17+UR14+0xa000], R21 ;  /* 0x00a0001511007988 */ /* 0x000fe8000800000e */
[----:B------:R-:W-:Y:S04]  /*15280*/  STS.U8 [R17+UR14+0xa400], R4 ;  /* 0x00a4000411007988 */ /* 0x000fe8000800000e */
[----:B---3--:R-:W-:Y:S04]  /*15290*/  STS.U8 [R17+UR14+0xa800], R8 ;  /* 0x00a8000811007988 */ /* 0x008fe8000800000e */
[----:B------:R-:W-:Y:S04]  /*152a0*/  STS.U8 [R17+UR14+0xac00], R5 ;  /* 0x00ac000511007988 */ /* 0x000fe8000800000e */
[----:B------:R-:W-:Y:S04]  /*152b0*/  STS.U8 [R17+UR14+0xb000], R6 ;  /* 0x00b0000611007988 */ /* 0x000fe8000800000e */
[----:B------:R-:W-:Y:S04]  /*152c0*/  STS.U8 [R17+UR14+0xb400], R25 ;  /* 0x00b4001911007988 */ /* 0x000fe8000800000e */
[----:B------:R-:W-:Y:S04]  /*152d0*/  STS.U8 [R17+UR14+0xcc00], R20 ;  /* 0x00cc001411007988 */ /* 0x000fe8000800000e */
[----:B------:R-:W-:Y:S04]  /*152e0*/  STS.U8 [R17+UR14+0xd000], R13 ;  /* 0x00d0000d11007988 */ /* 0x000fe8000800000e */
[----:B-----5:R-:W-:Y:S04]  /*152f0*/  STS.U8 [R17+UR14+0xd800], R12 ;  /* 0x00d8000c11007988 */ /* 0x020fe8000800000e */
[----:B--2---:R0:W-:Y:S04]  /*15300*/  STS.U8 [R17+UR14+0x9000], R11 ;  /* 0x0090000b11007988 */ /* 0x0041e8000800000e */
[----:B0-----:R-:W2:Y:S04]  /*15310*/  LDL.LU R11, [R1+0x10cc] ;  /* 0x0010cc00010b7983 */ /* 0x001ea80000300800 */
[----:B------:R-:W3:Y:S04]  /*15320*/  LDL.LU R26, [R1+0x10c8] ;  /* 0x0010c800011a7983 */ /* 0x000ee80000300800 */
[----:B------:R-:W4:Y:S04]  /*15330*/  LDL.LU R24, [R1+0x10c4] ;  /* 0x0010c40001187983 */ /* 0x000f280000300800 */
[----:B------:R-:W5:Y:S04]  /*15340*/  LDL.LU R23, [R1+0x10c0] ;  /* 0x0010c00001177983 */ /* 0x000f680000300800 */
[----:B------:R-:W4:Y:S04]  /*15350*/  LDL.LU R21, [R1+0x10bc] ;  /* 0x0010bc0001157983 */ /* 0x000f280000300800 */
[----:B------:R-:W4:Y:S04]  /*15360*/  LDL.LU R4, [R1+0x10b8] ;  /* 0x0010b80001047983 */ /* 0x000f280000300800 */
[----:B------:R-:W4:Y:S04]  /*15370*/  LDL.LU R8, [R1+0x10b4] ;  /* 0x0010b40001087983 */ /* 0x000f280000300800 */
[----:B------:R-:W4:Y:S04]  /*15380*/  LDL.LU R5, [R1+0x10b0] ;  /* 0x0010b00001057983 */ /* 0x000f280000300800 */
[----:B------:R-:W4:Y:S04]  /*15390*/  LDL.LU R6, [R1+0x10ac] ;  /* 0x0010ac0001067983 */ /* 0x000f280000300800 */
[----:B------:R-:W4:Y:S04]  /*153a0*/  LDL.LU R25, [R1+0x18] ;  /* 0x0000180001197983 */ /* 0x000f280000300800 */
[----:B------:R-:W4:Y:S04]  /*153b0*/  LDL.LU R20, [R1+0x20] ;  /* 0x0000200001147983 */ /* 0x000f280000300800 */
[----:B------:R-:W5:Y:S04]  /*153c0*/  LDL.LU R13, [R1+0x28] ;  /* 0x00002800010d7983 */ /* 0x000f680000300800 */
[----:B------:R-:W5:Y:S04]  /*153d0*/  LDL.LU R12, [R1+0x30] ;  /* 0x00003000010c7983 */ /* 0x000f680000300800 */
[----:B------:R0:W-:Y:S04]  /*153e0*/  STS.U8 [R17+UR14+0xb800], R29 ;  /* 0x00b8001d11007988 */ /* 0x0001e8000800000e */
[----:B------:R1:W-:Y:S04]  /*153f0*/  STS.U8 [R17+UR14+0xbc00], R0 ;  /* 0x00bc000011007988 */ /* 0x0003e8000800000e */
[----:B------:R1:W-:Y:S04]  /*15400*/  STS.U8 [R17+UR14+0xc000], R2 ;  /* 0x00c0000211007988 */ /* 0x0003e8000800000e */
[----:B0-----:R-:W5:Y:S04]  /*15410*/  LDL.LU R29, [R1+0x38] ;  /* 0x00003800011d7983 */ /* 0x001f680000300800 */
[----:B-1----:R-:W5:Y:S04]  /*15420*/  LDL.LU R0, [R1+0x40] ;  /* 0x0000400001007983 */ /* 0x002f680000300800 */
[----:B------:R0:W-:Y:S04]  /*15430*/  STS.U8 [R17+UR14+0xc400], R9 ;  /* 0x00c4000911007988 */ /* 0x0001e8000800000e */
[----:B------:R-:W5:Y:S04]  /*15440*/  LDL.LU R2, [R1+0x48] ;  /* 0x0000480001027983 */ /* 0x000f680000300800 */
[----:B------:R1:W-:Y:S04]  /*15450*/  STS.U8 [R17+UR14+0xc800], R3 ;  /* 0x00c8000311007988 */ /* 0x0003e8000800000e */
[----:B0-----:R-:W5:Y:S04]  /*15460*/  LDL.LU R9, [R1+0x54] ;  /* 0x0000540001097983 */ /* 0x001f680000300800 */
[----:B------:R0:W-:Y:S04]  /*15470*/  STS.U8 [R17+UR14+0xd400], R22 ;  /* 0x00d4001611007988 */ /* 0x0001e8000800000e */
[----:B-1----:R-:W5:Y:S04]  /*15480*/  LDL.LU R3, [R1+0x140] ;  /* 0x0001400001037983 */ /* 0x002f680000300800 */
        /* <DEDUP_REMOVED lines=16> */
[----:B0-----:R-:W5:Y:S04]  /*15590*/  LDL.LU R10, [R1+0x1c0] ;  /* 0x0001c000010a7983 */ /* 0x001f680000300800 */
[----:B------:R0:W-:Y:S02]  /*155a0*/  STS.U8 [R17+UR14+0xe400], R7 ;  /* 0x00e4000711007988 */ /* 0x0001e4000800000e */
[----:B0-----:R-:W-:-:S02]  /*155b0*/  LOP3.LUT R7, R17, 0x40, RZ, 0x3c, !PT ;  /* 0x0000004011077812 */ /* 0x001fc400078e3cff */
[----:B------:R-:W5:Y:S04]  /*155c0*/  LDL.LU R17, [R1+0x10] ;  /* 0x0000100001117983 */ /* 0x000f680000300800 */
[----:B--2---:R0:W-:Y:S04]  /*155d0*/  STS.U8 [R7+UR14+0x200], R11 ;  /* 0x0002000b07007988 */ /* 0x0041e8000800000e */
[----:B---3--:R1:W-:Y:S04]  /*155e0*/  STS.U8 [R7+UR14+0x600], R26 ;  /* 0x0006001a07007988 */ /* 0x0083e8000800000e */
[----:B0-----:R-:W2:Y:S04]  /*155f0*/  LDL.LU R11, [R1+0x8] ;  /* 0x00000800010b7983 */ /* 0x001ea80000300800 */
[----:B-1----:R-:W3:Y:S04]  /*15600*/  LDL.LU R26, [R1] ;  /* 0x00000000011a7983 */ /* 0x002ee80000300800 */
[----:B----4-:R0:W-:Y:S04]  /*15610*/  STS.U8 [R7+UR14+0x3600], R20 ;  /* 0x0036001407007988 */ /* 0x0101e8000800000e */
[----:B-----5:R1:W-:Y:S04]  /*15620*/  STS.U8 [R7+UR14+0x3a00], R13 ;  /* 0x003a000d07007988 */ /* 0x0203e8000800000e */
[----:B------:R4:W-:Y:S04]  /*15630*/  STS.U8 [R7+UR14+0x3e00], R12 ;  /* 0x003e000c07007988 */ /* 0x0009e8000800000e */
[----:B0-----:R-:W5:Y:S04]  /*15640*/  LDL.LU R20, [R1+0x1d0] ;  /* 0x0001d00001147983 */ /* 0x001f680000300800 */
[----:B-1----:R-:W5:Y:S04]  /*15650*/  LDL.LU R13, [R1+0x1e0] ;  /* 0x0001e000010d7983 */ /* 0x002f680000300800 */
[----:B----4-:R-:W4:Y:S04]  /*15660*/  LDL.LU R12, [R1+0x1e8] ;  /* 0x0001e800010c7983 */ /* 0x010f280000300800 */
[----:B------:R-:W-:Y:S04]  /*15670*/  STS.U8 [R7+UR14+0x2200], R6 ;  /* 0x0022000607007988 */ /* 0x000fe8000800000e */
[----:B------:R-:W-:Y:S04]  /*15680*/  STS.U8 [R7+UR14+0x1e00], R5 ;  /* 0x001e000507007988 */ /* 0x000fe8000800000e */
[----:B------:R-:W-:Y:S04]  /*15690*/  STS.U8 [R7+UR14+0x1a00], R8 ;  /* 0x001a000807007988 */ /* 0x000fe8000800000e */
[----:B------:R-:W-:Y:S04]  /*156a0*/  STS.U8 [R7+UR14+0x1600], R4 ;  /* 0x0016000407007988 */ /* 0x000fe8000800000e */
[----:B------:R-:W-:Y:S04]  /*156b0*/  STS.U8 [R7+UR14+0x1200], R21 ;  /* 0x0012001507007988 */ /* 0x000fe8000800000e */
[----:B------:R-:W-:Y:S04]  /*156c0*/  STS.U8 [R7+UR14+0x5600], R22 ;  /* 0x0056001607007988 */ /* 0x000fe8000800000e */
[----:B------:R-:W-:Y:S04]  /*156d0*/  STS.U8 [R7+UR14+0x5a00], R18 ;  /* 0x005a001207007988 */ /* 0x000fe8000800000e */
[----:B------:R0:W-:Y:S04]  /*156e0*/  STS.U8 [R7+UR14+0x6200], R19 ;  /* 0x0062001307007988 */ /* 0x0001e8000800000e */
[----:B------:R1:W-:Y:S04]  /*156f0*/  STS.U8 [R7+UR14+0x6600], R27 ;  /* 0x0066001b07007988 */ /* 0x0003e8000800000e */
[----:B0-----:R-:W4:Y:S04]  /*15700*/  LDL.LU R19, [R1+0x1f0] ;  /* 0x0001f00001137983 */ /* 0x001f280000300800 */
[----:B------:R0:W-:Y:S04]  /*15710*/  STS.U8 [R7+UR14+0x6a00], R15 ;  /* 0x006a000f07007988 */ /* 0x0001e8000800000e */
[----:B-1----:R-:W4:Y:S04]  /*15720*/  LDL.LU R27, [R1+0x1f8] ;  /* 0x0001f800011b7983 */ /* 0x002f280000300800 */
[----:B------:R1:W-:Y:S04]  /*15730*/  STS.U8 [R7+UR14+0x6e00], R14 ;  /* 0x006e000e07007988 */ /* 0x0003e8000800000e */
[----:B0-----:R-:W4:Y:S04]  /*15740*/  LDL.LU R15, [R1+0x200] ;  /* 0x00020000010f7983 */ /* 0x001f280000300800 */
[----:B------:R0:W-:Y:S04]  /*15750*/  STS.U8 [R7+UR14+0x7200], R16 ;  /* 0x0072001007007988 */ /* 0x0001e8000800000e */
[----:B-1----:R-:W4:Y:S04]  /*15760*/  LDL.LU R14, [R1+0x208] ;  /* 0x00020800010e7983 */ /* 0x002f280000300800 */
[----:B------:R1:W-:Y:S04]  /*15770*/  STS.U8 [R7+UR14+0x7600], R10 ;  /* 0x0076000a07007988 */ /* 0x0003e8000800000e */
[----:B0-----:R-:W4:Y:S04]  /*15780*/  LDL.LU R16, [R1+0x210] ;  /* 0x0002100001107983 */ /* 0x001f280000300800 */
[----:B-1----:R-:W4:Y:S04]  /*15790*/  LDL.LU R10, [R1+0x218] ;  /* 0x00021800010a7983 */ /* 0x002f280000300800 */
[----:B------:R-:W4:Y:S04]  /*157a0*/  LDL.LU R6, [R1+0x220] ;  /* 0x0002200001067983 */ /* 0x000f280000300800 */
[----:B------:R-:W4:Y:S04]  /*157b0*/  LDL.LU R5, [R1+0x228] ;  /* 0x0002280001057983 */ /* 0x000f280000300800 */
[----:B------:R-:W4:Y:S04]  /*157c0*/  LDL.LU R8, [R1+0x230] ;  /* 0x0002300001087983 */ /* 0x000f280000300800 */
[----:B------:R-:W4:Y:S04]  /*157d0*/  LDL.LU R4, [R1+0x238] ;  /* 0x0002380001047983 */ /* 0x000f280000300800 */
[----:B------:R-:W4:Y:S04]  /*157e0*/  LDL.LU R21, [R1+0x240] ;  /* 0x0002400001157983 */ /* 0x000f280000300800 */
[----:B------:R-:W4:Y:S04]  /*157f0*/  LDL.LU R22, [R1+0x248] ;  /* 0x0002480001167983 */ /* 0x000f280000300800 */
[----:B------:R0:W-:Y:S04]  /*15800*/  STS.U8 [R7+UR14+0x5e00], R28 ;  /* 0x005e001c07007988 */ /* 0x0001e8000800000e */
[----:B------:R-:W4:Y:S04]  /*15810*/  LDL.LU R18, [R1+0x250] ;  /* 0x0002500001127983 */ /* 0x000f280000300800 */
[----:B0-----:R-:W4:Y:S04]  /*15820*/  LDL.LU R28, [R1+0x258] ;  /* 0x00025800011c7983 */ /* 0x001f280000300800 */
[----:B------:R0:W-:Y:S04]  /*15830*/  STS.U8 [R7+UR14+0xe00], R23 ;  /* 0x000e001707007988 */ /* 0x0001e8000800000e */
[----:B------:R1:W-:Y:S04]  /*15840*/  STS.U8 [R7+UR14+0xa00], R24 ;  /* 0x000a001807007988 */ /* 0x0003e8000800000e */
[----:B0-----:R-:W4:Y:S04]  /*15850*/  LDL.LU R23, [R1+0x260] ;  /* 0x0002600001177983 */ /* 0x001f280000300800 */
[----:B-1----:R-:W4:Y:S04]  /*15860*/  LDL.LU R24, [R1+0x268] ;  /* 0x0002680001187983 */ /* 0x002f280000300800 */
[----:B------:R-:W-:Y:S04]  /*15870*/  STS.U8 [R7+UR14+0x2e00], R17 ;  /* 0x002e001107007988 */ /* 0x000fe8000800000e */
[----:B------:R-:W-:Y:S04]  /*15880*/  STS.U8 [R7+UR14+0x3200], R25 ;  /* 0x0032001907007988 */ /* 0x000fe8000800000e */
[----:B--2---:R-:W-:Y:S04]  /*15890*/  STS.U8 [R7+UR14+0x2a00], R11 ;  /* 0x002a000b07007988 */ /* 0x004fe8000800000e */
[----:B---3--:R0:W-:Y:S04]  /*158a0*/  STS.U8 [R7+UR14+0x2600], R26 ;  /* 0x0026001a07007988 */ /* 0x0081e8000800000e */
[----:B0-----:R-:W2:Y:S04]  /*158b0*/  LDL.LU R26, [R1+0x270] ;  /* 0x00027000011a7983 */ /* 0x001ea80000300800 */
[----:B------:R-:W3:Y:S04]  /*158c0*/  LDL.LU R11, [R1+0x278] ;  /* 0x00027800010b7983 */ /* 0x000ee80000300800 */
[----:B------:R-:W2:Y:S04]  /*158d0*/  LDL.LU R17, [R1+0x288] ;  /* 0x0002880001117983 */ /* 0x000ea80000300800 */
[----:B------:R-:W3:Y:S04]  /*158e0*/  LDL.LU R25, [R1+0x298] ;  /* 0x0002980001197983 */ /* 0x000ee80000300800 */
[----:B------:R0:W-:Y:S04]  /*158f0*/  STS.U8 [R7+UR14+0x4200], R29 ;  /* 0x0042001d07007988 */ /* 0x0001e8000800000e */
[----:B------:R1:W-:Y:S04]  /*15900*/  STS.U8 [R7+UR14+0x4600], R0 ;  /* 0x0046000007007988 */ /* 0x0003e8000800000e */
[----:B------:R5:W-:Y:S04]  /*15910*/  STS.U8 [R7+UR14+0x4a00], R2 ;  /* 0x004a000207007988 */ /* 0x000be8000800000e */
[----:B0-----:R-:W3:Y:S04]  /*15920*/  LDL.LU R29, [R1+0x2ac] ;  /* 0x0002ac00011d7983 */ /* 0x001ee80000300800 */
[----:B-1----:R-:W3:Y:S04]  /*15930*/  LDL.LU R0, [R1+0x2b8] ;  /* 0x0002b80001007983 */ /* 0x002ee80000300800 */
[----:B------:R0:W-:Y:S04]  /*15940*/  STS.U8 [R7+UR14+0x4e00], R9 ;  /* 0x004e000907007988 */ /* 0x0001e8000800000e */
[----:B-----5:R-:W5:Y:S04]  /*15950*/  LDL.LU R2, [R1+0x2c0] ;  /* 0x0002c00001027983 */ /* 0x020f680000300800 */
[----:B------:R1:W-:Y:S04]  /*15960*/  STS.U8 [R7+UR14+0x5200], R3 ;  /* 0x0052000307007988 */ /* 0x0003e8000800000e */
[----:B0-----:R-:W5:Y:S04]  /*15970*/  LDL.LU R9, [R1+0x2c8] ;  /* 0x0002c80001097983 */ /* 0x001f680000300800 */
[----:B------:R0:W-:Y:S04]  /*15980*/  STS.U8 [R7+UR14+0x7a00], R20 ;  /* 0x007a001407007988 */ /* 0x0001e8000800000e */
[----:B-1----:R-:W5:Y:S04]  /*15990*/  LDL.LU R3, [R1+0x2d0] ;  /* 0x0002d00001037983 */ /* 0x002f680000300800 */
[----:B------:R1:W-:Y:S04]  /*159a0*/  STS.U8 [R7+UR14+0x7e00], R13 ;  /* 0x007e000d07007988 */ /* 0x0003e8000800000e */
[----:B0-----:R-:W5:Y:S04]  /*159b0*/  LDL.LU R20, [R1+0x2d8] ;  /* 0x0002d80001147983 */ /* 0x001f680000300800 */
[----:B----4-:R0:W-:Y:S04]  /*159c0*/  STS.U8 [R7+UR14+0x8200], R12 ;  /* 0x0082000c07007988 */ /* 0x0101e8000800000e */
[----:B-1----:R-:W4:Y:S04]  /*159d0*/  LDL.LU R13, [R1+0x2e0] ;  /* 0x0002e000010d7983 */ /* 0x002f280000300800 */
[----:B0-----:R-:W4:Y:S04]  /*159e0*/  LDL.LU R12, [R1+0x2e8] ;  /* 0x0002e800010c7983 */ /* 0x001f280000300800 */
[----:B------:R0:W-:Y:S04]  /*159f0*/  STS.U8 [R7+UR14+0x8600], R19 ;  /* 0x0086001307007988 */ /* 0x0001e8000800000e */
        /* <DEDUP_REMOVED lines=10> */
[----:B-1----:R-:W5:Y:S04]  /*15aa0*/  LDL.LU R10, [R1+0x1094] ;  /* 0x00109400010a7983 */ /* 0x002f680000300800 */
[----:B------:R0:W-:Y:S04]  /*15ab0*/  STS.U8 [R7+UR14+0xb200], R22 ;  /* 0x00b2001607007988 */ /* 0x0001e8000800000e */
[----:B------:R1:W-:Y:S04]  /*15ac0*/  STS.U8 [R7+UR14+0xb600], R18 ;  /* 0x00b6001207007988 */ /* 0x0003e8000800000e */
[----:B0-----:R-:W5:Y:S04]  /*15ad0*/  LDL.LU R22, [R1+0x2f0] ;  /* 0x0002f00001167983 */ /* 0x001f680000300800 */
[----:B------:R0:W-:Y:S04]  /*15ae0*/  STS.U8 [R7+UR14+0xba00], R28 ;  /* 0x00ba001c07007988 */ /* 0x0001e8000800000e */
[----:B-1----:R-:W5:Y:S04]  /*15af0*/  LDL.LU R18, [R1+0x2f8] ;  /* 0x0002f80001127983 */ /* 0x002f680000300800 */
[----:B0-----:R-:W5:Y:S04]  /*15b00*/  LDL.LU R28, [R1+0x30c] ;  /* 0x00030c00011c7983 */ /* 0x001f680000300800 */
[----:B--2---:R0:W-:Y:S04]  /*15b10*/  STS.U8 [R7+UR14+0xce00], R17 ;  /* 0x00ce001107007988 */ /* 0x0041e8000800000e */
[----:B---3--:R1:W-:Y:S04]  /*15b20*/  STS.U8 [R7+UR14+0xd200], R25 ;  /* 0x00d2001907007988 */ /* 0x0083e8000800000e */
[----:B0-----:R-:W2:Y:S04]  /*15b30*/  LDL.LU R17, [R1+0x58] ;  /* 0x0000580001117983 */ /* 0x001ea80000300800 */
[----:B-1----:R-:W3:Y:S04]  /*15b40*/  LDL.LU R25, [R1+0x50] ;  /* 0x0000500001197983 */ /* 0x002ee80000300800 */
[----:B------:R-:W-:Y:S04]  /*15b50*/  STS.U8 [R7+UR14+0x9e00], R6 ;  /* 0x009e000607007988 */ /* 0x000fe8000800000e */
[----:B------:R-:W-:Y:S04]  /*15b60*/  STS.U8 [R7+UR14+0xa200], R5 ;  /* 0x00a2000507007988 */ /* 0x000fe8000800000e */
[----:B------:R-:W-:Y:S04]  /*15b70*/  STS.U8 [R7+UR14+0xda00], R0 ;  /* 0x00da000007007988 */ /* 0x000fe8000800000e */
[----:B------:R-:W-:Y:S04]  /*15b80*/  STS.U8 [R7+UR14+0xa600], R8 ;  /* 0x00a6000807007988 */ /* 0x000fe8000800000e */
[----:B------:R-:W-:Y:S04]  /*15b90*/  STS.U8 [R7+UR14+0xaa00], R4 ;  /* 0x00aa000407007988 */ /* 0x000fe8000800000e */
[----:B----4-:R0:W-:Y:S02]  /*15ba0*/  STS.U8 [R7+UR14+0xf200], R12 ;  /* 0x00f2000c07007988 */ /* 0x0101e4000800000e */
[----:B0-----:R-:W0:Y:S02]  /*15bb0*/  S2R R12, SR_TID.X ;  /* 0x00000000000c7919 */ /* 0x001e240000002100 */
[----:B------:R-:W-:Y:S04]  /*15bc0*/  STS.U8 [R7+UR14+0xae00], R21 ;  /* 0x00ae001507007988 */ /* 0x000fe8000800000e */
[----:B------:R-:W-:Y:S04]  /*15bd0*/  STS.U8 [R7+UR14+0xbe00], R23 ;  /* 0x00be001707007988 */ /* 0x000fe8000800000e */
[----:B------:R-:W-:Y:S04]  /*15be0*/  STS.U8 [R7+UR14+0xc200], R24 ;  /* 0x00c2001807007988 */ /* 0x000fe8000800000e */
[----:B------:R-:W-:Y:S04]  /*15bf0*/  STS.U8 [R7+UR14+0xc600], R26 ;  /* 0x00c6001a07007988 */ /* 0x000fe8000800000e */
[----:B------:R-:W-:Y:S04]  /*15c00*/  STS.U8 [R7+UR14+0xca00], R11 ;  /* 0x00ca000b07007988 */ /* 0x000fe8000800000e */
[----:B------:R-:W-:Y:S04]  /*15c10*/  STS.U8 [R7+UR14+0xd600], R29 ;  /* 0x00d6001d07007988 */ /* 0x000fe8000800000e */
[----:B-----5:R1:W-:Y:S01]  /*15c20*/  STS.U8 [R7+UR14+0xde00], R2 ;  /* 0x00de000207007988 */ /* 0x0203e2000800000e */
[----:B0-----:R-:W-:-:S03]  /*15c30*/  IMAD.SHL.U32 R0, R12, 0x20, RZ ;  /* 0x000000200c007824 */ /* 0x001fc600078e00ff */
[----:B------:R-:W-:Y:S04]  /*15c40*/  STS.U8 [R7+UR14+0xe200], R9 ;  /* 0x00e2000907007988 */ /* 0x000fe8000800000e */
[----:B------:R0:W-:Y:S04]  /*15c50*/  STS.U8 [R7+UR14+0xe600], R3 ;  /* 0x00e6000307007988 */ /* 0x0001e8000800000e */
[----:B------:R-:W-:Y:S04]  /*15c60*/  STS.U8 [R7+UR14+0xea00], R20 ;  /* 0x00ea001407007988 */ /* 0x000fe8000800000e */
[----:B------:R4:W-:Y:S01]  /*15c70*/  STS.U8 [R7+UR14+0xee00], R13 ;  /* 0x00ee000d07007988 */ /* 0x0009e2000800000e */
[----:B------:R-:W-:-:S02]  /*15c80*/  LOP3.LUT R0, R0, 0x3c00, RZ, 0xc0, !PT ;  /* 0x00003c0000007812 */ /* 0x000fc400078ec0ff */
[C---:B-1----:R-:W-:Y:S01]  /*15c90*/  LOP3.LUT R2, R12.reuse, 0x7, RZ, 0xc0, !PT ;  /* 0x000000070c027812 */ /* 0x042fe200078ec0ff */
[----:B0-----:R-:W-:-:S04]  /*15ca0*/  IMAD.SHL.U32 R3, R12, 0x2, RZ ;  /* 0x000000020c037824 */ /* 0x001fc800078e00ff */
[C---:B------:R-:W-:Y:S02]  /*15cb0*/  IMAD R0, R2.reuse, 0x80, R0 ;  /* 0x0000008002007824 */ /* 0x040fe400078e0200 */
[----:B------:R-:W-:-:S05]  /*15cc0*/  IMAD.SHL.U32 R2, R2, 0x10, RZ ;  /* 0x0000001002027824 */ /* 0x000fca00078e00ff */
[----:B------:R-:W-:Y:S01]  /*15cd0*/  LOP3.LUT R2, R2, 0x30, R3, 0x78, !PT ;  /* 0x0000003002027812 */ /* 0x000fe200078e7803 */
[----:B------:R-:W-:Y:S04]  /*15ce0*/  STL [R1+0x1090], R27 ;  /* 0x0010901b01007387 */ /* 0x000fe80000100800 */
[----:B------:R-:W-:Y:S01]  /*15cf0*/  IMAD.IADD R11, R0, 0x1, R2 ;  /* 0x00000001000b7824 */ /* 0x000fe200078e0202 */
[----:B------:R0:W-:Y:S04]  /*15d00*/  STS.U8 [R7+UR14+0xf600], R22 ;  /* 0x00f6001607007988 */ /* 0x0001e8000800000e */
[----:B------:R-:W-:Y:S04]  /*15d10*/  STS.U8 [R7+UR14+0xfa00], R18 ;  /* 0x00fa001207007988 */ /* 0x000fe8000800000e */
[----:B------:R1:W-:Y:S01]  /*15d20*/  STS.U8 [R7+UR14+0xfe00], R28 ;  /* 0x00fe001c07007988 */ /* 0x0003e2000800000e */
[----:B------:R-:W-:-:S02]  /*15d30*/  IMAD R2, R16, 0x100, R10 ;  /* 0x0000010010027824 */ /* 0x000fc400078e020a */
[----:B------:R-:W-:Y:S01]  /*15d40*/  IMAD R4, R15, 0x100, R14 ;  /* 0x000001000f047824 */ /* 0x000fe200078e020e */
[----:B---3--:R-:W-:Y:S01]  /*15d50*/  STL [R1+0x108c], R25 ;  /* 0x00108c1901007387 */ /* 0x008fe20000100800 */
[----:B------:R-:W-:Y:S06]  /*15d60*/  BAR.SYNC.DEFER_BLOCKING 0x0 ;  /* 0x0000000000007b1d */ /* 0x000fec0000010000 */
[----:B------:R-:W3:Y:S04]  /*15d70*/  LDL.LU R8, [R1+0x198] ;  /* 0x0001980001087983 */ /* 0x000ee80000300800 */
[----:B----4-:R-:W4:Y:S04]  /*15d80*/  LDL.LU R13, [R1+0x1a8] ;  /* 0x0001a800010d7983 */ /* 0x010f280000300800 */
[----:B------:R-:W4:Y:S04]  /*15d90*/  LDL.LU R12, [R1+0x1a4] ;  /* 0x0001a400010c7983 */ /* 0x000f280000300800 */
[----:B------:R-:W5:Y:S04]  /*15da0*/  LDL.LU.64 R20, [R1+0x120] ;  /* 0x0001200001147983 */ /* 0x000f680000300a00 */
[----:B------:R-:W2:Y:S04]  /*15db0*/  LDSM.16.M88.4 R24, [R11+UR14] ;  /* 0x0000000e0b18783b */ /* 0x000ea80008000200 */
[----:B0-----:R-:W5:Y:S04]  /*15dc0*/  LDL.LU.64 R22, [R1+0x128] ;  /* 0x0001280001167983 */ /* 0x001f680000300a00 */
[----:B------:R-:W3:Y:S04]  /*15dd0*/  LDL.LU R9, [R1+0x1c4] ;  /* 0x0001c40001097983 */ /* 0x000ee80000300800 */
[----:B------:R-:W3:Y:S04]  /*15de0*/  LDL.LU R29, [R1+0x1d8] ;  /* 0x0001d800011d7983 */ /* 0x000ee80000300800 */
[----:B-1----:R-:W3:Y:S04]  /*15df0*/  LDL.LU R28, [R1+0x1d4] ;  /* 0x0001d400011c7983 */ /* 0x002ee80000300800 */
[----:B------:R-:W3:Y:S04]  /*15e00*/  LDL.LU R10, [R1+0x1c8] ;  /* 0x0001c800010a7983 */ /* 0x000ee80000300800 */
[----:B------:R-:W3:Y:S04]  /*15e10*/  LDL.LU R14, [R1+0x19c] ;  /* 0x00019c00010e7983 */ /* 0x000ee80000300800 */
[----:B------:R-:W-:Y:S04]  /*15e20*/  STL [R1+0x1a0], R11 ;  /* 0x0001a00b01007387 */ /* 0x000fe80000100800 */
[----:B--2---:R-:W-:Y:S01]  /*15e30*/  STL.64 [R1+0x140], R24 ;  /* 0x0001401801007387 */ /* 0x004fe20000100a00 */
[----:B------:R-:W-:-:S02]  /*15e40*/  IMAD.MOV.U32 R16, RZ, RZ, R24 ;  /* 0x000000ffff107224 */ /* 0x000fc400078e0018 */
[----:B------:R-:W-:Y:S01]  /*15e50*/  IMAD.MOV.U32 R15, RZ, RZ, R25 ;  /* 0x000000ffff0f7224 */ /* 0x000fe200078e0019 */
[----:B------:R-:W-:Y:S04]  /*15e60*/  STL.64 [R1+0x148], R26 ;  /* 0x0001481a01007387 */ /* 0x000fe80000100a00 */
[----:B------:R-:W0:Y:S04]  /*15e70*/  LDSM.16.M88.4 R24, [R11+UR14+0x4000] ;  /* 0x0040000e0b18783b */ /* 0x000e280008000200 */
[----:B0-----:R-:W-:Y:S01]  /*15e80*/  STL.64 [R1+0x150], R24 ;  /* 0x0001501801007387 */ /* 0x001fe20000100a00 */
[----:B------:R-:W-:-:S02]  /*15e90*/  IMAD.MOV.U32 R6, RZ, RZ, R24 ;  /* 0x000000ffff067224 */ /* 0x000fc400078e0018 */
[----:B------:R-:W-:Y:S01]  /*15ea0*/  IMAD.MOV.U32 R7, RZ, RZ, R25 ;  /* 0x000000ffff077224 */ /* 0x000fe200078e0019 */
[----:B------:R-:W-:Y:S04]  /*15eb0*/  STL.64 [R1+0x158], R26 ;  /* 0x0001581a01007387 */ /* 0x000fe80000100a00 */
[----:B------:R-:W0:Y:S04]  /*15ec0*/  LDSM.16.M88.4 R24, [R11+UR14+0x8000] ;  /* 0x0080000e0b18783b */ /* 0x000e280008000200 */
[----:B0-----:R-:W-:Y:S01]  /*15ed0*/  STL.64 [R1+0x160], R24 ;  /* 0x0001601801007387 */ /* 0x001fe20000100a00 */
[----:B------:R-:W-:-:S03]  /*15ee0*/  IMAD.MOV.U32 R5, RZ, RZ, R25 ;  /* 0x000000ffff057224 */ /* 0x000fc600078e0019 */
[----:B------:R0:W-:Y:S04]  /*15ef0*/  STL.64 [R1+0x168], R26 ;  /* 0x0001681a01007387 */ /* 0x0001e80000100a00 */
[----:B0-----:R-:W2:Y:S04]  /*15f00*/  LDL.LU R27, [R1+0x1090] ;  /* 0x00109000011b7983 */ /* 0x001ea80000300800 */
[----:B------:R-:W3:Y:S01]  /*15f10*/  LDL.LU R25, [R1+0x108c] ;  /* 0x00108c0001197983 */ /* 0x000ee20000300800 */
[----:B------:R-:W-:Y:S01]  /*15f20*/  IMAD.MOV.U32 R18, RZ, RZ, R24 ;  /* 0x000000ffff127224 */ /* 0x000fe200078e0018 */
[----:B------:R-:W-:-:S02]  /*15f30*/  F2FP.F16.E4M3.UNPACK_B R24, R2 ;  /* 0x00000002ff18723e */ /* 0x000fc400020006ff */
[----:B------:R-:W-:Y:S02]  /*15f40*/  F2FP.F16.E4M3.UNPACK_B R16, R16 ;  /* 0x00000010ff10723e */ /* 0x000fe400020006ff */
[----:B------:R-:W-:Y:S01]  /*15f50*/  STL [R1+0x1088], R18 ;  /* 0x0010881201007387 */ /* 0x000fe20000100800 */
[----:B--2---:R-:W-:Y:S02]  /*15f60*/  IMAD R3, R19, 0x100, R27 ;  /* 0x0000010013037824 */ /* 0x004fe400078e021b */
[----:B---3--:R-:W-:Y:S01]  /*15f70*/  IMAD R0, R25, 0x100, R17 ;  /* 0x0000010019007824 */ /* 0x008fe200078e0211 */
[----:B------:R-:W-:Y:S02]  /*15f80*/  F2FP.F16.E4M3.UNPACK_B R25, R4 ;  /* 0x00000004ff19723e */ /* 0x000fe400020006ff */
[----:B------:R-:W-:Y:S02]  /*15f90*/  F2FP.F16.E4M3.UNPACK_B R26, R3 ;  /* 0x00000003ff1a723e */ /* 0x000fe400020006ff */
[----:B------:R-:W-:-:S02]  /*15fa0*/  F2FP.F16.E4M3.UNPACK_B R27, R0 ;  /* 0x00000000ff1b723e */ /* 0x000fc400020006ff */
[----:B------:R-:W-:-:S05]  /*15fb0*/  F2FP.F16.E4M3.UNPACK_B R17, R15 ;  /* 0x0000000fff11723e */ /* 0x000fca00020006ff */
[----:B------:R0:W-:Y:S02]  /*15fc0*/  STL.64 [R1+0x1080], R16 ;  /* 0x0010801001007387 */ /* 0x0001e40000100a00 */
[----:B-----5:R-:W-:Y:S02]  /*15fd0*/  HMMA.16816.F32 R20, R24, R16, R20 ;  /* 0x000000101814723c */ /* 0x020fe40000001814 */
[----:B0-----:R-:W2:Y:S04]  /*15fe0*/  LDL.LU.64 R16, [R1+0x180] ;  /* 0x0001800001107983 */ /* 0x001ea80000300a00 */
[----:B------:R-:W2:Y:S01]  /*15ff0*/  LDL.LU.64 R18, [R1+0x188] ;  /* 0x0001880001127983 */ /* 0x000ea20000300a00 */
[----:B------:R-:W-:Y:S02]  /*16000*/  F2FP.F16.E4M3.UNPACK_B R6, R6 ;  /* 0x00000006ff06723e */ /* 0x000fe400020006ff */
[----:B------:R-:W-:Y:S01]  /*16010*/  F2FP.F16.E4M3.UNPACK_B R7, R7 ;  /* 0x00000007ff07723e */ /* 0x000fe200020006ff */
[----:B------:R-:W-:-:S02]  /*16020*/  IMAD R0, R8, 0x100, R14 ;  /* 0x0000010008007824 */ /* 0x000fc400078e020e */
[----:B----4-:R-:W-:Y:S02]  /*16030*/  IMAD R8, R12, 0x100, R13 ;  /* 0x000001000c087824 */ /* 0x010fe400078e020d */
[----:B------:R-:W3:Y:S04]  /*16040*/  LDL.LU.64 R12, [R1+0x130] ;  /* 0x00013000010c7983 */ /* 0x000ee80000300a00 */
[----:B------:R-:W3:Y:S04]  /*16050*/  LDL.LU.64 R14, [R1+0x138] ;  /* 0x00013800010e7983 */ /* 0x000ee80000300a00 */
[----:B------:R-:W-:Y:S04]  /*16060*/  STL [R1+0x100c], R20 ;  /* 0x00100c1401007387 */ /* 0x000fe80000100800 */
[----:B------:R0:W-:Y:S04]  /*16070*/  STL [R1+0x1008], R21 ;  /* 0x0010081501007387 */ /* 0x0001e80000100800 */
[----:B------:R-:W-:Y:S04]  /*16080*/  STL [R1+0x1004], R22 ;  /* 0x0010041601007387 */ /* 0x000fe80000100800 */
[----:B------:R1:W-:Y:S04]  /*16090*/  STL [R1+0x1000], R23 ;  /* 0x0010001701007387 */ /* 0x0003e80000100800 */
[----:B0-----:R-:W4:Y:S04]  /*160a0*/  LDL.LU.64 R20, [R1+0x170] ;  /* 0x0001700001147983 */ /* 0x001f280000300a00 */
[----:B-1----:R-:W4:Y:S01]  /*160b0*/  LDL.LU.64 R22, [R1+0x178] ;  /* 0x0001780001167983 */ /* 0x002f220000300a00 */
[----:B--2---:R-:W-:-:S15]  /*160c0*/  HMMA.16816.F32 R16, R24, R6, R16 ;  /* 0x000000061810723c */ /* 0x004fde0000001810 */
[----:B------:R-:W-:-:S04]  /*160d0*/  NOP ;  /* 0x0000000000007918 */ /* 0x000fc80000000000 */
[----:B------:R-:W-:Y:S04]  /*160e0*/  STL.64 [R1], R16 ;  /* 0x0000001001007387 */ /* 0x000fe80000100a00 */
[----:B------:R0:W-:Y:S04]  /*160f0*/  STL.64 [R1+0x8], R18 ;  /* 0x0000081201007387 */ /* 0x0001e80000100a00 */
[----:B0-----:R-:W2:Y:S01]  /*16100*/  LDL.LU R18, [R1+0x1088] ;  /* 0x0010880001127983 */ /* 0x001ea20000300800 */
[----:B------:R-:W-:-:S03]  /*16110*/  F2FP.F16.E4M3.UNPACK_B R5, R5 ;  /* 0x00000005ff05723e */ /* 0x000fc600020006ff */
[----:B------:R-:W5:Y:S01]  /*16120*/  LDL.LU.64 R16, [R1+0x1080] ;  /* 0x0010800001107983 */ /* 0x000f620000300a00 */
[----:B------:R-:W-:Y:S02]  /*16130*/  IMAD R9, R9, 0x100, R10 ;  /* 0x0000010009097824 */ /* 0x000fe400078e020a */
[----:B------:R-:W-:Y:S01]  /*16140*/  IMAD R10, R28, 0x100, R29 ;  /* 0x000001001c0a7824 */ /* 0x000fe200078e021d */
[----:B--2---:R-:W-:-:S07]  /*16150*/  F2FP.F16.E4M3.UNPACK_B R4, R18 ;  /* 0x00000012ff04723e */ /* 0x004fce00020006ff */
[----:B----4-:R-:W-:-:S15]  /*16160*/  HMMA.16816.F32 R20, R24, R4, R20 ;  /* 0x000000041814723c */ /* 0x010fde0000001814 */
[----:B------:R-:W-:-:S04]  /*16170*/  NOP ;  /* 0x0000000000007918 */ /* 0x000fc80000000000 */
[----:B------:R0:W-:Y:S04]  /*16180*/  STL.64 [R1+0x40], R20 ;  /* 0x0000401401007387 */ /* 0x0001e80000100a00 */
[----:B------:R1:W-:Y:S04]  /*16190*/  STL.64 [R1+0x48], R22 ;  /* 0x0000481601007387 */ /* 0x0003e80000100a00 */
[----:B0-----:R-:W5:Y:S04]  /*161a0*/  LDL.LU.64 R20, [R1+0x110] ;  /* 0x0001100001147983 */ /* 0x001f680000300a00 */
[----:B-1----:R-:W5:Y:S04]  /*161b0*/  LDL.LU.64 R22, [R1+0x118] ;  /* 0x0001180001167983 */ /* 0x002f680000300a00 */
[----:B------:R-:W-:Y:S04]  /*161c0*/  STL.64 [R1+0x1078], R6 ;  /* 0x0010780601007387 */ /* 0x000fe80000100a00 */
[----:B------:R-:W-:Y:S04]  /*161d0*/  STL.64 [R1+0x1070], R4 ;  /* 0x0010700401007387 */ /* 0x000fe80000100a00 */
[----:B------:R-:W0:Y:S02]  /*161e0*/  LDSM.16.M88.4 R4, [R11+UR14+0xc000] ;  /* 0x00c0000e0b04783b */ /* 0x000e240008000200 */
[----:B0-----:R-:W-:-:S02]  /*161f0*/  IMAD.MOV.U32 R2, RZ, RZ, R4 ;  /* 0x000000ffff027224 */ /* 0x001fc400078e0004 */
[----:B------:R-:W-:-:S03]  /*16200*/  IMAD.MOV.U32 R3, RZ, RZ, R5 ;  /* 0x000000ffff037224 */ /* 0x000fc600078e0005 */
[----:B------:R-:W-:Y:S02]  /*16210*/  F2FP.F16.E4M3.UNPACK_B R2, R2 ;  /* 0x00000002ff02723e */ /* 0x000fe400020006ff */
[----:B------:R-:W-:-:S07]  /*16220*/  F2FP.F16.E4M3.UNPACK_B R3, R3 ;  /* 0x00000003ff03723e */ /* 0x000fce00020006ff */
[----:B---3--:R-:W-:Y:S01]  /*16230*/  HMMA.16816.F32 R24, R24, R2, R12 ;  /* 0x000000021818723c */ /* 0x008fe2000000180c */
[----:B------:R-:W-:Y:S04]  /*16240*/  STL.64 [R1+0x170], R4 ;  /* 0x0001700401007387 */ /* 0x000fe80000100a00 */
[----:B------:R-:W-:Y:S04]  /*16250*/  STL.64 [R1+0x178], R6 ;  /* 0x0001780601007387 */ /* 0x000fe80000100a00 */
[----:B------:R-:W2:Y:S04]  /*16260*/  LDL.LU R19, [R1+0x2a0] ;  /* 0x0002a00001137983 */ /* 0x000ea80000300800 */
[----:B------:R-:W3:Y:S04]  /*16270*/  LDL.LU R11, [R1+0x29c] ;  /* 0x00029c00010b7983 */ /* 0x000ee80000300800 */
[----:B------:R-:W4:Y:S04]  /*16280*/  LDL.LU R29, [R1+0x2b0] ;  /* 0x0002b000011d7983 */ /* 0x000f280000300800 */
[----:B------:R-:W4:Y:S01]  /*16290*/  LDL.LU R18, [R1+0x2a8] ;  /* 0x0002a80001127983 */ /* 0x000f220000300800 */
[----:B------:R-:W-:-:S03]  /*162a0*/  F2FP.F16.E4M3.UNPACK_B R12, R0 ;  /* 0x00000000ff0c723e */ /* 0x000fc600020006ff */
[----:B------:R-:W-:Y:S01]  /*162b0*/  STL.64 [R1+0xfe8], R26 ;  /* 0x000fe81a01007387 */ /* 0x000fe20000100a00 */
[----:B------:R-:W-:-:S03]  /*162c0*/  F2FP.F16.E4M3.UNPACK_B R13, R8 ;  /* 0x00000008ff0d723e */ /* 0x000fc600020006ff */
[----:B------:R0:W-:Y:S01]  /*162d0*/  STL.64 [R1+0xfe0], R24 ;  /* 0x000fe01801007387 */ /* 0x0001e20000100a00 */
[----:B------:R-:W-:Y:S02]  /*162e0*/  F2FP.F16.E4M3.UNPACK_B R14, R9 ;  /* 0x00000009ff0e723e */ /* 0x000fe400020006ff */
[----:B------:R-:W-:Y:S01]  /*162f0*/  F2FP.F16.E4M3.UNPACK_B R15, R10 ;  /* 0x0000000aff0f723e */ /* 0x000fe200020006ff */
[----:B0-----:R-:W2:Y:S04]  /*16300*/  LDL.LU.64 R24, [R1+0xf0] ;  /* 0x0000f00001187983 */ /* 0x001ea80000300a00 */
[----:B------:R-:W2:Y:S04]  /*16310*/  LDL.LU.64 R26, [R1+0xf8] ;  /* 0x0000f800011a7983 */ /* 0x000ea80000300a00 */
[----:B------:R-:W2:Y:S04]  /*16320*/  LDL.LU R0, [R1+0x27c] ;  /* 0x00027c0001007983 */ /* 0x000ea80000300800 */
[----:B------:R-:W2:Y:S04]  /*16330*/  LDL.LU R8, [R1+0x28c] ;  /* 0x00028c0001087983 */ /* 0x000ea80000300800 */
[----:B------:R-:W2:Y:S04]  /*16340*/  LDL.LU R9, [R1+0x290] ;  /* 0x0002900001097983 */ /* 0x000ea80000300800 */
[----:B------:R-:W3:Y:S01]  /*16350*/  LDL.LU R10, [R1+0x280] ;  /* 0x00028000010a7983 */ /* 0x000ee20000300800 */
[----:B-----5:R-:W-:-:S15]  /*16360*/  HMMA.16816.F32 R4, R12, R16, R20 ;  /* 0x000000100c04723c */ /* 0x020fde0000001814 */
[----:B------:R-:W-:-:S04]  /*16370*/  NOP ;  /* 0x0000000000007918 */ /* 0x000fc80000000000 */
[----:B------:R-:W-:Y:S02]  /*16380*/  IMAD.MOV.U32 R23, RZ, RZ, R6 ;  /* 0x000000ffff177224 */ /* 0x000fe400078e0006 */
[----:B------:R-:W-:Y:S01]  /*16390*/  IMAD.MOV.U32 R28, RZ, RZ, R7 ;  /* 0x000000ffff1c7224 */ /* 0x000fe200078e0007 */
[----:B---3--:R-:W-:Y:S04]  /*163a0*/  STL.64 [R1+0x1068], R10 ;  /* 0x0010680a01007387 */ /* 0x008fe80000100a00 */
[----:B--2---:R0:W-:Y:S04]  /*163b0*/  STL.64 [R1+0x1060], R8 ;  /* 0x0010600801007387 */ /* 0x0041e80000100a00 */
[----:B0-----:R-:W2:Y:S04]  /*163c0*/  LDL.LU.64 R8, [R1+0x100] ;  /* 0x0001000001087983 */ /* 0x001ea80000300a00 */
[----:B------:R-:W2:Y:S04]  /*163d0*/  LDL.LU.64 R10, [R1+0x108] ;  /* 0x00010800010a7983 */ /* 0x000ea80000300a00 */
[----:B------:R-:W2:Y:S01]  /*163e0*/  LDL.LU.64 R6, [R1+0x1078] ;  /* 0x0010780001067983 */ /* 0x000ea20000300a00 */
[----:B------:R-:W-:-:S02]  /*163f0*/  IMAD.MOV.U32 R21, RZ, RZ, R4 ;  /* 0x000000ffff157224 */ /* 0x000fc400078e0004 */
[----:B------:R-:W-:Y:S02]  /*16400*/  IMAD.MOV.U32 R22, RZ, RZ, R5 ;  /* 0x000000ffff167224 */ /* 0x000fe400078e0005 */
[----:B------:R-:W3:Y:S01]  /*16410*/  LDL.LU.64 R4, [R1+0x1070] ;  /* 0x0010700001047983 */ /* 0x000ee20000300a00 */
[----:B--2---:R-:W-:-:S15]  /*16420*/  HMMA.16816.F32 R8, R12, R6, R8 ;  /* 0x000000060c08723c */ /* 0x004fde0000001808 */
[----:B------:R-:W-:-:S04]  /*16430*/  NOP ;  /* 0x0000000000007918 */ /* 0x000fc80000000000 */
[----:B------:R-:W-:Y:S01]  /*16440*/  IMAD.MOV.U32 R20, RZ, RZ, R11 ;  /* 0x000000ffff147224 */ /* 0x000fe200078e000b */
[----:B------:R-:W-:Y:S04]  /*16450*/  STL.64 [R1+0x20], R8 ;  /* 0x0000200801007387 */ /* 0x000fe80000100a00 */
[----:B------:R-:W-:Y:S04]  /*16460*/  STL [R1+0x28], R10 ;  /* 0x0000280a01007387 */ /* 0x000fe80000100800 */
[----:B------:R-:W-:Y:S04]  /*16470*/  STL.64 [R1+0x1018], R22 ;  /* 0x0010181601007387 */ /* 0x000fe80000100a00 */
[----:B------:R0:W-:Y:S04]  /*16480*/  STL.64 [R1+0x1010], R20 ;  /* 0x0010101401007387 */ /* 0x0001e80000100a00 */
[----:B0-----:R-:W2:Y:S04]  /*16490*/  LDL.LU.64 R20, [R1+0xa0] ;  /* 0x0000a00001147983 */ /* 0x001ea80000300a00 */
[----:B------:R-:W2:Y:S01]  /*164a0*/  LDL.LU.64 R22, [R1+0xa8] ;  /* 0x0000a80001167983 */ /* 0x000ea20000300a00 */
[----:B---3--:R-:W-:-:S15]  /*164b0*/  HMMA.16816.F32 R8, R12, R4, R24 ;  /* 0x000000040c08723c */ /* 0x008fde0000001818 */
[----:B------:R-:W-:-:S04]  /*164c0*/  NOP ;  /* 0x0000000000007918 */ /* 0x000fc80000000000 */
[----:B------:R-:W-:Y:S02]  /*164d0*/  IMAD.MOV.U32 R27, RZ, RZ, R8 ;  /* 0x000000ffff1b7224 */ /* 0x000fe400078e0008 */
[----:B------:R-:W-:Y:S02]  /*164e0*/  IMAD.MOV.U32 R26, RZ, RZ, R9 ;  /* 0x000000ffff1a7224 */ /* 0x000fe400078e0009 */
[----:B------:R-:W-:Y:S02]  /*164f0*/  IMAD.MOV.U32 R25, RZ, RZ, R10 ;  /* 0x000000ffff197224 */ /* 0x000fe400078e000a */
[----:B------:R-:W-:Y:S02]  /*16500*/  IMAD.MOV.U32 R24, RZ, RZ, R11 ;  /* 0x000000ffff187224 */ /* 0x000fe400078e000b */
[----:B------:R-:W3:Y:S04]  /*16510*/  LDL.LU.64 R10, [R1+0x1068] ;  /* 0x00106800010a7983 */ /* 0x000ee80000300a00 */
[----:B------:R-:W5:Y:S04]  /*16520*/  LDL.LU.64 R8, [R1+0x1060] ;  /* 0x0010600001087983 */ /* 0x000f680000300a00 */
[----:B------:R-:W-:Y:S04]  /*16530*/  STL.64 [R1+0x1028], R26 ;  /* 0x0010281a01007387 */ /* 0x000fe80000100a00 */
[----:B------:R-:W-:Y:S01]  /*16540*/  STL.64 [R1+0x1020], R24 ;  /* 0x0010201801007387 */ /* 0x000fe20000100a00 */
[----:B--2---:R-:W-:-:S15]  /*16550*/  HMMA.16816.F32 R12, R12, R2, R20 ;  /* 0x000000020c0c723c */ /* 0x004fde0000001814 */
[----:B------:R-:W-:-:S04]  /*16560*/  NOP ;  /* 0x0000000000007918 */ /* 0x000fc80000000000 */
[----:B------:R-:W-:Y:S04]  /*16570*/  STL [R1+0xf84], R12 ;  /* 0x000f840c01007387 */ /* 0x000fe80000100800 */
[----:B------:R0:W-:Y:S04]  /*16580*/  STL [R1+0xf80], R13 ;  /* 0x000f800d01007387 */ /* 0x0001e80000100800 */
[----:B------:R-:W-:Y:S04]  /*16590*/  STL [R1+0xf7c], R14 ;  /* 0x000f7c0e01007387 */ /* 0x000fe80000100800 */
[----:B------:R1:W-:Y:S04]  /*165a0*/  STL [R1+0xf78], R15 ;  /* 0x000f780f01007387 */ /* 0x0003e80000100800 */
[----:B0-----:R-:W2:Y:S04]  /*165b0*/  LDL.LU.64 R12, [R1+0x70] ;  /* 0x00007000010c7983 */ /* 0x001ea80000300a00 */
[----:B-1----:R-:W2:Y:S04]  /*165c0*/  LDL.LU.64 R14, [R1+0x78] ;  /* 0x00007800010e7983 */ /* 0x002ea80000300a00 */
[----:B------:R-:W2:Y:S04]  /*165d0*/  LDL.LU R25, [R1+0x304] ;  /* 0x0003040001197983 */ /* 0x000ea80000300800 */
[----:B------:R-:W2:Y:S04]  /*165e0*/  LDL.LU R26, [R1+0x2fc] ;  /* 0x0002fc00011a7983 */ /* 0x000ea80000300800 */
[----:B------:R-:W2:Y:S04]  /*165f0*/  LDL.LU R27, [R1+0x310] ;  /* 0x00031000011b7983 */ /* 0x000ea80000300800 */
[----:B--2---:R-:W-:Y:S04]  /*16600*/  STL.64 [R1+0x1048], R26 ;  /* 0x0010481a01007387 */ /* 0x004fe80000100a00 */
[----:B------:R0:W-:Y:S04]  /*16610*/  STL [R1+0x1040], R25 ;  /* 0x0010401901007387 */ /* 0x0001e80000100800 */
[----:B0-----:R-:W2:Y:S04]  /*16620*/  LDL.LU.64 R24, [R1+0xd0] ;  /* 0x0000d00001187983 */ /* 0x001ea80000300a00 */
[----:B------:R-:W2:Y:S01]  /*16630*/  LDL.LU.64 R26, [R1+0xd8] ;  /* 0x0000d800011a7983 */ /* 0x000ea20000300a00 */
[----:B---3--:R-:W-:-:S02]  /*16640*/  IMAD R0, R0, 0x100, R10 ;  /* 0x0000010000007824 */ /* 0x008fc400078e020a */
[----:B------:R-:W-:Y:S02]  /*16650*/  IMAD R10, R11, 0x100, R19 ;  /* 0x000001000b0a7824 */ /* 0x000fe400078e0213 */
[----:B-----5:R-:W-:Y:S02]  /*16660*/  IMAD R9, R8, 0x100, R9 ;  /* 0x0000010008097824 */ /* 0x020fe400078e0209 */
[----:B----4-:R-:W-:Y:S01]  /*16670*/  IMAD R11, R18, 0x100, R29 ;  /* 0x00000100120b7824 */ /* 0x010fe200078e021d */
[----:B--2---:R-:W-:Y:S04]  /*16680*/  STL.64 [R1+0x1058], R26 ;  /* 0x0010581a01007387 */ /* 0x004fe80000100a00 */
[----:B------:R0:W-:Y:S04]  /*16690*/  STL.64 [R1+0x1050], R24 ;  /* 0x0010501801007387 */ /* 0x0001e80000100a00 */
[----:B0-----:R-:W2:Y:S04]  /*166a0*/  LDL.LU.64 R24, [R1+0xe0] ;  /* 0x0000e00001187983 */ /* 0x001ea80000300a00 */
[----:B------:R-:W2:Y:S01]  /*166b0*/  LDL.LU.64 R26, [R1+0xe8] ;  /* 0x0000e800011a7983 */ /* 0x000ea20000300a00 */
[----:B------:R-:W-:-:S02]  /*166c0*/  F2FP.F16.E4M3.UNPACK_B R8, R0 ;  /* 0x00000000ff08723e */ /* 0x000fc400020006ff */
[----:B------:R-:W-:Y:S01]  /*166d0*/  F2FP.F16.E4M3.UNPACK_B R9, R9 ;  /* 0x00000009ff09723e */ /* 0x000fe200020006ff */
[----:B------:R-:W3:Y:S01]  /*166e0*/  LDL.LU R20, [R1+0x308] ;  /* 0x0003080001147983 */ /* 0x000ee20000300800 */
[----:B------:R-:W-:Y:S02]  /*166f0*/  F2FP.F16.E4M3.UNPACK_B R10, R10 ;  /* 0x0000000aff0a723e */ /* 0x000fe400020006ff */
[----:B------:R-:W-:Y:S01]  /*16700*/  F2FP.F16.E4M3.UNPACK_B R11, R11 ;  /* 0x0000000bff0b723e */ /* 0x000fe200020006ff */
[----:B------:R-:W4:Y:S04]  /*16710*/  LDL.LU R21, [R1+0x318] ;  /* 0x0003180001157983 */ /* 0x000f280000300800 */
[----:B------:R-:W4:Y:S04]  /*16720*/  LDL.LU R22, [R1+0x314] ;  /* 0x0003140001167983 */ /* 0x000f280000300800 */
[----:B------:R-:W5:Y:S04]  /*16730*/  LDL.LU R23, [R1+0x320] ;  /* 0x0003200001177983 */ /* 0x000f680000300800 */
[----:B------:R-:W5:Y:S01]  /*16740*/  LDL.LU R29, [R1+0x31c] ;  /* 0x00031c00011d7983 */ /* 0x000f620000300800 */
[----:B--2---:R-:W-:-:S15]  /*16750*/  HMMA.16816.F32 R24, R8, R16, R24 ;  /* 0x000000100818723c */ /* 0x004fde0000001818 */
[----:B------:R-:W-:-:S04]  /*16760*/  NOP ;  /* 0x0000000000007918 */ /* 0x000fc80000000000 */
[----:B------:R-:W-:Y:S04]  /*16770*/  STL.64 [R1+0x50], R24 ;  /* 0x0000501801007387 */ /* 0x000fe80000100a00 */
[----:B------:R0:W-:Y:S02]  /*16780*/  STL.64 [R1+0x58], R26 ;  /* 0x0000581a01007387 */ /* 0x0001e40000100a00 */
[----:B0-----:R-:W-:-:S15]  /*16790*/  HMMA.16816.F32 R24, R8, R6, R12 ;  /* 0x000000060818723c */ /* 0x001fde000000180c */
[----:B------:R-:W-:-:S04]  /*167a0*/  NOP ;  /* 0x0000000000007918 */ /* 0x000fc80000000000 */
[----:B------:R-:W-:Y:S02]  /*167b0*/  IMAD.MOV.U32 R14, RZ, RZ, R26 ;  /* 0x000000ffff0e7224 */ /* 0x000fe400078e001a */
[----:B------:R-:W-:Y:S02]  /*167c0*/  IMAD.MOV.U32 R15, RZ, RZ, R27 ;  /* 0x000000ffff0f7224 */ /* 0x000fe400078e001b */
[----:B------:R-:W-:Y:S01]  /*167d0*/  IMAD.MOV.U32 R12, RZ, RZ, R24 ;  /* 0x000000ffff0c7224 */ /* 0x000fe200078e0018 */
[----:B------:R-:W2:Y:S01]  /*167e0*/  LDL.LU.64 R26, [R1+0x1058] ;  /* 0x00105800011a7983 */ /* 0x000ea20000300a00 */
[----:B------:R-:W-:-:S03]  /*167f0*/  IMAD.MOV.U32 R13, RZ, RZ, R25 ;  /* 0x000000ffff0d7224 */ /* 0x000fc600078e0019 */
[----:B------:R-:W2:Y:S04]  /*16800*/  LDL.LU.64 R24, [R1+0x1050] ;  /* 0x0010500001187983 */ /* 0x000ea80000300a00 */
[----:B------:R-:W-:Y:S04]  /*16810*/  STL [R1+0xf94], R15 ;  /* 0x000f940f01007387 */ /* 0x000fe80000100800 */
[----:B------:R-:W-:Y:S04]  /*16820*/  STL [R1+0xf90], R14 ;  /* 0x000f900e01007387 */ /* 0x000fe80000100800 */
[----:B------:R-:W-:Y:S04]  /*16830*/  STL [R1+0xf8c], R13 ;  /* 0x000f8c0d01007387 */ /* 0x000fe80000100800 */
[----:B------:R0:W-:Y:S04]  /*16840*/  STL [R1+0xf88], R12 ;  /* 0x000f880c01007387 */ /* 0x0001e80000100800 */
[----:B0-----:R-:W3:Y:S04]  /*16850*/  LDL.LU.64 R12, [R1+0x90] ;  /* 0x00009000010c7983 */ /* 0x001ee80000300a00 */
[----:B------:R-:W3:Y:S01]  /*16860*/  LDL.LU.64 R14, [R1+0x98] ;  /* 0x00009800010e7983 */ /* 0x000ee20000300a00 */
[----:B--2---:R-:W-:-:S15]  /*16870*/  HMMA.16816.F32 R24, R8, R4, R24 ;  /* 0x000000040818723c */ /* 0x004fde0000001818 */
[----:B------:R-:W-:-:S04]  /*16880*/  NOP ;  /* 0x0000000000007918 */ /* 0x000fc80000000000 */
[----:B------:R-:W-:Y:S04]  /*16890*/  STL.64 [R1+0xa0], R24 ;  /* 0x0000a01801007387 */ /* 0x000fe80000100a00 */
[----:B------:R0:W-:Y:S04]  /*168a0*/  STL.64 [R1+0xa8], R26 ;  /* 0x0000a81a01007387 */ /* 0x0001e80000100a00 */
[----:B0-----:R-:W2:Y:S04]  /*168b0*/  LDL.LU.64 R26, [R1+0x1048] ;  /* 0x00104800011a7983 */ /* 0x001ea80000300a00 */
[----:B------:R-:W4:Y:S01]  /*168c0*/  LDL.LU R25, [R1+0x1040] ;  /* 0x0010400001197983 */ /* 0x000f220000300800 */
[----:B---3--:R-:W-:Y:S03]  /*168d0*/  HMMA.16816.F32 R8, R8, R2, R12 ;  /* 0x000000020808723c */ /* 0x008fe6000000180c */
[----:B------:R-:W3:Y:S04]  /*168e0*/  LDL.LU R18, [R1+0x334] ;  /* 0x0003340001127983 */ /* 0x000ee80000300800 */
[----:B------:R-:W3:Y:S04]  /*168f0*/  LDL.LU R0, [R1+0x340] ;  /* 0x0003400001007983 */ /* 0x000ee80000300800 */
[----:B------:R-:W3:Y:S08]  /*16900*/  LDL.LU R19, [R1+0x33c] ;  /* 0x00033c0001137983 */ /* 0x000ef00000300800 */
[----:B------:R-:W-:-:S02]  /*16910*/  IMAD.MOV.U32 R12, RZ, RZ, R11 ;  /* 0x000000ffff0c7224 */ /* 0x000fc400078e000b */
[----:B------:R-:W-:Y:S02]  /*16920*/  IMAD.MOV.U32 R13, RZ, RZ, R10 ;  /* 0x000000ffff0d7224 */ /* 0x000fe400078e000a */
[----:B------:R-:W-:Y:S02]  /*16930*/  IMAD.MOV.U32 R14, RZ, RZ, R9 ;  /* 0x000000ffff0e7224 */ /* 0x000fe400078e0009 */
[----:B------:R-:W-:Y:S01]  /*16940*/  IMAD.MOV.U32 R15, RZ, RZ, R8 ;  /* 0x000000ffff0f7224 */ /* 0x000fe200078e0008 */
[----:B------:R-:W-:Y:S04]  /*16950*/  STL [R1+0xfa4], R12 ;  /* 0x000fa40c01007387 */ /* 0x000fe80000100800 */
[----:B------:R0:W-:Y:S04]  /*16960*/  STL [R1+0xfa0], R13 ;  /* 0x000fa00d01007387 */ /* 0x0001e80000100800 */
[----:B------:R-:W-:Y:S04]  /*16970*/  STL [R1+0xf9c], R14 ;  /* 0x000f9c0e01007387 */ /* 0x000fe80000100800 */
[----:B------:R1:W-:Y:S04]  /*16980*/  STL [R1+0xf98], R15 ;  /* 0x000f980f01007387 */ /* 0x0003e80000100800 */
[----:B0-----:R-:W3:Y:S04]  /*16990*/  LDL.LU.64 R12, [R1+0xb0] ;  /* 0x0000b000010c7983 */ /* 0x001ee80000300a00 */
[----:B-1----:R-:W3:Y:S01]  /*169a0*/  LDL.LU.64 R14, [R1+0xb8] ;  /* 0x0000b800010e7983 */ /* 0x002ee20000300a00 */
[----:B--2---:R-:W-:-:S02]  /*169b0*/  IMAD R9, R20, 0x100, R27 ;  /* 0x0000010014097824 */ /* 0x004fc400078e021b */
[----:B----4-:R-:W-:Y:S02]  /*169c0*/  IMAD R8, R26, 0x100, R25 ;  /* 0x000001001a087824 */ /* 0x010fe400078e0219 */
[----:B------:R-:W2:Y:S04]  /*169d0*/  LDL.LU.64 R24, [R1+0x80] ;  /* 0x0000800001187983 */ /* 0x000ea80000300a00 */
[----:B------:R-:W4:Y:S01]  /*169e0*/  LDL.LU.64 R26, [R1+0x88] ;  /* 0x00008800011a7983 */ /* 0x000f220000300a00 */
[----:B------:R-:W-:Y:S02]  /*169f0*/  IMAD R10, R22, 0x100, R21 ;  /* 0x00000100160a7824 */ /* 0x000fe400078e0215 */
[----:B-----5:R-:W-:Y:S01]  /*16a00*/  IMAD R11, R29, 0x100, R23 ;  /* 0x000001001d0b7824 */ /* 0x020fe200078e0217 */
[----:B------:R-:W-:Y:S01]  /*16a10*/  F2FP.F16.E4M3.UNPACK_B R8, R8 ;  /* 0x00000008ff08723e */ /* 0x000fe200020006ff */
[----:B----4-:R-:W-:Y:S04]  /*16a20*/  STL.64 [R1+0x1038], R26 ;  /* 0x0010381a01007387 */ /* 0x010fe80000100a00 */
[----:B--2---:R0:W-:Y:S04]  /*16a30*/  STL.64 [R1+0x1030], R24 ;  /* 0x0010301801007387 */ /* 0x0041e80000100a00 */
[----:B0-----:R-:W2:Y:S04]  /*16a40*/  LDL.LU.64 R24, [R1+0xc0] ;  /* 0x0000c00001187983 */ /* 0x001ea80000300a00 */
[----:B------:R-:W2:Y:S01]  /*16a50*/  LDL.LU.64 R26, [R1+0xc8] ;  /* 0x0000c800011a7983 */ /* 0x000ea20000300a00 */
[----:B------:R-:W-:-:S02]  /*16a60*/  F2FP.F16.E4M3.UNPACK_B R9, R9 ;  /* 0x00000009ff09723e */ /* 0x000fc400020006ff */
[----:B------:R-:W-:Y:S01]  /*16a70*/  F2FP.F16.E4M3.UNPACK_B R10, R10 ;  /* 0x0000000aff0a723e */ /* 0x000fe200020006ff */
[----:B------:R-:W4:Y:S01]  /*16a80*/  LDL.LU.64 R20, [R1+0x60] ;  /* 0x0000600001147983 */ /* 0x000f220000300a00 */
[----:B------:R-:W-:-:S03]  /*16a90*/  F2FP.F16.E4M3.UNPACK_B R11, R11 ;  /* 0x0000000bff0b723e */ /* 0x000fc600020006ff */
[----:B------:R-:W4:Y:S04]  /*16aa0*/  LDL.LU.64 R22, [R1+0x68] ;  /* 0x0000680001167983 */ /* 0x000f280000300a00 */
[----:B--2---:R-:W-:Y:S01]  /*16ab0*/  HMMA.16816.F32 R24, R8, R16, R24 ;  /* 0x000000100818723c */ /* 0x004fe20000001818 */
[----:B------:R-:W2:Y:S04]  /*16ac0*/  LDL.LU R16, [R1+0x324] ;  /* 0x0003240001107983 */ /* 0x000ea80000300800 */
[----:B------:R-:W5:-:S14]  /*16ad0*/  LDL.LU R17, [R1+0x32c] ;  /* 0x00032c0001117983 */ /* 0x000f5c0000300800 */
[----:B------:R-:W-:Y:S04]  /*16ae0*/  STL.64 [R1+0xd0], R24 ;  /* 0x0000d01801007387 */ /* 0x000fe80000100a00 */
[----:B------:R3:W-:Y:S02]  /*16af0*/  STL.64 [R1+0xd8], R26 ;  /* 0x0000d81a01007387 */ /* 0x0007e40000100a00 */
[----:B---3--:R-:W-:-:S15]  /*16b00*/  HMMA.16816.F32 R24, R8, R6, R12 ;  /* 0x000000060818723c */ /* 0x008fde000000180c */
[----:B------:R-:W-:-:S04]  /*16b10*/  NOP ;  /* 0x0000000000007918 */ /* 0x000fc80000000000 */
[----:B------:R-:W-:Y:S02]  /*16b20*/  IMAD.MOV.U32 R14, RZ, RZ, R26 ;  /* 0x000000ffff0e7224 */ /* 0x000fe400078e001a */
[----:B------:R-:W-:Y:S02]  /*16b30*/  IMAD.MOV.U32 R15, RZ, RZ, R27 ;  /* 0x000000ffff0f7224 */ /* 0x000fe400078e001b */
[----:B------:R-:W-:Y:S01]  /*16b40*/  IMAD.MOV.U32 R12, RZ, RZ, R24 ;  /* 0x000000ffff0c7224 */ /* 0x000fe200078e0018 */
[----:B------:R-:W3:Y:S01]  /*16b50*/  LDL.LU.64 R26, [R1+0x1038] ;  /* 0x00103800011a7983 */ /* 0x000ee20000300a00 */
[----:B------:R-:W-:-:S03]  /*16b60*/  IMAD.MOV.U32 R13, RZ, RZ, R25 ;  /* 0x000000ffff0d7224 */ /* 0x000fc600078e0019 */
[----:B------:R-:W3:Y:S04]  /*16b70*/  LDL.LU.64 R24, [R1+0x1030] ;  /* 0x0010300001187983 */ /* 0x000ee80000300a00 */
[----:B------:R-:W5:Y:S04]  /*16b80*/  LDL.LU R6, [R1+0x330] ;  /* 0x0003300001067983 */ /* 0x000f680000300800 */
[----:B------:R-:W2:Y:S04]  /*16b90*/  LDL.LU R7, [R1+0x338] ;  /* 0x0003380001077983 */ /* 0x000ea80000300800 */
[----:B------:R0:W-:Y:S04]  /*16ba0*/  STL.64 [R1+0xfb0], R14 ;  /* 0x000fb00e01007387 */ /* 0x0001e80000100a00 */
[----:B0-----:R-:W2:Y:S04]  /*16bb0*/  LDL.LU R15, [R1+0x328] ;  /* 0x00032800010f7983 */ /* 0x001ea80000300800 */
[----:B------:R-:W-:Y:S01]  /*16bc0*/  STL.64 [R1+0xfa8], R12 ;  /* 0x000fa80c01007387 */ /* 0x000fe20000100a00 */
[----:B---3--:R-:W-:-:S15]  /*16bd0*/  HMMA.16816.F32 R24, R8, R4, R24 ;  /* 0x000000040818723c */ /* 0x008fde0000001818 */
[----:B------:R-:W-:-:S04]  /*16be0*/  NOP ;  /* 0x0000000000007918 */ /* 0x000fc80000000000 */
[----:B------:R-:W-:Y:S01]  /*16bf0*/  STL.64 [R1+0xb0], R24 ;  /* 0x0000b01801007387 */ /* 0x000fe20000100a00 */
[----:B------:R-:W-:-:S03]  /*16c00*/  IMAD.MOV.U32 R29, RZ, RZ, R27 ;  /* 0x000000ffff1d7224 */ /* 0x000fc600078e001b */
[----:B------:R0:W-:Y:S04]  /*16c10*/  STL [R1+0xb8], R26 ;  /* 0x0000b81a01007387 */ /* 0x0001e80000100800 */
[----:B0-----:R-:W3:Y:S04]  /*16c20*/  LDL.LU.64 R26, [R1+0x1028] ;  /* 0x00102800011a7983 */ /* 0x001ee80000300a00 */
[----:B------:R-:W5:Y:S01]  /*16c30*/  LDL.LU.64 R24, [R1+0x1020] ;  /* 0x0010200001187983 */ /* 0x000f620000300a00 */
[----:B----4-:R-:W-:Y:S03]  /*16c40*/  HMMA.16816.F32 R8, R8, R2, R20 ;  /* 0x000000020808723c */ /* 0x010fe60000001814 */
[----:B------:R-:W-:Y:S01]  /*16c50*/  STL [R1+0xfd8], R29 ;  /* 0x000fd81d01007387 */ /* 0x000fe20000100800 */
[----:B--2---:R-:W-:-:S03]  /*16c60*/  IMAD R16, R16, 0x100, R15 ;  /* 0x0000010010107824 */ /* 0x004fc600078e020f */
[----:B------:R-:W2:Y:S04]  /*16c70*/  LDL.LU.64 R22, [R1+0x1018] ;  /* 0x0010180001167983 */ /* 0x000ea80000300a00 */
[----:B------:R-:W4:Y:S08]  /*16c80*/  LDL.LU.64 R20, [R1+0x1010] ;  /* 0x0010100001147983 */ /* 0x000f300000300a00 */
[----:B------:R0:W-:Y:S04]  /*16c90*/  STL.64 [R1+0x80], R8 ;  /* 0x0000800801007387 */ /* 0x0001e80000100a00 */
[----:B------:R-:W-:Y:S01]  /*16ca0*/  STL.64 [R1+0x88], R10 ;  /* 0x0000880a01007387 */ /* 0x000fe20000100a00 */
[----:B---3--:R-:W-:-:S02]  /*16cb0*/  IMAD.MOV.U32 R13, RZ, RZ, R26 ;  /* 0x000000ffff0d7224 */ /* 0x008fc400078e001a */
[----:B-----5:R-:W-:Y:S02]  /*16cc0*/  IMAD.MOV.U32 R15, RZ, RZ, R24 ;  /* 0x000000ffff0f7224 */ /* 0x020fe400078e0018 */
[----:B------:R-:W-:Y:S01]  /*16cd0*/  IMAD.MOV.U32 R14, RZ, RZ, R25 ;  /* 0x000000ffff0e7224 */ /* 0x000fe200078e0019 */
[----:B------:R-:W3:Y:S01]  /*16ce0*/  LDL.LU R24, [R1+0x40] ;  /* 0x0000400001187983 */ /* 0x000ee20000300800 */
[----:B------:R-:W-:-:S03]  /*16cf0*/  IMAD.MOV.U32 R12, RZ, RZ, R27 ;  /* 0x000000ffff0c7224 */ /* 0x000fc600078e001b */
[----:B------:R-:W3:Y:S04]  /*16d00*/  LDL.LU R25, [R1+0x44] ;  /* 0x0000440001197983 */ /* 0x000ee80000300800 */
[----:B------:R-:W5:Y:S04]  /*16d10*/  LDL.LU R26, [R1+0x48] ;  /* 0x00004800011a7983 */ /* 0x000f680000300800 */
[----:B------:R-:W5:Y:S01]  /*16d20*/  LDL.LU R27, [R1+0x4c] ;  /* 0x00004c00011b7983 */ /* 0x000f620000300800 */
[----:B------:R-:W-:Y:S02]  /*16d30*/  IMAD R17, R17, 0x100, R6 ;  /* 0x0000010011117824 */ /* 0x000fe400078e0206 */
[----:B------:R-:W-:Y:S01]  /*16d40*/  IMAD R18, R18, 0x100, R7 ;  /* 0x0000010012127824 */ /* 0x000fe200078e0207 */
[----:B------:R-:W2:Y:S04]  /*16d50*/  LDL.LU R6, [R1+0x140] ;  /* 0x0001400001067983 */ /* 0x000ea80000300800 */
[----:B------:R-:W2:Y:S04]  /*16d60*/  LDL.LU R7, [R1+0x144] ;  /* 0x0001440001077983 */ /* 0x000ea80000300800 */
[----:B0-----:R-:W2:Y:S04]  /*16d70*/  LDL.LU R8, [R1+0x150] ;  /* 0x0001500001087983 */ /* 0x001ea80000300800 */
[----:B-----5:R-:W-:Y:S04]  /*16d80*/  STL.64 [R1+0xff8], R26 ;  /* 0x000ff81a01007387 */ /* 0x020fe80000100a00 */
[----:B---3--:R0:W-:Y:S04]  /*16d90*/  STL.64 [R1+0xff0], R24 ;  /* 0x000ff01801007387 */ /* 0x0081e80000100a00 */
[----:B0-----:R-:W3:Y:S04]  /*16da0*/  LDL.LU R24, [R1] ;  /* 0x0000000001187983 */ /* 0x001ee80000300800 */
[----:B------:R-:W3:Y:S04]  /*16db0*/  LDL.LU R25, [R1+0x4] ;  /* 0x0000040001197983 */ /* 0x000ee80000300800 */
[----:B------:R-:W3:Y:S04]  /*16dc0*/  LDL.LU R26, [R1+0x8] ;  /* 0x00000800011a7983 */ /* 0x000ee80000300800 */
[----:B------:R-:W3:Y:S04]  /*16dd0*/  LDL.LU R27, [R1+0xc] ;  /* 0x00000c00011b7983 */ /* 0x000ee80000300800 */
[----:B------:R-:W5:Y:S04]  /*16de0*/  LDL.LU R9, [R1+0x154] ;  /* 0x0001540001097983 */ /* 0x000f680000300800 */
[----:B------:R-:W2:Y:S04]  /*16df0*/  LDL.LU R4, [R1+0x160] ;  /* 0x0001600001047983 */ /* 0x000ea80000300800 */
[----:B------:R-:W2:Y:S04]  /*16e00*/  LDL.LU R5, [R1+0x164] ;  /* 0x0001640001057983 */ /* 0x000ea80000300800 */
[----:B------:R-:W2:Y:S04]  /*16e10*/  LDL.LU R2, [R1+0x170] ;  /* 0x0001700001027983 */ /* 0x000ea80000300800 */
[----:B------:R-:W2:Y:S04]  /*16e20*/  LDL.LU R3, [R1+0x174] ;  /* 0x0001740001037983 */ /* 0x000ea80000300800 */
[----:B------:R-:W-:Y:S04]  /*16e30*/  STL.64 [R1+0xfc0], R14 ;  /* 0x000fc00e01007387 */ /* 0x000fe80000100a00 */
[----:B------:R0:W-:Y:S04]  /*16e40*/  STL.64 [R1+0xfb8], R12 ;  /* 0x000fb80c01007387 */ /* 0x0001e80000100a00 */
[----:B0-----:R-:W2:Y:S04]  /*16e50*/  LDL.LU R12, [R1+0x20] ;  /* 0x00002000010c7983 */ /* 0x001ea80000300800 */
[----:B------:R-:W2:Y:S04]  /*16e60*/  LDL.LU R13, [R1+0x24] ;  /* 0x00002400010d7983 */ /* 0x000ea80000300800 */
[----:B------:R-:W2:Y:S01]  /*16e70*/  LDL.LU R14, [R1+0x28] ;  /* 0x00002800010e7983 */ /* 0x000ea20000300800 */
[----:B----4-:R-:W-:-:S03]  /*16e80*/  IMAD.MOV.U32 R15, RZ, RZ, R20 ;  /* 0x000000ffff0f7224 */ /* 0x010fc600078e0014 */
[----:B------:R-:W4:Y:S01]  /*16e90*/  LDL.LU R20, [R1+0x100c] ;  /* 0x00100c0001147983 */ /* 0x000f220000300800 */
[----:B------:R-:W-:-:S03]  /*16ea0*/  IMAD R19, R19, 0x100, R0 ;  /* 0x0000010013137824 */ /* 0x000fc600078e0200 */
[----:B--2---:R0:W-:Y:S04]  /*16eb0*/  STL.64 [R1+0xfd0], R14 ;  /* 0x000fd00e01007387 */ /* 0x0041e80000100a00 */
[----:B------:R1:W-:Y:S01]  /*16ec0*/  STL.64 [R1+0xfc8], R12 ;  /* 0x000fc80c01007387 */ /* 0x0003e20000100a00 */
[----:B0-----:R-:W-:Y:S02]  /*16ed0*/  IMAD.MOV.U32 R14, RZ, RZ, R23 ;  /* 0x000000ffff0e7224 */ /* 0x001fe400078e0017 */
[----:B-1----:R-:W-:Y:S02]  /*16ee0*/  IMAD.MOV.U32 R12, RZ, RZ, R21 ;  /* 0x000000ffff0c7224 */ /* 0x002fe400078e0015 */
[----:B------:R-:W4:Y:S01]  /*16ef0*/  LDL.LU R21, [R1+0x1008] ;  /* 0x0010080001157983 */ /* 0x000f220000300800 */
[----:B------:R-:W-:-:S03]  /*16f00*/  IMAD.MOV.U32 R13, RZ, RZ, R22 ;  /* 0x000000ffff0d7224 */ /* 0x000fc600078e0016 */
[----:B------:R-:W4:Y:S04]  /*16f10*/  LDL.LU R22, [R1+0x1004] ;  /* 0x0010040001167983 */ /* 0x000f280000300800 */
[----:B------:R-:W4:Y:S01]  /*16f20*/  LDL.LU R23, [R1+0x1000] ;  /* 0x0010000001177983 */ /* 0x000f220000300800 */
[----:B------:R-:W-:Y:S02]  /*16f30*/  F2FP.F16.E4M3.UNPACK_B R16, R16 ;  /* 0x00000010ff10723e */ /* 0x000fe400020006ff */
[----:B------:R-:W-:Y:S01]  /*16f40*/  F2FP.F16.E4M3.UNPACK_B R17, R17 ;  /* 0x00000011ff11723e */ /* 0x000fe200020006ff */
[----:B------:R-:W2:Y:S01]  /*16f50*/  LDL.LU R29, [R1+0x348] ;  /* 0x00034800011d7983 */ /* 0x000ea20000300800 */
[----:B------:R-:W-:Y:S02]  /*16f60*/  F2FP.F16.E4M3.UNPACK_B R18, R18 ;  /* 0x00000012ff12723e */ /* 0x000fe400020006ff */
[----:B------:R-:W-:Y:S01]  /*16f70*/  F2FP.F16.E4M3.UNPACK_B R19, R19 ;  /* 0x00000013ff13723e */ /* 0x000fe200020006ff */
[----:B------:R-:W2:Y:S01]  /*16f80*/  LDL.LU R0, [R1+0x364] ;  /* 0x0003640001007983 */ /* 0x000ea20000300800 */
[----:B------:R-:W-:-:S02]  /*16f90*/  F2FP.F16.E4M3.UNPACK_B R6, R6.H1 ;  /* 0x00000006ff06723e */ /* 0x000fc400030006ff */
[----:B------:R-:W-:Y:S01]  /*16fa0*/  F2FP.F16.E4M3.UNPACK_B R7, R7.H1 ;  /* 0x00000007ff07723e */ /* 0x000fe200030006ff */
[----:B------:R-:W2:Y:S01]  /*16fb0*/  LDL.LU R10, [R1+0x36c] ;  /* 0x00036c00010a7983 */ /* 0x000ea20000300800 */
[----:B------:R-:W-:Y:S02]  /*16fc0*/  F2FP.F16.E4M3.UNPACK_B R8, R8.H1 ;  /* 0x00000008ff08723e */ /* 0x000fe400030006ff */
[----:B-----5:R-:W-:Y:S01]  /*16fd0*/  F2FP.F16.E4M3.UNPACK_B R9, R9.H1 ;  /* 0x00000009ff09723e */ /* 0x020fe200030006ff */
[----:B------:R-:W-:Y:S01]  /*16fe0*/  IMAD.MOV.U32 R15, RZ, RZ, R28 ;  /* 0x000000ffff0f7224 */ /* 0x000fe200078e001c */
[----:B------:R-:W5:Y:S04]  /*16ff0*/  LDL.LU R11, [R1+0x374] ;  /* 0x00037400010b7983 */ /* 0x000f680000300800 */
[----:B------:R-:W2:Y:S01]  /*17000*/  LDL.LU R28, [R1+0x37c] ;  /* 0x00037c00011c7983 */ /* 0x000ea20000300800 */
[C---:B---3--:R-:W-:Y:S08]  /*17010*/  HMMA.16816.F32 R24, R16.reuse, R8, R24 ;  /* 0x000000081018723c */ /* 0x048ff00000001818 */
[----:B----4-:R-:W-:-:S15]  /*17020*/  HMMA.16816.F32 R20, R16, R6, R20 ;  /* 0x000000061014723c */ /* 0x010fde0000001814 */
[----:B------:R-:W-:-:S04]  /*17030*/  NOP ;  /* 0x0000000000007918 */ /* 0x000fc80000000000 */
[----:B------:R0:W-:Y:S04]  /*17040*/  STL.64 [R1+0x100], R20 ;  /* 0x0001001401007387 */ /* 0x0001e80000100a00 */
[----:B------:R1:W-:Y:S04]  /*17050*/  STL.64 [R1+0x108], R22 ;  /* 0x0001081601007387 */ /* 0x0003e80000100a00 */
[----:B0-----:R-:W3:Y:S01]  /*17060*/  LDL.LU R20, [R1+0x370] ;  /* 0x0003700001147983 */ /* 0x001ee20000300800 */
[----:B------:R-:W-:-:S03]  /*17070*/  IMAD.MOV.U32 R21, RZ, RZ, R27 ;  /* 0x000000ffff157224 */ /* 0x000fc600078e001b */
[----:B-1----:R-:W5:Y:S04]  /*17080*/  LDL.LU R22, [R1+0x378] ;  /* 0x0003780001167983 */ /* 0x002f680000300800 */
[----:B------:R-:W4:Y:S04]  /*17090*/  LDL.LU R23, [R1+0x380] ;  /* 0x0003800001177983 */ /* 0x000f280000300800 */
[----:B------:R-:W-:Y:S04]  /*170a0*/  STL.64 [R1+0x120], R24 ;  /* 0x0001201801007387 */ /* 0x000fe80000100a00 */
[----:B------:R0:W-:Y:S04]  /*170b0*/  STL [R1+0x128], R26 ;  /* 0x0001281a01007387 */ /* 0x0001e80000100800 */
[----:B0-----:R-:W2:Y:S04]  /*170c0*/  LDL.LU.64 R26, [R1+0xff8] ;  /* 0x000ff800011a7983 */ /* 0x001ea80000300a00 */
[----:B------:R-:W2:Y:S01]  /*170d0*/  LDL.LU.64 R24, [R1+0xff0] ;  /* 0x000ff00001187983 */ /* 0x000ea20000300a00 */
[----:B------:R-:W-:-:S02]  /*170e0*/  F2FP.F16.E4M3.UNPACK_B R4, R4.H1 ;  /* 0x00000004ff04723e */ /* 0x000fc400030006ff */
[----:B------:R-:W-:-:S07]  /*170f0*/  F2FP.F16.E4M3.UNPACK_B R5, R5.H1 ;  /* 0x00000005ff05723e */ /* 0x000fce00030006ff */
[----:B--2---:R-:W-:-:S15]  /*17100*/  HMMA.16816.F32 R24, R16, R4, R24 ;  /* 0x000000041018723c */ /* 0x004fde0000001818 */
[----:B------:R-:W-:-:S04]  /*17110*/  NOP ;  /* 0x0000000000007918 */ /* 0x000fc80000000000 */
[----:B------:R-:W-:Y:S04]  /*17120*/  STL.64 [R1+0x130], R24 ;  /* 0x0001301801007387 */ /* 0x000fe80000100a00 */
[----:B------:R0:W-:Y:S04]  /*17130*/  STL.64 [R1+0x138], R26 ;  /* 0x0001381a01007387 */ /* 0x0001e80000100a00 */
[----:B0-----:R-:W2:Y:S04]  /*17140*/  LDL.LU.64 R26, [R1+0xfe8] ;  /* 0x000fe800011a7983 */ /* 0x001ea80000300a00 */
[----:B------:R-:W2:Y:S01]  /*17150*/  LDL.LU.64 R24, [R1+0xfe0] ;  /* 0x000fe00001187983 */ /* 0x000ea20000300a00 */
[----:B------:R-:W-:-:S02]  /*17160*/  F2FP.F16.E4M3.UNPACK_B R2, R2.H1 ;  /* 0x00000002ff02723e */ /* 0x000fc400030006ff */
[----:B------:R-:W-:-:S07]  /*17170*/  F2FP.F16.E4M3.UNPACK_B R3, R3.H1 ;  /* 0x00000003ff03723e */ /* 0x000fce00030006ff */
[----:B--2---:R-:W-:Y:S01]  /*17180*/  HMMA.16816.F32 R24, R16, R2, R24 ;  /* 0x000000021018723c */ /* 0x004fe20000001818 */
[----:B------:R-:W2:Y:S04]  /*17190*/  LDL.LU R16, [R1+0x344] ;  /* 0x0003440001107983 */ /* 0x000ea80000300800 */
[----:B------:R-:W3:-:S14]  /*171a0*/  LDL.LU R17, [R1+0x350] ;  /* 0x0003500001117983 */ /* 0x000edc0000300800 */
[----:B------:R0:W-:Y:S04]  /*171b0*/  STL.64 [R1+0xf0], R24 ;  /* 0x0000f01801007387 */ /* 0x0001e80000100a00 */
[----:B------:R1:W-:Y:S04]  /*171c0*/  STL.64 [R1+0xf8], R26 ;  /* 0x0000f81a01007387 */ /* 0x0003e80000100a00 */
[----:B------:R-:W3:Y:S04]  /*171d0*/  LDL.LU R18, [R1+0x34c] ;  /* 0x00034c0001127983 */ /* 0x000ee80000300800 */
[----:B------:R-:W4:Y:S04]  /*171e0*/  LDL.LU R19, [R1+0x358] ;  /* 0x0003580001137983 */ /* 0x000f280000300800 */
[----:B0-----:R-:W4:Y:S04]  /*171f0*/  LDL.LU R24, [R1+0x354] ;  /* 0x0003540001187983 */ /* 0x001f280000300800 */
[----:B------:R-:W5:Y:S04]  /*17200*/  LDL.LU R25, [R1+0x360] ;  /* 0x0003600001197983 */ /* 0x000f680000300800 */
[----:B-1----:R-:W5:Y:S04]  /*17210*/  LDL.LU R26, [R1+0x35c] ;  /* 0x00035c00011a7983 */ /* 0x002f680000300800 */
[----:B------:R-:W5:Y:S01]  /*17220*/  LDL.LU R27, [R1+0x368] ;  /* 0x00036800011b7983 */ /* 0x000f620000300800 */
[----:B--2---:R-:W-:-:S03]  /*17230*/  IMAD R16, R16, 0x100, R29 ;  /* 0x0000010010107824 */ /* 0x004fc600078e021d */
[----:B------:R-:W2:Y:S02]  /*17240*/  LDL.LU R29, [R1+0xfd8] ;  /* 0x000fd800011d7983 */ /* 0x000ea40000300800 */
[----:B------:R-:W-:Y:S01]  /*17250*/  F2FP.F16.E4M3.UNPACK_B R16, R16 ;  /* 0x00000010ff10723e */ /* 0x000fe200020006ff */
[----:B---3--:R-:W-:Y:S02]  /*17260*/  IMAD R17, R18, 0x100, R17 ;  /* 0x0000010012117824 */ /* 0x008fe400078e0211 */
[----:B----4-:R-:W-:-:S03]  /*17270*/  IMAD R18, R24, 0x100, R19 ;  /* 0x0000010018127824 */ /* 0x010fc600078e0213 */
[----:B------:R-:W-:Y:S01]  /*17280*/  F2FP.F16.E4M3.UNPACK_B R17, R17 ;  /* 0x00000011ff11723e */ /* 0x000fe200020006ff */
[----:B-----5:R-:W-:Y:S01]  /*17290*/  IMAD R19, R26, 0x100, R25 ;  /* 0x000001001a137824 */ /* 0x020fe200078e0219 */
[----:B------:R-:W-:-:S04]  /*172a0*/  F2FP.F16.E4M3.UNPACK_B R18, R18 ;  /* 0x00000012ff12723e */ /* 0x000fc800020006ff */
[----:B------:R-:W-:-:S07]  /*172b0*/  F2FP.F16.E4M3.UNPACK_B R19, R19 ;  /* 0x00000013ff13723e */ /* 0x000fce00020006ff */
[----:B------:R-:W-:-:S15]  /*172c0*/  HMMA.16816.F32 R12, R16, R6, R12 ;  /* 0x00000006100c723c */ /* 0x000fde000000180c */
[----:B------:R-:W-:-:S04]  /*172d0*/  NOP ;  /* 0x0000000000007918 */ /* 0x000fc80000000000 */
[----:B------:R-:W-:Y:S04]  /*172e0*/  STL.64 [R1+0x110], R12 ;  /* 0x0001100c01007387 */ /* 0x000fe80000100a00 */
[----:B------:R0:W-:Y:S04]  /*172f0*/  STL.64 [R1+0x118], R14 ;  /* 0x0001180e01007387 */ /* 0x0001e80000100a00 */
[----:B0-----:R-:W3:Y:S04]  /*17300*/  LDL.LU.64 R14, [R1+0xfd0] ;  /* 0x000fd000010e7983 */ /* 0x001ee80000300a00 */
[----:B------:R-:W3:Y:S02]  /*17310*/  LDL.LU.64 R12, [R1+0xfc8] ;  /* 0x000fc800010c7983 */ /* 0x000ee40000300a00 */
[----:B---3--:R-:W-:-:S15]  /*17320*/  HMMA.16816.F32 R12, R16, R8, R12 ;  /* 0x00000008100c723c */ /* 0x008fde000000180c */
        /* <DEDUP_REMOVED lines=10> */
[----:B------:R-:W4:Y:S01]  /*173d0*/  LDL.LU.64 R12, [R1+0xfa8] ;  /* 0x000fa800010c7983 */ /* 0x000f220000300a00 */
[----:B------:R-:W-:-:S02]  /*173e0*/  IMAD R10, R10, 0x100, R20 ;  /* 0x000001000a0a7824 */ /* 0x000fc400078e0214 */
[----:B------:R-:W-:Y:S02]  /*173f0*/  IMAD R11, R11, 0x100, R22 ;  /* 0x000001000b0b7824 */ /* 0x000fe400078e0216 */
[----:B------:R-:W-:Y:S01]  /*17400*/  IMAD R20, R28, 0x100, R23 ;  /* 0x000001001c147824 */ /* 0x000fe200078e0217 */
[----:B------:R-:W5:Y:S01]  /*17410*/  LDL.LU R22, [R1+0x394] ;  /* 0x0003940001167983 */ /* 0x000f620000300800 */
[----:B------:R-:W-:-:S03]  /*17420*/  IMAD R0, R0, 0x100, R27 ;  /* 0x0000010000007824 */ /* 0x000fc600078e021b */
[----:B------:R-:W2:Y:S04]  /*17430*/  LDL.LU R23, [R1+0x3a0] ;  /* 0x0003a00001177983 */ /* 0x000ea80000300800 */
[----:B------:R-:W2:Y:S01]  /*17440*/  LDL.LU R28, [R1+0x39c] ;  /* 0x00039c00011c7983 */ /* 0x000ea20000300800 */
[----:B---3--:R-:W-:Y:S02]  /*17450*/  IMAD.MOV.U32 R26, RZ, RZ, R14 ;  /* 0x000000ffff1a7224 */ /* 0x008fe400078e000e */
[----:B------:R-:W-:Y:S02]  /*17460*/  IMAD.MOV.U32 R27, RZ, RZ, R15 ;  /* 0x000000ffff1b7224 */ /* 0x000fe400078e000f */
[----:B----4-:R-:W-:Y:S02]  /*17470*/  IMAD.MOV.U32 R24, RZ, RZ, R12 ;  /* 0x000000ffff187224 */ /* 0x010fe400078e000c */
[----:B------:R-:W3:Y:S01]  /*17480*/  LDL.LU R12, [R1+0xfa4] ;  /* 0x000fa400010c7983 */ /* 0x000ee20000300800 */
[----:B------:R-:W-:-:S03]  /*17490*/  IMAD.MOV.U32 R25, RZ, RZ, R13 ;  /* 0x000000ffff197224 */ /* 0x000fc600078e000d */
[----:B------:R-:W4:Y:S04]  /*174a0*/  LDL.LU R13, [R1+0xfa0] ;  /* 0x000fa000010d7983 */ /* 0x000f280000300800 */
[----:B------:R-:W2:Y:S04]  /*174b0*/  LDL.LU R14, [R1+0xf9c] ;  /* 0x000f9c00010e7983 */ /* 0x000ea80000300800 */
[----:B------:R-:W2:Y:S04]  /*174c0*/  LDL.LU R15, [R1+0xf98] ;  /* 0x000f9800010f7983 */ /* 0x000ea80000300800 */
[----:B------:R-:W-:Y:S04]  /*174d0*/  STL.64 [R1+0xf30], R26 ;  /* 0x000f301a01007387 */ /* 0x000fe80000100a00 */
[----:B------:R0:W-:Y:S04]  /*174e0*/  STL.64 [R1+0xf28], R24 ;  /* 0x000f281801007387 */ /* 0x0001e80000100a00 */
[----:B0-----:R-:W2:Y:S04]  /*174f0*/  LDL.LU R24, [R1+0xd0] ;  /* 0x0000d00001187983 */ /* 0x001ea80000300800 */
[----:B------:R-:W2:Y:S04]  /*17500*/  LDL.LU R25, [R1+0xd4] ;  /* 0x0000d40001197983 */ /* 0x000ea80000300800 */
[----:B------:R-:W2:Y:S04]  /*17510*/  LDL.LU R26, [R1+0xd8] ;  /* 0x0000d800011a7983 */ /* 0x000ea80000300800 */
[----:B------:R-:W2:Y:S04]  /*17520*/  LDL.LU R27, [R1+0xdc] ;  /* 0x0000dc00011b7983 */ /* 0x000ea80000300800 */
[----:B--2---:R4:W-:Y:S04]  /*17530*/  STL.64 [R1+0xf40], R26 ;  /* 0x000f401a01007387 */ /* 0x0049e80000100a00 */
[----:B------:R0:W-:Y:S01]  /*17540*/  STL.64 [R1+0xf38], R24 ;  /* 0x000f381801007387 */ /* 0x0001e20000100a00 */
[----:B----4-:R-:W-:-:S02]  /*17550*/  IMAD.MOV.U32 R26, RZ, RZ, R13 ;  /* 0x000000ffff1a7224 */ /* 0x010fc400078e000d */
[----:B---3--:R-:W-:Y:S02]  /*17560*/  IMAD.MOV.U32 R27, RZ, RZ, R12 ;  /* 0x000000ffff1b7224 */ /* 0x008fe400078e000c */
[----:B0-----:R-:W-:Y:S02]  /*17570*/  IMAD.MOV.U32 R24, RZ, RZ, R15 ;  /* 0x000000ffff187224 */ /* 0x001fe400078e000f */
[----:B------:R-:W2:Y:S01]  /*17580*/  LDL.LU R15, [R1+0xf94] ;  /* 0x000f9400010f7983 */ /* 0x000ea20000300800 */
[----:B------:R-:W-:-:S03]  /*17590*/  IMAD.MOV.U32 R25, RZ, RZ, R14 ;  /* 0x000000ffff197224 */ /* 0x000fc600078e000e */
[----:B------:R-:W3:Y:S04]  /*175a0*/  LDL.LU R14, [R1+0xf90] ;  /* 0x000f9000010e7983 */ /* 0x000ee80000300800 */
[----:B------:R-:W4:Y:S04]  /*175b0*/  LDL.LU R13, [R1+0xf8c] ;  /* 0x000f8c00010d7983 */ /* 0x000f280000300800 */
        /* <DEDUP_REMOVED lines=9> */
[----:B---3--:R-:W-:-:S02]  /*17650*/  IMAD.MOV.U32 R26, RZ, RZ, R14 ;  /* 0x000000ffff1a7224 */ /* 0x008fc400078e000e */
[----:B------:R-:W-:Y:S02]  /*17660*/  IMAD.MOV.U32 R27, RZ, RZ, R15 ;  /* 0x000000ffff1b7224 */ /* 0x000fe400078e000f */
[----:B0-----:R-:W-:Y:S02]  /*17670*/  IMAD.MOV.U32 R24, RZ, RZ, R12 ;  /* 0x000000ffff187224 */ /* 0x001fe400078e000c */
[----:B------:R-:W2:Y:S01]  /*17680*/  LDL.LU R12, [R1+0xf84] ;  /* 0x000f8400010c7983 */ /* 0x000ea20000300800 */
[----:B----4-:R-:W-:-:S03]  /*17690*/  IMAD.MOV.U32 R25, RZ, RZ, R13 ;  /* 0x000000ffff197224 */ /* 0x010fc600078e000d */
[----:B------:R-:W2:Y:S04]  /*176a0*/  LDL.LU R13, [R1+0xf80] ;  /* 0x000f8000010d7983 */ /* 0x000ea80000300800 */
[----:B------:R-:W2:Y:S04]  /*176b0*/  LDL.LU R14, [R1+0xf7c] ;  /* 0x000f7c00010e7983 */ /* 0x000ea80000300800 */
[----:B------:R-:W2:Y:S04]  /*176c0*/  LDL.LU R15, [R1+0xf78] ;  /* 0x000f7800010f7983 */ /* 0x000ea80000300800 */
[----:B------:R-:W-:Y:S04]  /*176d0*/  STL.64 [R1+0xf70], R26 ;  /* 0x000f701a01007387 */ /* 0x000fe80000100a00 */
[----:B------:R0:W-:Y:S04]  /*176e0*/  STL.64 [R1+0xf68], R24 ;  /* 0x000f681801007387 */ /* 0x0001e80000100a00 */
[----:B0-----:R-:W3:Y:S04]  /*176f0*/  LDL.LU R24, [R1+0x50] ;  /* 0x0000500001187983 */ /* 0x001ee80000300800 */
[----:B------:R-:W3:Y:S04]  /*17700*/  LDL.LU R25, [R1+0x54] ;  /* 0x0000540001197983 */ /* 0x000ee80000300800 */
[----:B------:R-:W3:Y:S04]  /*17710*/  LDL.LU R26, [R1+0x58] ;  /* 0x00005800011a7983 */ /* 0x000ee80000300800 */
[----:B------:R-:W3:Y:S01]  /*17720*/  LDL.LU R27, [R1+0x5c] ;  /* 0x00005c00011b7983 */ /* 0x000ee20000300800 */
[----:B--2---:R-:W-:Y:S01]  /*17730*/  HMMA.16816.F32 R12, R16, R2, R12 ;  /* 0x00000002100c723c */ /* 0x004fe2000000180c */
[----:B------:R-:W-:-:S02]  /*17740*/  F2FP.F16.E4M3.UNPACK_B R16, R0 ;  /* 0x00000000ff10723e */ /* 0x000fc400020006ff */
[----:B------:R-:W-:Y:S02]  /*17750*/  F2FP.F16.E4M3.UNPACK_B R17, R10 ;  /* 0x0000000aff11723e */ /* 0x000fe400020006ff */
[----:B------:R-:W-:Y:S02]  /*17760*/  F2FP.F16.E4M3.UNPACK_B R18, R11 ;  /* 0x0000000bff12723e */ /* 0x000fe400020006ff */
[----:B------:R-:W-:-:S12]  /*17770*/  F2FP.F16.E4M3.UNPACK_B R19, R20 ;  /* 0x00000014ff13723e */ /* 0x000fd800020006ff */
[----:B------:R0:W-:Y:S04]  /*17780*/  STL [R1+0xeb0], R13 ;  /* 0x000eb00d01007387 */ /* 0x0001e80000100800 */
[----:B0-----:R-:W5:Y:S01]  /*17790*/  LDL.LU R13, [R1+0x398] ;  /* 0x00039800010d7983 */ /* 0x001f620000300800 */
[C---:B---3--:R-:W-:Y:S03]  /*177a0*/  HMMA.16816.F32 R24, R16.reuse, R6, R24 ;  /* 0x000000061018723c */ /* 0x048fe60000001818 */
[----:B------:R0:W-:Y:S04]  /*177b0*/  STL [R1+0xeac], R14 ;  /* 0x000eac0e01007387 */ /* 0x0001e80000100800 */
[----:B0-----:R-:W2:Y:S04]  /*177c0*/  LDL.LU R14, [R1+0x38c] ;  /* 0x00038c00010e7983 */ /* 0x001ea80000300800 */
[----:B------:R0:W-:Y:S04]  /*177d0*/  STL [R1+0xea8], R15 ;  /* 0x000ea80f01007387 */ /* 0x0001e80000100800 */
[----:B0-----:R-:W2:Y:S04]  /*177e0*/  LDL.LU R15, [R1+0x390] ;  /* 0x00039000010f7983 */ /* 0x001ea80000300800 */
[----:B------:R-:W3:Y:S04]  /*177f0*/  LDL.LU R0, [R1+0x384] ;  /* 0x0003840001007983 */ /* 0x000ee80000300800 */
[----:B------:R-:W3:Y:S04]  /*17800*/  LDL.LU R10, [R1+0x388] ;  /* 0x00038800010a7983 */ /* 0x000ee80000300800 */
[----:B------:R-:W-:Y:S04]  /*17810*/  STL.64 [R1+0x50], R24 ;  /* 0x0000501801007387 */ /* 0x000fe80000100a00 */
[----:B------:R0:W-:Y:S04]  /*17820*/  STL.64 [R1+0x58], R26 ;  /* 0x0000581a01007387 */ /* 0x0001e80000100a00 */
[----:B0-----:R-:W4:Y:S04]  /*17830*/  LDL.LU.64 R26, [R1+0xf70] ;  /* 0x000f7000011a7983 */ /* 0x001f280000300a00 */
[----:B------:R-:W4:Y:S02]  /*17840*/  LDL.LU.64 R24, [R1+0xf68] ;  /* 0x000f680001187983 */ /* 0x000f240000300a00 */
[----:B----4-:R-:W-:-:S15]  /*17850*/  HMMA.16816.F32 R24, R16, R8, R24 ;  /* 0x000000081018723c */ /* 0x010fde0000001818 */
[----:B------:R-:W-:-:S04]  /*17860*/  NOP ;  /* 0x0000000000007918 */ /* 0x000fc80000000000 */
        /* <DEDUP_REMOVED lines=9> */
[----:B------:R-:W4:Y:S01]  /*17900*/  LDL.LU.64 R24, [R1+0xf48] ;  /* 0x000f480001187983 */ /* 0x000f220000300a00 */
[----:B---3--:R-:W-:-:S02]  /*17910*/  IMAD R0, R0, 0x100, R10 ;  /* 0x0000010000007824 */ /* 0x008fc400078e020a */
[----:B--2---:R-:W-:Y:S02]  /*17920*/  IMAD R10, R14, 0x100, R15 ;  /* 0x000001000e0a7824 */ /* 0x004fe400078e020f */
[----:B-----5:R-:W-:Y:S02]  /*17930*/  IMAD R11, R22, 0x100, R13 ;  /* 0x00000100160b7824 */ /* 0x020fe400078e020d */
[----:B------:R-:W-:Y:S01]  /*17940*/  IMAD R20, R28, 0x100, R23 ;  /* 0x000001001c147824 */ /* 0x000fe200078e0217 */
[----:B----4-:R-:W-:Y:S01]  /*17950*/  HMMA.16816.F32 R16, R16, R2, R24 ;  /* 0x000000021010723c */ /* 0x010fe20000001818 */
[----:B------:R-:W2:Y:S04]  /*17960*/  LDL.LU.64 R26, [R1+0xf40] ;  /* 0x000f4000011a7983 */ /* 0x000ea80000300a00 */
[----:B------:R-:W2:-:S14]  /*17970*/  LDL.LU.64 R24, [R1+0xf38] ;  /* 0x000f380001187983 */ /* 0x000e9c0000300a00 */
[----:B------:R-:W-:Y:S01]  /*17980*/  IMAD.MOV.U32 R28, RZ, RZ, R16 ;  /* 0x000000ffff1c7224 */ /* 0x000fe200078e0010 */
[----:B------:R-:W-:Y:S01]  /*17990*/  F2FP.F16.E4M3.UNPACK_B R16, R0 ;  /* 0x00000000ff10723e */ /* 0x000fe200020006ff */
[----:B------:R-:W-:Y:S01]  /*179a0*/  IMAD.MOV.U32 R15, RZ, RZ, R17 ;  /* 0x000000ffff0f7224 */ /* 0x000fe200078e0011 */
[----:B------:R-:W-:Y:S01]  /*179b0*/  F2FP.F16.E4M3.UNPACK_B R17, R10 ;  /* 0x0000000aff11723e */ /* 0x000fe200020006ff */
[----:B------:R-:W-:Y:S01]  /*179c0*/  IMAD.MOV.U32 R14, RZ, RZ, R18 ;  /* 0x000000ffff0e7224 */ /* 0x000fe200078e0012 */
[----:B------:R-:W-:Y:S01]  /*179d0*/  F2FP.F16.E4M3.UNPACK_B R18, R11 ;  /* 0x0000000bff12723e */ /* 0x000fe200020006ff */
[----:B------:R-:W-:Y:S01]  /*179e0*/  IMAD.MOV.U32 R13, RZ, RZ, R19 ;  /* 0x000000ffff0d7224 */ /* 0x000fe200078e0013 */
[----:B------:R-:W-:Y:S01]  /*179f0*/  F2FP.F16.E4M3.UNPACK_B R19, R20 ;  /* 0x00000014ff13723e */ /* 0x000fe200020006ff */
[----:B------:R-:W-:Y:S04]  /*17a00*/  STL [R1+0xf20], R28 ;  /* 0x000f201c01007387 */ /* 0x000fe80000100800 */
[----:B------:R-:W-:Y:S04]  /*17a10*/  STL [R1+0xf1c], R2 ;  /* 0x000f1c0201007387 */ /* 0x000fe80000100800 */
[----:B------:R-:W-:Y:S04]  /*17a20*/  STL [R1+0xf18], R3 ;  /* 0x000f180301007387 */ /* 0x000fe80000100800 */
[----:B------:R-:W-:Y:S04]  /*17a30*/  STL.64 [R1+0xee0], R14 ;  /* 0x000ee00e01007387 */ /* 0x000fe80000100a00 */
[----:B------:R0:W-:Y:S04]  /*17a40*/  STL.64 [R1+0xed8], R12 ;  /* 0x000ed80c01007387 */ /* 0x0001e80000100a00 */
[----:B0-----:R-:W3:Y:S04]  /*17a50*/  LDL.LU R12, [R1+0xb0] ;  /* 0x0000b000010c7983 */ /* 0x001ee80000300800 */
[----:B------:R-:W3:Y:S04]  /*17a60*/  LDL.LU R13, [R1+0xb4] ;  /* 0x0000b400010d7983 */ /* 0x000ee80000300800 */
[----:B------:R-:W3:Y:S01]  /*17a70*/  LDL.LU R14, [R1+0xb8] ;  /* 0x0000b800010e7983 */ /* 0x000ee20000300800 */
[----:B------:R-:W-:Y:S01]  /*17a80*/  IMAD.MOV.U32 R15, RZ, RZ, R29 ;  /* 0x000000ffff0f7224 */ /* 0x000fe200078e001d */
[----:B--2---:R-:W-:-:S15]  /*17a90*/  HMMA.16816.F32 R24, R16, R6, R24 ;  /* 0x000000061018723c */ /* 0x004fde0000001818 */
[----:B------:R-:W-:-:S04]  /*17aa0*/  NOP ;  /* 0x0000000000007918 */ /* 0x000fc80000000000 */
[----:B------:R-:W-:Y:S04]  /*17ab0*/  STL.64 [R1+0x10], R24 ;  /* 0x0000101801007387 */ /* 0x000fe80000100a00 */
[----:B------:R0:W-:Y:S04]  /*17ac0*/  STL.64 [R1+0x18], R26 ;  /* 0x0000181a01007387 */ /* 0x0001e80000100a00 */
[----:B0-----:R-:W2:Y:S04]  /*17ad0*/  LDL.LU.64 R26, [R1+0xf30] ;  /* 0x000f3000011a7983 */ /* 0x001ea80000300a00 */
[----:B------:R-:W2:Y:S04]  /*17ae0*/  LDL.LU.64 R24, [R1+0xf28] ;  /* 0x000f280001187983 */ /* 0x000ea80000300a00 */
[----:B------:R-:W4:Y:S04]  /*17af0*/  LDL.LU R22, [R1+0x3cc] ;  /* 0x0003cc0001167983 */ /* 0x000f280000300800 */
[----:B------:R-:W4:Y:S04]  /*17b00*/  LDL.LU R23, [R1+0x3d4] ;  /* 0x0003d40001177983 */ /* 0x000f280000300800 */
[----:B------:R-:W5:Y:S01]  /*17b10*/  LDL.LU R29, [R1+0x3dc] ;  /* 0x0003dc00011d7983 */ /* 0x000f620000300800 */
[C---:B--2---:R-:W-:Y:S08]  /*17b20*/  HMMA.16816.F32 R24, R16.reuse, R8, R24 ;  /* 0x000000081018723c */ /* 0x044ff00000001818 */
[----:B---3--:R-:W-:Y:S01]  /*17b30*/  HMMA.16816.F32 R8, R16, R4, R12 ;  /* 0x000000041008723c */ /* 0x008fe2000000180c */
[----:B-----5:R0:W-:Y:S10]  /*17b40*/  STL [R1+0xf24], R29 ;  /* 0x000f241d01007387 */ /* 0x0201f40000100800 */
[----:B------:R-:W-:Y:S04]  /*17b50*/  STL.64 [R1+0xe60], R26 ;  /* 0x000e601a01007387 */ /* 0x000fe80000100a00 */
[----:B------:R-:W-:Y:S04]  /*17b60*/  STL.64 [R1+0xe58], R24 ;  /* 0x000e581801007387 */ /* 0x000fe80000100a00 */
[----:B------:R-:W2:Y:S04]  /*17b70*/  LDL.LU R12, [R1+0x130] ;  /* 0x00013000010c7983 */ /* 0x000ea80000300800 */
[----:B------:R-:W2:Y:S04]  /*17b80*/  LDL.LU R13, [R1+0x134] ;  /* 0x00013400010d7983 */ /* 0x000ea80000300800 */
[----:B------:R-:W3:Y:S04]  /*17b90*/  LDL.LU R14, [R1+0x138] ;  /* 0x00013800010e7983 */ /* 0x000ee80000300800 */
[----:B------:R-:W3:Y:S04]  /*17ba0*/  LDL.LU R15, [R1+0x13c] ;  /* 0x00013c00010f7983 */ /* 0x000ee80000300800 */
[----:B0-----:R-:W5:Y:S04]  /*17bb0*/  LDL.LU R29, [R1+0x3a8] ;  /* 0x0003a800011d7983 */ /* 0x001f680000300800 */
[----:B------:R-:W5:Y:S04]  /*17bc0*/  LDL.LU R0, [R1+0x3a4] ;  /* 0x0003a40001007983 */ /* 0x000f680000300800 */
[----:B------:R-:W4:Y:S04]  /*17bd0*/  LDL.LU R28, [R1+0x3b0] ;  /* 0x0003b000011c7983 */ /* 0x000f280000300800 */
[----:B------:R-:W4:Y:S04]  /*17be0*/  LDL.LU R4, [R1+0x3ac] ;  /* 0x0003ac0001047983 */ /* 0x000f280000300800 */
[----:B------:R-:W4:Y:S04]  /*17bf0*/  LDL.LU R2, [R1+0x3b8] ;  /* 0x0003b80001027983 */ /* 0x000f280000300800 */
[----:B------:R-:W4:Y:S04]  /*17c00*/  LDL.LU R5, [R1+0x3b4] ;  /* 0x0003b40001057983 */ /* 0x000f280000300800 */
[----:B------:R-:W4:Y:S04]  /*17c10*/  LDL.LU R3, [R1+0x3c0] ;  /* 0x0003c00001037983 */ /* 0x000f280000300800 */
[----:B------:R-:W4:Y:S04]  /*17c20*/  LDL.LU R6, [R1+0x3bc] ;  /* 0x0003bc0001067983 */ /* 0x000f280000300800 */
[----:B------:R-:W4:Y:S04]  /*17c30*/  LDL R7, [R1+0x15c] ;  /* 0x00015c0001077983 */ /* 0x000f280000100800 */
[----:B---3--:R0:W-:Y:S04]  /*17c40*/  STL.64 [R1+0xef0], R14 ;  /* 0x000ef00e01007387 */ /* 0x0081e80000100a00 */
[----:B--2---:R1:W-:Y:S01]  /*17c50*/  STL.64 [R1+0xee8], R12 ;  /* 0x000ee80c01007387 */ /* 0x0043e20000100a00 */
[----:B0-----:R-:W-:-:S03]  /*17c60*/  IMAD.MOV.U32 R15, RZ, RZ, R21 ;  /* 0x000000ffff0f7224 */ /* 0x001fc600078e0015 */
[----:B-1----:R-:W2:Y:S04]  /*17c70*/  LDL.LU R12, [R1+0x120] ;  /* 0x00012000010c7983 */ /* 0x002ea80000300800 */
[----:B------:R-:W2:Y:S04]  /*17c80*/  LDL.LU R13, [R1+0x124] ;  /* 0x00012400010d7983 */ /* 0x000ea80000300800 */
[----:B------:R-:W3:Y:S04]  /*17c90*/  LDL.LU R14, [R1+0x128] ;  /* 0x00012800010e7983 */ /* 0x000ee80000300800 */
[----:B------:R-:W2:Y:S04]  /*17ca0*/  LDL R20, [R1+0x148] ;  /* 0x0001480001147983 */ /* 0x000ea80000100800 */
[----:B------:R-:W2:Y:S04]  /*17cb0*/  LDL R21, [R1+0x14c] ;  /* 0x00014c0001157983 */ /* 0x000ea80000100800 */
[----:B----4-:R-:W-:Y:S01]  /*17cc0*/  STL.64 [R1+0xf10], R22 ;  /* 0x000f101601007387 */ /* 0x010fe20000100a00 */
[----:B-----5:R-:W-:-:S02]  /*17cd0*/  IMAD R0, R0, 0x100, R29 ;  /* 0x0000010000007824 */ /* 0x020fc400078e021d */
[----:B------:R-:W-:Y:S02]  /*17ce0*/  IMAD R4, R4, 0x100, R28 ;  /* 0x0000010004047824 */ /* 0x000fe400078e021c */
[----:B------:R-:W-:Y:S02]  /*17cf0*/  IMAD R5, R5, 0x100, R2 ;  /* 0x0000010005057824 */ /* 0x000fe400078e0202 */
[----:B------:R-:W-:Y:S01]  /*17d00*/  IMAD R6, R6, 0x100, R3 ;  /* 0x0000010006067824 */ /* 0x000fe200078e0203 */
[----:B--2---:R0:W-:Y:S04]  /*17d10*/  STL.64 [R1+0xf08], R20 ;  /* 0x000f081401007387 */ /* 0x0041e80000100a00 */
[----:B0-----:R-:W2:Y:S04]  /*17d20*/  LDL.LU R20, [R1+0x80] ;  /* 0x0000800001147983 */ /* 0x001ea80000300800 */
[----:B------:R-:W2:Y:S04]  /*17d30*/  LDL.LU R21, [R1+0x84] ;  /* 0x0000840001157983 */ /* 0x000ea80000300800 */
[----:B------:R-:W2:Y:S04]  /*17d40*/  LDL.LU R22, [R1+0x88] ;  /* 0x0000880001167983 */ /* 0x000ea80000300800 */
[----:B------:R-:W2:Y:S04]  /*17d50*/  LDL.LU R23, [R1+0x8c] ;  /* 0x00008c0001177983 */ /* 0x000ea80000300800 */
[----:B---3--:R-:W-:Y:S04]  /*17d60*/  STL.64 [R1+0xf00], R14 ;  /* 0x000f000e01007387 */ /* 0x008fe80000100a00 */
[----:B------:R0:W-:Y:S04]  /*17d70*/  STL.64 [R1+0xef8], R12 ;  /* 0x000ef80c01007387 */ /* 0x0001e80000100a00 */
[----:B0-----:R-:W3:Y:S04]  /*17d80*/  LDL.LU R12, [R1+0x100] ;  /* 0x00010000010c7983 */ /* 0x001ee80000300800 */
[----:B------:R-:W3:Y:S04]  /*17d90*/  LDL.LU R13, [R1+0x104] ;  /* 0x00010400010d7983 */ /* 0x000ee80000300800 */
[----:B------:R-:W3:Y:S04]  /*17da0*/  LDL.LU R14, [R1+0x108] ;  /* 0x00010800010e7983 */ /* 0x000ee80000300800 */
[----:B------:R-:W3:Y:S04]  /*17db0*/  LDL.LU R15, [R1+0x10c] ;  /* 0x00010c00010f7983 */ /* 0x000ee80000300800 */
[----:B------:R-:W4:Y:S04]  /*17dc0*/  LDL.LU R24, [R1+0xf0] ;  /* 0x0000f00001187983 */ /* 0x000f280000300800 */
[----:B------:R-:W4:Y:S04]  /*17dd0*/  LDL.LU R25, [R1+0xf4] ;  /* 0x0000f40001197983 */ /* 0x000f280000300800 */
[----:B------:R-:W4:Y:S04]  /*17de0*/  LDL.LU R26, [R1+0xf8] ;  /* 0x0000f800011a7983 */ /* 0x000f280000300800 */
[----:B------:R-:W4:Y:S04]  /*17df0*/  LDL.LU R27, [R1+0xfc] ;  /* 0x0000fc00011b7983 */ /* 0x000f280000300800 */
[----:B------:R0:W-:Y:S04]  /*17e00*/  STL.64 [R1+0xe70], R10 ;  /* 0x000e700a01007387 */ /* 0x0001e80000100a00 */
[----:B0-----:R-:W5:Y:S04]  /*17e10*/  LDL.LU R10, [R1+0x3d8] ;  /* 0x0003d800010a7983 */ /* 0x001f680000300800 */
[----:B------:R-:W2:Y:S04]  /*17e20*/  LDL.LU R11, [R1+0x3e0] ;  /* 0x0003e000010b7983 */ /* 0x000ea80000300800 */
[----:B------:R0:W-:Y:S04]  /*17e30*/  STL.64 [R1+0xe68], R8 ;  /* 0x000e680801007387 */ /* 0x0001e80000100a00 */
[----:B0-----:R-:W2:Y:S04]  /*17e40*/  LDL.LU R8, [R1+0x3c4] ;  /* 0x0003c40001087983 */ /* 0x001ea80000300800 */
[----:B------:R-:W2:Y:S04]  /*17e50*/  LDL.LU R9, [R1+0x3d0] ;  /* 0x0003d00001097983 */ /* 0x000ea80000300800 */
[----:B------:R-:W2:Y:S04]  /*17e60*/  LDL.LU R29, [R1+0xf24] ;  /* 0x000f2400011d7983 */ /* 0x000ea80000300800 */
[----:B------:R-:W2:Y:S04]  /*17e70*/  LDL.LU R28, [R1+0xf20] ;  /* 0x000f2000011c7983 */ /* 0x000ea80000300800 */
[----:B------:R-:W2:Y:S04]  /*17e80*/  LDL.LU R2, [R1+0xf1c] ;  /* 0x000f1c0001027983 */ /* 0x000ea80000300800 */
[----:B------:R-:W2:Y:S02]  /*17e90*/  LDL.LU R3, [R1+0xf18] ;  /* 0x000f180001037983 */ /* 0x000ea40000300800 */
[----:B--2---:R-:W-:Y:S02]  /*17ea0*/  HMMA.16816.F32 R16, R16, R2, R20 ;  /* 0x000000021010723c */ /* 0x004fe40000001814 */
[----:B------:R-:W5:Y:S04]  /*17eb0*/  LDL.LU.64 R22, [R1+0xf10] ;  /* 0x000f100001167983 */ /* 0x000f680000300a00 */
[----:B------:R-:W2:Y:S04]  /*17ec0*/  LDL.LU.64 R20, [R1+0xf08] ;  /* 0x000f080001147983 */ /* 0x000ea80000300a00 */
[----:B------:R-:W3:Y:S04]  /*17ed0*/  LDL R2, [R1+0x178] ;  /* 0x0001780001027983 */ /* 0x000ee80000100800 */
[----:B------:R-:W3:Y:S05]  /*17ee0*/  LDL R3, [R1+0x17c] ;  /* 0x00017c0001037983 */ /* 0x000eea0000100800 */
[----:B------:R0:W-:Y:S04]  /*17ef0*/  STL.64 [R1], R16 ;  /* 0x0000001001007387 */ /* 0x0001e80000100a00 */
[----:B------:R1:W-:Y:S01]  /*17f00*/  STL.64 [R1+0x8], R18 ;  /* 0x0000081201007387 */ /* 0x0003e20000100a00 */
[----:B0-----:R-:W-:-:S02]  /*17f10*/  F2FP.F16.E4M3.UNPACK_B R16, R0 ;  /* 0x00000000ff10723e */ /* 0x001fc400020006ff */
[----:B------:R-:W-:Y:S01]  /*17f20*/  F2FP.F16.E4M3.UNPACK_B R17, R4 ;  /* 0x00000004ff11723e */ /* 0x000fe200020006ff */
[----:B------:R-:W4:Y:S01]  /*17f30*/  LDL.LU R0, [R1+0x3c8] ;  /* 0x0003c80001007983 */ /* 0x000f220000300800 */
[----:B-1----:R-:W-:Y:S02]  /*17f40*/  F2FP.F16.E4M3.UNPACK_B R18, R5 ;  /* 0x00000005ff12723e */ /* 0x002fe400020006ff */
[----:B------:R-:W-:Y:S01]  /*17f50*/  F2FP.F16.E4M3.UNPACK_B R19, R6 ;  /* 0x00000006ff13723e */ /* 0x000fe200020006ff */
[----:B------:R-:W4:Y:S04]  /*17f60*/  LDL R4, [R1+0x168] ;  /* 0x0001680001047983 */ /* 0x000f280000100800 */
[----:B------:R-:W4:Y:S04]  /*17f70*/  LDL R6, [R1+0x158] ;  /* 0x0001580001067983 */ /* 0x000f280000100800 */
[----:B------:R-:W4:Y:S01]  /*17f80*/  LDL R5, [R1+0x16c] ;  /* 0x00016c0001057983 */ /* 0x000f220000100800 */
[----:B--2---:R-:W-:-:S02]  /*17f90*/  F2FP.F16.E4M3.UNPACK_B R20, R20 ;  /* 0x00000014ff14723e */ /* 0x004fc400020006ff */
[----:B------:R-:W-:-:S07]  /*17fa0*/  F2FP.F16.E4M3.UNPACK_B R21, R21 ;  /* 0x00000015ff15723e */ /* 0x000fce00020006ff */
[----:B---3--:R-:W-:-:S15]  /*17fb0*/  HMMA.16816.F32 R12, R16, R20, R12 ;  /* 0x00000014100c723c */ /* 0x008fde000000180c */
[----:B------:R-:W-:-:S04]  /*17fc0*/  NOP ;  /* 0x0000000000007918 */ /* 0x000fc80000000000 */
[----:B------:R-:W-:Y:S04]  /*17fd0*/  STL.64 [R1+0x70], R12 ;  /* 0x0000700c01007387 */ /* 0x000fe80000100a00 */
[----:B------:R0:W-:Y:S04]  /*17fe0*/  STL.64 [R1+0x78], R14 ;  /* 0x0000780e01007387 */ /* 0x0001e80000100a00 */
[----:B0-----:R-:W2:Y:S04]  /*17ff0*/  LDL.LU.64 R14, [R1+0xf00] ;  /* 0x000f0000010e7983 */ /* 0x001ea80000300a00 */
[----:B------:R-:W2:Y:S01]  /*18000*/  LDL.LU.64 R12, [R1+0xef8] ;  /* 0x000ef800010c7983 */ /* 0x000ea20000300a00 */
[----:B----4-:R-:W-:-:S02]  /*18010*/  F2FP.F16.E4M3.UNPACK_B R6, R6 ;  /* 0x00000006ff06723e */ /* 0x010fc400020006ff */
[----:B------:R-:W-:-:S07]  /*18020*/  F2FP.F16.E4M3.UNPACK_B R7, R7 ;  /* 0x00000007ff07723e */ /* 0x000fce00020006ff */
[----:B--2---:R-:W-:-:S15]  /*18030*/  HMMA.16816.F32 R12, R16, R6, R12 ;  /* 0x00000006100c723c */ /* 0x004fde000000180c */
[----:B------:R-:W-:-:S04]  /*18040*/  NOP ;  /* 0x0000000000007918 */ /* 0x000fc80000000000 */
[----:B------:R-:W-:Y:S04]  /*18050*/  STL.64 [R1+0x90], R12 ;  /* 0x0000900c01007387 */ /* 0x000fe80000100a00 */
[----:B------:R0:W-:Y:S04]  /*18060*/  STL.64 [R1+0x98], R14 ;  /* 0x0000980e01007387 */ /* 0x0001e80000100a00 */
[----:B0-----:R-:W2:Y:S04]  /*18070*/  LDL.LU.64 R14, [R1+0xef0] ;  /* 0x000ef000010e7983 */ /* 0x001ea80000300a00 */
[----:B------:R-:W2:Y:S01]  /*18080*/  LDL.LU.64 R12, [R1+0xee8] ;  /* 0x000ee800010c7983 */ /* 0x000ea20000300a00 */
[----:B------:R-:W-:-:S02]  /*18090*/  F2FP.F16.E4M3.UNPACK_B R4, R4 ;  /* 0x00000004ff04723e */ /* 0x000fc400020006ff */
[----:B------:R-:W-:-:S07]  /*180a0*/  F2FP.F16.E4M3.UNPACK_B R5, R5 ;  /* 0x00000005ff05723e */ /* 0x000fce00020006ff */
[----:B--2---:R-:W-:-:S15]  /*180b0*/  HMMA.16816.F32 R12, R16, R4, R12 ;  /* 0x00000004100c723c */ /* 0x004fde000000180c */
[----:B------:R-:W-:-:S04]  /*180c0*/  NOP ;  /* 0x0000000000007918 */ /* 0x000fc80000000000 */
[----:B------:R-:W-:Y:S04]  /*180d0*/  STL.64 [R1+0x100], R12 ;  /* 0x0001000c01007387 */ /* 0x000fe80000100a00 */
[----:B------:R0:W-:Y:S04]  /*180e0*/  STL.64 [R1+0x108], R14 ;  /* 0x0001080e01007387 */ /* 0x0001e80000100a00 */
[----:B0-----:R-:W2:Y:S04]  /*180f0*/  LDL.LU.64 R14, [R1+0xee0] ;  /* 0x000ee000010e7983 */ /* 0x001ea80000300a00 */
[----:B------:R-:W3:Y:S01]  /*18100*/  LDL.LU.64 R12, [R1+0xed8] ;  /* 0x000ed800010c7983 */ /* 0x000ee20000300a00 */
[----:B------:R-:W-:-:S02]  /*18110*/  F2FP.F16.E4M3.UNPACK_B R2, R2 ;  /* 0x00000002ff02723e */ /* 0x000fc400020006ff */
[----:B------:R-:W-:-:S07]  /*18120*/  F2FP.F16.E4M3.UNPACK_B R3, R3 ;  /* 0x00000003ff03723e */ /* 0x000fce00020006ff */
[----:B------:R-:W-:Y:S01]  /*18130*/  HMMA.16816.F32 R16, R16, R2, R24 ;  /* 0x000000021010723c */ /* 0x000fe20000001818 */
[----:B-----5:R-:W-:Y:S02]  /*18140*/  IMAD R23, R23, 0x100, R10 ;  /* 0x0000010017177824 */ /* 0x020fe400078e020a */
[----:B------:R-:W-:Y:S02]  /*18150*/  IMAD R29, R29, 0x100, R11 ;  /* 0x000001001d1d7824 */ /* 0x000fe400078e020b */
[----:B------:R-:W-:Y:S02]  /*18160*/  IMAD R0, R8, 0x100, R0 ;  /* 0x0000010008007824 */ /* 0x000fe400078e0200 */
[----:B------:R-:W-:Y:S02]  /*18170*/  IMAD R22, R22, 0x100, R9 ;  /* 0x0000010016167824 */ /* 0x000fe400078e0209 */
[----:B------:R-:W-:Y:S02]  /*18180*/  IMAD.MOV.U32 R8, RZ, RZ, R28 ;  /* 0x000000ffff087224 */ /* 0x000fe400078e001c */
[----:B--2---:R-:W-:-:S02]  /*18190*/  IMAD.MOV.U32 R10, RZ, RZ, R14 ;  /* 0x000000ffff0a7224 */ /* 0x004fc400078e000e */
[----:B------:R-:W-:Y:S02]  /*181a0*/  IMAD.MOV.U32 R9, RZ, RZ, R15 ;  /* 0x000000ffff097224 */ /* 0x000fe400078e000f */
[----:B---3--:R-:W-:-:S05]  /*181b0*/  IMAD.MOV.U32 R11, RZ, RZ, R13 ;  /* 0x000000ffff0b7224 */ /* 0x008fca00078e000d */
[----:B------:R-:W-:Y:S04]  /*181c0*/  STL.64 [R1+0xe80], R10 ;  /* 0x000e800a01007387 */ /* 0x000fe80000100a00 */
[----:B------:R-:W-:Y:S04]  /*181d0*/  STL.64 [R1+0xe78], R8 ;  /* 0x000e780801007387 */ /* 0x000fe80000100a00 */
[----:B------:R-:W-:Y:S04]  /*181e0*/  STL.64 [R1+0xc0], R16 ;  /* 0x0000c01001007387 */ /* 0x000fe80000100a00 */
[----:B------:R-:W-:Y:S04]  /*181f0*/  STL [R1+0xc8], R18 ;  /* 0x0000c81201007387 */ /* 0x000fe80000100800 */
[----:B------:R-:W2:Y:S04]  /*18200*/  LDL.LU R13, [R1+0x3e8] ;  /* 0x0003e800010d7983 */ /* 0x000ea80000300800 */
[----:B------:R-:W3:Y:S04]  /*18210*/  LDL.LU R14, [R1+0x3f0] ;  /* 0x0003f000010e7983 */ /* 0x000ee80000300800 */
[----:B------:R-:W3:Y:S04]  /*18220*/  LDL.LU R15, [R1+0x3f8] ;  /* 0x0003f800010f7983 */ /* 0x000ee80000300800 */
[----:B---3--:R-:W-:Y:S04]  /*18230*/  STL.64 [R1+0xec0], R14 ;  /* 0x000ec00e01007387 */ /* 0x008fe80000100a00 */
[----:B--2---:R0:W-:Y:S04]  /*18240*/  STL.64 [R1+0xeb8], R12 ;  /* 0x000eb80c01007387 */ /* 0x0041e80000100a00 */
[----:B0-----:R-:W2:Y:S04]  /*18250*/  LDL.LU R12, [R1+0x60] ;  /* 0x00006000010c7983 */ /* 0x001ea80000300800 */
[----:B------:R-:W2:Y:S04]  /*18260*/  LDL.LU R13, [R1+0x64] ;  /* 0x00006400010d7983 */ /* 0x000ea80000300800 */
[----:B------:R-:W3:Y:S04]  /*18270*/  LDL.LU R14, [R1+0x68] ;  /* 0x00006800010e7983 */ /* 0x000ee80000300800 */
[----:B------:R-:W3:Y:S04]  /*18280*/  LDL.LU R15, [R1+0x6c] ;  /* 0x00006c00010f7983 */ /* 0x000ee80000300800 */
[----:B------:R-:W4:Y:S04]  /*18290*/  LDL.LU R24, [R1+0x110] ;  /* 0x0001100001187983 */ /* 0x000f280000300800 */
[----:B------:R-:W4:Y:S04]  /*182a0*/  LDL.LU R25, [R1+0x114] ;  /* 0x0001140001197983 */ /* 0x000f280000300800 */
[----:B------:R-:W4:Y:S04]  /*182b0*/  LDL.LU R26, [R1+0x118] ;  /* 0x00011800011a7983 */ /* 0x000f280000300800 */
[----:B------:R-:W4:Y:S04]  /*182c0*/  LDL.LU R27, [R1+0x11c] ;  /* 0x00011c00011b7983 */ /* 0x000f280000300800 */
[----:B---3--:R-:W-:Y:S04]  /*182d0*/  STL.64 [R1+0xed0], R14 ;  /* 0x000ed00e01007387 */ /* 0x008fe80000100a00 */
[----:B--2---:R0:W-:Y:S04]  /*182e0*/  STL.64 [R1+0xec8], R12 ;  /* 0x000ec80c01007387 */ /* 0x0041e80000100a00 */
[----:B0-----:R-:W2:Y:S04]  /*182f0*/  LDL.LU R12, [R1+0xe0] ;  /* 0x0000e000010c7983 */ /* 0x001ea80000300800 */
[----:B------:R-:W2:Y:S04]  /*18300*/  LDL.LU R13, [R1+0xe4] ;  /* 0x0000e400010d7983 */ /* 0x000ea80000300800 */
[----:B------:R-:W2:Y:S04]  /*18310*/  LDL.LU R14, [R1+0xe8] ;  /* 0x0000e800010e7983 */ /* 0x000ea80000300800 */
[----:B------:R-:W2:Y:S04]  /*18320*/  LDL.LU R15, [R1+0xec] ;  /* 0x0000ec00010f7983 */ /* 0x000ea80000300800 */
[----:B------:R-:W3:Y:S04]  /*18330*/  LDL.LU R8, [R1+0x30] ;  /* 0x0000300001087983 */ /* 0x000ee80000300800 */
[----:B------:R-:W3:Y:S04]  /*18340*/  LDL.LU R9, [R1+0x34] ;  /* 0x0000340001097983 */ /* 0x000ee80000300800 */
[----:B------:R-:W5:Y:S04]  /*18350*/  LDL.LU R10, [R1+0x38] ;  /* 0x00003800010a7983 */ /* 0x000f680000300800 */
[----:B------:R-:W5:Y:S01]  /*18360*/  LDL.LU R11, [R1+0x3c] ;  /* 0x00003c00010b7983 */ /* 0x000f620000300800 */
[----:B------:R-:W-:Y:S01]  /*18370*/  IMAD.MOV.U32 R28, RZ, RZ, R19 ;  /* 0x000000ffff1c7224 */ /* 0x000fe200078e0013 */
[----:B------:R-:W-:-:S02]  /*18380*/  F2FP.F16.E4M3.UNPACK_B R16, R0 ;  /* 0x00000000ff10723e */ /* 0x000fc400020006ff */
[----:B------:R-:W-:Y:S02]  /*18390*/  F2FP.F16.E4M3.UNPACK_B R17, R22 ;  /* 0x00000016ff11723e */ /* 0x000fe400020006ff */
[----:B------:R-:W-:Y:S02]  /*183a0*/  F2FP.F16.E4M3.UNPACK_B R18, R23 ;  /* 0x00000017ff12723e */ /* 0x000fe400020006ff */
[----:B------:R-:W-:Y:S01]  /*183b0*/  F2FP.F16.E4M3.UNPACK_B R19, R29 ;  /* 0x0000001dff13723e */ /* 0x000fe200020006ff */
[----:B-----5:R-:W-:Y:S04]  /*183c0*/  STL.64 [R1+0xe90], R10 ;  /* 0x000e900a01007387 */ /* 0x020fe80000100a00 */
[----:B---3--:R0:W-:Y:S04]  /*183d0*/  STL.64 [R1+0xe88], R8 ;  /* 0x000e880801007387 */ /* 0x0081e80000100a00 */
[----:B0-----:R-:W3:Y:S04]  /*183e0*/  LDL.LU R8, [R1+0x40] ;  /* 0x0000400001087983 */ /* 0x001ee80000300800 */
[----:B------:R-:W3:Y:S04]  /*183f0*/  LDL.LU R9, [R1+0x44] ;  /* 0x0000440001097983 */ /* 0x000ee80000300800 */
[----:B------:R-:W5:Y:S04]  /*18400*/  LDL.LU R10, [R1+0x48] ;  /* 0x00004800010a7983 */ /* 0x000f680000300800 */
[----:B------:R-:W5:Y:S01]  /*18410*/  LDL.LU R11, [R1+0x4c] ;  /* 0x00004c00010b7983 */ /* 0x000f620000300800 */
[C---:B----4-:R-:W-:Y:S08]  /*18420*/  HMMA.16816.F32 R24, R16.reuse, R20, R24 ;  /* 0x000000141018723c */ /* 0x050ff00000001818 */
[C---:B--2---:R-:W-:Y:S01]  /*18430*/  HMMA.16816.F32 R12, R16.reuse, R6, R12 ;  /* 0x00000006100c723c */ /* 0x044fe2000000180c */
[----:B-----5:R-:W-:Y:S04]  /*18440*/  STL.64 [R1+0xea0], R10 ;  /* 0x000ea00a01007387 */ /* 0x020fe80000100a00 */
[----:B---3--:R0:W-:Y:S04]  /*18450*/  STL.64 [R1+0xe98], R8 ;  /* 0x000e980801007387 */ /* 0x0081e80000100a00 */
[----:B0-----:R-:W2:Y:S04]  /*18460*/  LDL.LU R8, [R1+0x50] ;  /* 0x0000500001087983 */ /* 0x001ea80000300800 */
[----:B------:R-:W2:Y:S04]  /*18470*/  LDL.LU R9, [R1+0x54] ;  /* 0x0000540001097983 */ /* 0x000ea80000300800 */
[----:B------:R-:W2:Y:S04]  /*18480*/  LDL.LU R10, [R1+0x58] ;  /* 0x00005800010a7983 */ /* 0x000ea80000300800 */
[----:B------:R-:W2:Y:S04]  /*18490*/  LDL.LU R11, [R1+0x5c] ;  /* 0x00005c00010b7983 */ /* 0x000ea80000300800 */
[----:B------:R0:W-:Y:S04]  /*184a0*/  STL [R1+0xe40], R28 ;  /* 0x000e401c01007387 */ /* 0x0001e80000100800 */
[----:B0-----:R-:W3:Y:S04]  /*184b0*/  LDL.LU R28, [R1+0x3fc] ;  /* 0x0003fc00011c7983 */ /* 0x001ee80000300800 */
[----:B------:R-:W4:Y:S04]  /*184c0*/  LDL.LU R0, [R1+0x3e4] ;  /* 0x0003e40001007983 */ /* 0x000f280000300800 */
[----:B------:R-:W5:Y:S04]  /*184d0*/  LDL.LU R22, [R1+0x3ec] ;  /* 0x0003ec0001167983 */ /* 0x000f680000300800 */
[----:B------:R-:W2:Y:S04]  /*184e0*/  LDL.LU R23, [R1+0x3f4] ;  /* 0x0003f40001177983 */ /* 0x000ea80000300800 */
[----:B------:R-:W3:Y:S04]  /*184f0*/  LDL.LU R29, [R1+0x400] ;  /* 0x00040000011d7983 */ /* 0x000ee80000300800 */
[----:B------:R0:W-:Y:S04]  /*18500*/  STL.64 [R1+0xf0], R24 ;  /* 0x0000f01801007387 */ /* 0x0001e80000100a00 */
[----:B------:R1:W-:Y:S04]  /*18510*/  STL.64 [R1+0xf8], R26 ;  /* 0x0000f81a01007387 */ /* 0x0003e80000100a00 */
[----:B0-----:R-:W2:Y:S04]  /*18520*/  LDL.LU R24, [R1+0x10] ;  /* 0x0000100001187983 */ /* 0x001ea80000300800 */
[----:B------:R-:W2:Y:S04]  /*18530*/  LDL.LU R25, [R1+0x14] ;  /* 0x0000140001197983 */ /* 0x000ea80000300800 */
[----:B-1----:R-:W2:Y:S04]  /*18540*/  LDL.LU R26, [R1+0x18] ;  /* 0x00001800011a7983 */ /* 0x002ea80000300800 */
[----:B------:R-:W2:Y:S04]  /*18550*/  LDL.LU R27, [R1+0x1c] ;  /* 0x00001c00011b7983 */ /* 0x000ea80000300800 */
[----:B------:R-:W-:Y:S04]  /*18560*/  STL.64 [R1+0xd0], R12 ;  /* 0x0000d00c01007387 */ /* 0x000fe80000100a00 */
[----:B------:R0:W-:Y:S04]  /*18570*/  STL.64 [R1+0xd8], R14 ;  /* 0x0000d80e01007387 */ /* 0x0001e80000100a00 */
[----:B0-----:R-:W2:Y:S04]  /*18580*/  LDL.LU.64 R14, [R1+0xed0] ;  /* 0x000ed000010e7983 */ /* 0x001ea80000300a00 */
[----:B------:R-:W2:Y:S02]  /*18590*/  LDL.LU.64 R12, [R1+0xec8] ;  /* 0x000ec800010c7983 */ /* 0x000ea40000300a00 */
[----:B--2---:R-:W-:-:S15]  /*185a0*/  HMMA.16816.F32 R12, R16, R4, R12 ;  /* 0x00000004100c723c */ /* 0x004fde000000180c */
[----:B------:R-:W-:-:S04]  /*185b0*/  NOP ;  /* 0x0000000000007918 */ /* 0x000fc80000000000 */
[----:B------:R-:W-:Y:S04]  /*185c0*/  STL.64 [R1+0xb0], R12 ;  /* 0x0000b00c01007387 */ /* 0x000fe80000100a00 */
[----:B------:R0:W-:Y:S04]  /*185d0*/  STL.64 [R1+0xb8], R14 ;  /* 0x0000b80e01007387 */ /* 0x0001e80000100a00 */
[----:B0-----:R-:W5:Y:S04]  /*185e0*/  LDL.LU.64 R14, [R1+0xec0] ;  /* 0x000ec000010e7983 */ /* 0x001f680000300a00 */
[----:B------:R-:W4:Y:S01]  /*185f0*/  LDL.LU.64 R12, [R1+0xeb8] ;  /* 0x000eb800010c7983 */ /* 0x000f220000300a00 */
[----:B-----5:R-:W-:-:S02]  /*18600*/  IMAD R22, R22, 0x100, R14 ;  /* 0x0000010016167824 */ /* 0x020fc400078e020e */
[----:B------:R-:W-:Y:S02]  /*18610*/  IMAD R23, R23, 0x100, R15 ;  /* 0x0000010017177824 */ /* 0x000fe400078e020f */
[----:B----4-:R-:W-:Y:S02]  /*18620*/  IMAD R0, R0, 0x100, R13 ;  /* 0x0000010000007824 */ /* 0x010fe400078e020d */
[----:B------:R-:W2:Y:S04]  /*18630*/  LDL.LU R13, [R1+0xeb0] ;  /* 0x000eb000010d7983 */ /* 0x000ea80000300800 */
[----:B------:R-:W2:Y:S04]  /*18640*/  LDL.LU R14, [R1+0xeac] ;  /* 0x000eac00010e7983 */ /* 0x000ea80000300800 */
[----:B------:R-:W2:Y:S01]  /*18650*/  LDL.LU R15, [R1+0xea8] ;  /* 0x000ea800010f7983 */ /* 0x000ea20000300800 */
[----:B---3--:R-:W-:Y:S01]  /*18660*/  IMAD R29, R28, 0x100, R29 ;  /* 0x000001001c1d7824 */ /* 0x008fe200078e021d */
[----:B--2---:R-:W-:Y:S02]  /*18670*/  HMMA.16816.F32 R12, R16, R2, R12 ;  /* 0x00000002100c723c */ /* 0x004fe4000000180c */
[----:B------:R-:W2:Y:S04]  /*18680*/  LDL.LU R16, [R1+0x40c] ;  /* 0x00040c0001107983 */ /* 0x000ea80000300800 */
[----:B------:R-:W3:-:S13]  /*18690*/  LDL.LU R17, [R1+0x414] ;  /* 0x0004140001117983 */ /* 0x000eda0000300800 */
[----:B------:R0:W-:Y:S04]  /*186a0*/  STL.64 [R1+0x80], R12 ;  /* 0x0000800c01007387 */ /* 0x0001e80000100a00 */
[----:B------:R1:W-:Y:S04]  /*186b0*/  STL.64 [R1+0x88], R14 ;  /* 0x0000880e01007387 */ /* 0x0003e80000100a00 */
[----:B------:R-:W4:Y:S01]  /*186c0*/  LDL.LU R18, [R1+0x420] ;  /* 0x0004200001127983 */ /* 0x000f220000300800 */
[----:B0-----:R-:W-:-:S03]  /*186d0*/  F2FP.F16.E4M3.UNPACK_B R12, R0 ;  /* 0x00000000ff0c723e */ /* 0x001fc600020006ff */
[----:B------:R-:W4:Y:S01]  /*186e0*/  LDL.LU R19, [R1+0x41c] ;  /* 0x00041c0001137983 */ /* 0x000f220000300800 */
[----:B------:R-:W-:Y:S02]  /*186f0*/  F2FP.F16.E4M3.UNPACK_B R13, R22 ;  /* 0x00000016ff0d723e */ /* 0x000fe400020006ff */
[----:B-1----:R-:W-:Y:S01]  /*18700*/  F2FP.F16.E4M3.UNPACK_B R14, R23 ;  /* 0x00000017ff0e723e */ /* 0x002fe200020006ff */
[----:B------:R-:W5:Y:S01]  /*18710*/  LDL.LU R0, [R1+0x404] ;  /* 0x0004040001007983 */ /* 0x000f620000300800 */
[----:B------:R-:W-:-:S03]  /*18720*/  F2FP.F16.E4M3.UNPACK_B R15, R29 ;  /* 0x0000001dff0f723e */ /* 0x000fc600020006ff */
[----:B------:R-:W3:Y:S04]  /*18730*/  LDL.LU R22, [R1+0x418] ;  /* 0x0004180001167983 */ /* 0x000ee80000300800 */
[----:B------:R-:W-:Y:S01]  /*18740*/  HMMA.16816.F32 R8, R12, R20, R8 ;  /* 0x000000140c08723c */ /* 0x000fe20000001808 */
[----:B------:R-:W2:Y:S04]  /*18750*/  LDL.LU R23, [R1+0x410] ;  /* 0x0004100001177983 */ /* 0x000ea80000300800 */
[----:B------:R-:W5:-:S14]  /*18760*/  LDL.LU R29, [R1+0x408] ;  /* 0x00040800011d7983 */ /* 0x000f5c0000300800 */
[----:B------:R-:W-:Y:S04]  /*18770*/  STL.64 [R1+0xa0], R8 ;  /* 0x0000a00801007387 */ /* 0x000fe80000100a00 */
[----:B------:R0:W-:Y:S04]  /*18780*/  STL.64 [R1+0xa8], R10 ;  /* 0x0000a80a01007387 */ /* 0x0001e80000100a00 */
[----:B0-----:R-:W2:Y:S04]  /*18790*/  LDL.LU.64 R10, [R1+0xea0] ;  /* 0x000ea000010a7983 */ /* 0x001ea80000300a00 */
[----:B------:R-:W2:Y:S02]  /*187a0*/  LDL.LU.64 R8, [R1+0xe98] ;  /* 0x000e980001087983 */ /* 0x000ea40000300a00 */
[----:B--2---:R-:W-:-:S15]  /*187b0*/  HMMA.16816.F32 R8, R12, R6, R8 ;  /* 0x000000060c08723c */ /* 0x004fde0000001808 */
[----:B------:R-:W-:-:S04]  /*187c0*/  NOP ;  /* 0x0000000000007918 */ /* 0x000fc80000000000 */
[----:B------:R-:W-:Y:S01]  /*187d0*/  STL [R1+0x50], R8 ;  /* 0x0000500801007387 */ /* 0x000fe20000100800 */
[----:B------:R-:W-:-:S03]  /*187e0*/  IMAD.MOV.U32 R28, RZ, RZ, R9 ;  /* 0x000000ffff1c7224 */ /* 0x000fc600078e0009 */
[----:B------:R0:W-:Y:S04]  /*187f0*/  STL.64 [R1+0x58], R10 ;  /* 0x0000580a01007387 */ /* 0x0001e80000100a00 */
[----:B0-----:R-:W2:Y:S04]  /*18800*/  LDL.LU.64 R10, [R1+0xe90] ;  /* 0x000e9000010a7983 */ /* 0x001ea80000300a00 */
[----:B------:R-:W2:Y:S02]  /*18810*/  LDL.LU.64 R8, [R1+0xe88] ;  /* 0x000e880001087983 */ /* 0x000ea40000300a00 */
[----:B--2---:R-:W-:-:S15]  /*18820*/  HMMA.16816.F32 R8, R12, R4, R8 ;  /* 0x000000040c08723c */ /* 0x004fde0000001808 */
[----:B------:R-:W-:-:S04]  /*18830*/  NOP ;  /* 0x0000000000007918 */ /* 0x000fc80000000000 */
[----:B------:R-:W-:Y:S04]  /*18840*/  STL.64 [R1+0x30], R8 ;  /* 0x0000300801007387 */ /* 0x000fe80000100a00 */
[----:B------:R0:W-:Y:S04]  /*18850*/  STL.64 [R1+0x38], R10 ;  /* 0x0000380a01007387 */ /* 0x0001e80000100a00 */
[----:B0-----:R-:W2:Y:S04]  /*18860*/  LDL.LU.64 R10, [R1+0xe80] ;  /* 0x000e8000010a7983 */ /* 0x001ea80000300a00 */
[----:B------:R-:W2:Y:S01]  /*18870*/  LDL.LU.64 R8, [R1+0xe78] ;  /* 0x000e780001087983 */ /* 0x000ea20000300a00 */
[----:B-----5:R-:W-:-:S02]  /*18880*/  IMAD R0, R0, 0x100, R29 ;  /* 0x0000010000007824 */ /* 0x020fc400078e021d */
[----:B------:R-:W-:Y:S02]  /*18890*/  IMAD R16, R16, 0x100, R23 ;  /* 0x0000010010107824 */ /* 0x000fe400078e0217 */
[----:B---3--:R-:W-:Y:S02]  /*188a0*/  IMAD R17, R17, 0x100, R22 ;  /* 0x0000010011117824 */ /* 0x008fe400078e0216 */
[----:B----4-:R-:W-:Y:S01]  /*188b0*/  IMAD R18, R19, 0x100, R18 ;  /* 0x0000010013127824 */ /* 0x010fe200078e0212 */
[----:B--2---:R-:W-:Y:S01]  /*188c0*/  HMMA.16816.F32 R12, R12, R2, R8 ;  /* 0x000000020c0c723c */ /* 0x004fe20000001808 */
[----:B------:R-:W2:Y:S04]  /*188d0*/  LDL.LU.64 R10, [R1+0xe70] ;  /* 0x000e7000010a7983 */ /* 0x000ea80000300a00 */
[----:B------:R-:W2:Y:S04]  /*188e0*/  LDL.LU.64 R8, [R1+0xe68] ;  /* 0x000e680001087983 */ /* 0x000ea80000300a00 */
[----:B------:R-:W3:Y:S04]  /*188f0*/  LDL.LU R29, [R1+0x440] ;  /* 0x00044000011d7983 */ /* 0x000ee80000300800 */
[----:B------:R-:W3:Y:S06]  /*18900*/  LDL.LU R19, [R1+0x43c] ;  /* 0x00043c0001137983 */ /* 0x000eec0000300800 */
[----:B------:R0:W-:Y:S04]  /*18910*/  STL.64 [R1+0x20], R12 ;  /* 0x0000200c01007387 */ /* 0x0001e80000100a00 */
[----:B------:R1:W-:Y:S01]  /*18920*/  STL.64 [R1+0x28], R14 ;  /* 0x0000280e01007387 */ /* 0x0003e20000100a00 */
[----:B0-----:R-:W-:-:S02]  /*18930*/  F2FP.F16.E4M3.UNPACK_B R12, R0 ;  /* 0x00000000ff0c723e */ /* 0x001fc400020006ff */
[----:B------:R-:W-:Y:S01]  /*18940*/  F2FP.F16.E4M3.UNPACK_B R13, R16 ;  /* 0x00000010ff0d723e */ /* 0x000fe200020006ff */
[----:B------:R-:W4:Y:S01]  /*18950*/  LDL.LU R0, [R1+0x434] ;  /* 0x0004340001007983 */ /* 0x000f220000300800 */
[----:B-1----:R-:W-:Y:S02]  /*18960*/  F2FP.F16.E4M3.UNPACK_B R14, R17 ;  /* 0x00000011ff0e723e */ /* 0x002fe400020006ff */
[----:B------:R-:W-:Y:S01]  /*18970*/  F2FP.F16.E4M3.UNPACK_B R15, R18 ;  /* 0x00000012ff0f723e */ /* 0x000fe200020006ff */
[----:B------:R-:W5:Y:S04]  /*18980*/  LDL.LU R16, [R1+0x424] ;  /* 0x0004240001107983 */ /* 0x000f680000300800 */
[----:B------:R-:W2:Y:S02]  /*18990*/  LDL.LU R17, [R1+0x42c] ;  /* 0x00042c0001117983 */ /* 0x000ea40000300800 */
[C---:B------:R-:W-:Y:S02]  /*189a0*/  HMMA.16816.F32 R20, R12.reuse, R20, R24 ;  /* 0x000000140c14723c */ /* 0x040fe40000001818 */
[----:B------:R-:W4:Y:S04]  /*189b0*/  LDL.LU R18, [R1+0x438] ;  /* 0x0004380001127983 */ /* 0x000f280000300800 */
[----:B------:R-:W2:Y:S04]  /*189c0*/  LDL.LU.64 R26, [R1+0xe60] ;  /* 0x000e6000011a7983 */ /* 0x000ea80000300a00 */
[----:B------:R-:W2:Y:S02]  /*189d0*/  LDL.LU.64 R24, [R1+0xe58] ;  /* 0x000e580001187983 */ /* 0x000ea40000300a00 */
[C---:B--2---:R-:W-:Y:S02]  /*189e0*/  HMMA.16816.F32 R24, R12.reuse, R6, R24 ;  /* 0x000000060c18723c */ /* 0x044fe40000001818 */
[----:B------:R-:W5:Y:S05]  /*189f0*/  LDL.LU R7, [R1+0x428] ;  /* 0x0004280001077983 */ /* 0x000f6a0000300800 */
[----:B------:R-:W-:Y:S04]  /*18a00*/  STL.64 [R1+0x10], R20 ;  /* 0x0000101401007387 */ /* 0x000fe80000100a00 */
[----:B------:R0:W-:Y:S02]  /*18a10*/  STL.64 [R1+0x18], R22 ;  /* 0x0000181601007387 */ /* 0x0001e40000100a00 */
[----:B0-----:R-:W-:Y:S06]  /*18a20*/  HMMA.16816.F32 R20, R12, R4, R8 ;  /* 0x000000040c14723c */ /* 0x001fec0000001808 */
[----:B------:R-:W-:Y:S04]  /*18a30*/  STL.64 [R1+0xd90], R26 ;  /* 0x000d901a01007387 */ /* 0x000fe80000100a00 */
[----:B------:R0:W-:Y:S04]  /*18a40*/  STL.64 [R1+0xd88], R24 ;  /* 0x000d881801007387 */ /* 0x0001e80000100a00 */
[----:B0-----:R-:W2:Y:S04]  /*18a50*/  LDL.LU R24, [R1] ;  /* 0x0000000001187983 */ /* 0x001ea80000300800 */
[----:B------:R-:W2:Y:S04]  /*18a60*/  LDL.LU R25, [R1+0x4] ;  /* 0x0000040001197983 */ /* 0x000ea80000300800 */
[----:B------:R-:W2:Y:S04]  /*18a70*/  LDL.LU R26, [R1+0x8] ;  /* 0x00000800011a7983 */ /* 0x000ea80000300800 */
[----:B------:R-:W2:Y:S04]  /*18a80*/  LDL.LU R27, [R1+0xc] ;  /* 0x00000c00011b7983 */ /* 0x000ea80000300800 */
[----:B------:R-:W3:Y:S04]  /*18a90*/  LDL.LU R11, [R1+0x430] ;  /* 0x00043000010b7983 */ /* 0x000ee80000300800 */
[----:B------:R-:W-:Y:S04]  /*18aa0*/  STL.64 [R1+0xda0], R22 ;  /* 0x000da01601007387 */ /* 0x000fe80000100a00 */
[----:B------:R0:W-:Y:S01]  /*18ab0*/  STL.64 [R1+0xd98], R20 ;  /* 0x000d981401007387 */ /* 0x0001e20000100a00 */
[----:B-----5:R-:W-:-:S03]  /*18ac0*/  IMAD R16, R16, 0x100, R7 ;  /* 0x0000010010107824 */ /* 0x020fc600078e0207 */
[----:B------:R-:W5:Y:S04]  /*18ad0*/  LDL.LU R7, [R1+0x16c] ;  /* 0x00016c0001077983 */ /* 0x000f680000300800 */
[----:B------:R-:W3:Y:S04]  /*18ae0*/  LDL.LU R8, [R1+0x178] ;  /* 0x0001780001087983 */ /* 0x000ee80000300800 */
[----:B0-----:R-:W3:Y:S04]  /*18af0*/  LDL.LU R20, [R1+0x100] ;  /* 0x0001000001147983 */ /* 0x001ee80000300800 */
[----:B------:R-:W3:Y:S04]  /*18b00*/  LDL.LU R21, [R1+0x104] ;  /* 0x0001040001157983 */ /* 0x000ee80000300800 */
[----:B------:R-:W3:Y:S04]  /*18b10*/  LDL.LU R22, [R1+0x108] ;  /* 0x0001080001167983 */ /* 0x000ee80000300800 */
[----:B------:R-:W3:Y:S04]  /*18b20*/  LDL.LU R23, [R1+0x10c] ;  /* 0x00010c0001177983 */ /* 0x000ee80000300800 */
[----:B------:R-:W4:Y:S01]  /*18b30*/  LDL.LU R4, [R1+0x158] ;  /* 0x0001580001047983 */ /* 0x000f220000300800 */
[----:B--2---:R-:W-:Y:S03]  /*18b40*/  HMMA.16816.F32 R12, R12, R2, R24 ;  /* 0x000000020c0c723c */ /* 0x004fe60000001818 */
[----:B---3--:R-:W-:Y:S04]  /*18b50*/  STL.64 [R1+0xe50], R22 ;  /* 0x000e501601007387 */ /* 0x008fe80000100a00 */
[----:B------:R0:W-:Y:S04]  /*18b60*/  STL.64 [R1+0xe48], R20 ;  /* 0x000e481401007387 */ /* 0x0001e80000100a00 */
[----:B0-----:R-:W2:Y:S04]  /*18b70*/  LDL.LU R20, [R1+0x70] ;  /* 0x0000700001147983 */ /* 0x001ea80000300800 */
[----:B------:R-:W2:Y:S04]  /*18b80*/  LDL.LU R21, [R1+0x74] ;  /* 0x0000740001157983 */ /* 0x000ea80000300800 */
[----:B------:R-:W2:Y:S04]  /*18b90*/  LDL.LU R22, [R1+0x78] ;  /* 0x0000780001167983 */ /* 0x000ea80000300800 */
[----:B------:R-:W2:Y:S04]  /*18ba0*/  LDL.LU R23, [R1+0x7c] ;  /* 0x00007c0001177983 */ /* 0x000ea80000300800 */
[----:B------:R-:W3:Y:S04]  /*18bb0*/  LDL.LU R5, [R1+0x15c] ;  /* 0x00015c0001057983 */ /* 0x000ee80000300800 */
[----:B------:R-:W2:Y:S04]  /*18bc0*/  LDL.LU R6, [R1+0x168] ;  /* 0x0001680001067983 */ /* 0x000ea80000300800 */
[----:B------:R-:W2:Y:S04]  /*18bd0*/  LDL.LU R2, [R1+0x148] ;  /* 0x0001480001027983 */ /* 0x000ea80000300800 */
[----:B------:R-:W3:Y:S01]  /*18be0*/  LDL.LU R3, [R1+0x14c] ;  /* 0x00014c0001037983 */ /* 0x000ee20000300800 */
[----:B------:R-:W-:-:S02]  /*18bf0*/  IMAD R17, R17, 0x100, R11 ;  /* 0x0000010011117824 */ /* 0x000fc400078e020b */
[----:B----4-:R-:W-:Y:S02]  /*18c00*/  IMAD R18, R0, 0x100, R18 ;  /* 0x0000010000127824 */ /* 0x010fe400078e0212 */
[----:B------:R-:W-:Y:S01]  /*18c10*/  IMAD R19, R19, 0x100, R29 ;  /* 0x0000010013137824 */ /* 0x000fe200078e021d */
[----:B------:R-:W-:Y:S01]  /*18c20*/  F2FP.F16.E4M3.UNPACK_B R16, R16 ;  /* 0x00000010ff10723e */ /* 0x000fe200020006ff */
[----:B------:R-:W4:Y:S01]  /*18c30*/  LDL.LU R9, [R1+0x17c] ;  /* 0x00017c0001097983 */ /* 0x000f220000300800 */
[----:B------:R-:W-:Y:S02]  /*18c40*/  F2FP.F16.E4M3.UNPACK_B R17, R17 ;  /* 0x00000011ff11723e */ /* 0x000fe400020006ff */
[----:B------:R-:W-:Y:S01]  /*18c50*/  F2FP.F16.E4M3.UNPACK_B R18, R18 ;  /* 0x00000012ff12723e */ /* 0x000fe200020006ff */
[----:B------:R-:W4:Y:S01]  /*18c60*/  LDL.LU R10, [R1+0x5b8] ;  /* 0x0005b800010a7983 */ /* 0x000f220000300800 */
[----:B------:R-:W-:-:S03]  /*18c70*/  F2FP.F16.E4M3.UNPACK_B R19, R19 ;  /* 0x00000013ff13723e */ /* 0x000fc600020006ff */
[----:B------:R-:W4:Y:S04]  /*18c80*/  LDL.LU R0, [R1+0x5b4] ;  /* 0x0005b40001007983 */ /* 0x000f280000300800 */
[----:B------:R-:W4:Y:S04]  /*18c90*/  LDL.LU R11, [R1+0x5c0] ;  /* 0x0005c000010b7983 */ /* 0x000f280000300800 */
[----:B------:R-:W4:Y:S04]  /*18ca0*/  LDL.LU R24, [R1+0x5bc] ;  /* 0x0005bc0001187983 */ /* 0x000f280000300800 */
[----:B------:R-:W4:Y:S04]  /*18cb0*/  LDL.LU R25, [R1+0x5c8] ;  /* 0x0005c80001197983 */ /* 0x000f280000300800 */
[----:B------:R-:W4:Y:S04]  /*18cc0*/  LDL.LU R26, [R1+0x5c4] ;  /* 0x0005c400011a7983 */ /* 0x000f280000300800 */
[----:B------:R-:W4:Y:S04]  /*18cd0*/  LDL.LU R27, [R1+0x5d0] ;  /* 0x0005d000011b7983 */ /* 0x000f280000300800 */
[----:B------:R-:W4:Y:S04]  /*18ce0*/  LDL.LU R29, [R1+0x5cc] ;  /* 0x0005cc00011d7983 */ /* 0x000f280000300800 */
[----:B------:R0:W-:Y:S04]  /*18cf0*/  STL [R1+0xd84], R12 ;  /* 0x000d840c01007387 */ /* 0x0001e80000100800 */
[----:B------:R1:W-:Y:S04]  /*18d00*/  STL [R1+0xd80], R13 ;  /* 0x000d800d01007387 */ /* 0x0003e80000100800 */
[----:B------:R1:W-:Y:S04]  /*18d10*/  STL [R1+0xd7c], R14 ;  /* 0x000d7c0e01007387 */ /* 0x0003e80000100800 */
[----:B------:R5:W-:Y:S04]  /*18d20*/  STL [R1+0xd78], R15 ;  /* 0x000d780f01007387 */ /* 0x000be80000100800 */
[----:B0-----:R-:W4:Y:S04]  /*18d30*/  LDL.LU R12, [R1+0x90] ;  /* 0x00009000010c7983 */ /* 0x001f280000300800 */
[----:B-1----:R-:W4:Y:S04]  /*18d40*/  LDL.LU R13, [R1+0x94] ;  /* 0x00009400010d7983 */ /* 0x002f280000300800 */
[----:B------:R-:W4:Y:S04]  /*18d50*/  LDL.LU R14, [R1+0x98] ;  /* 0x00009800010e7983 */ /* 0x000f280000300800 */
[----:B-----5:R-:W4:Y:S01]  /*18d60*/  LDL.LU R15, [R1+0x9c] ;  /* 0x00009c00010f7983 */ /* 0x020f220000300800 */
[----:B--2---:R-:W-:-:S02]  /*18d70*/  F2FP.F16.E4M3.UNPACK_B R2, R2.H1 ;  /* 0x00000002ff02723e */ /* 0x004fc400030006ff */
[----:B---3--:R-:W-:-:S07]  /*18d80*/  F2FP.F16.E4M3.UNPACK_B R3, R3.H1 ;  /* 0x00000003ff03723e */ /* 0x008fce00030006ff */
[----:B------:R-:W-:-:S15]  /*18d90*/  HMMA.16816.F32 R20, R16, R2, R20 ;  /* 0x000000021014723c */ /* 0x000fde0000001814 */
[----:B------:R-:W-:-:S04]  /*18da0*/  NOP ;  /* 0x0000000000007918 */ /* 0x000fc80000000000 */
[----:B------:R-:W-:Y:S04]  /*18db0*/  STL.64 [R1], R20 ;  /* 0x0000001401007387 */ /* 0x000fe80000100a00 */
[----:B------:R0:W-:Y:S04]  /*18dc0*/  STL.64 [R1+0x8], R22 ;  /* 0x0000081601007387 */ /* 0x0001e80000100a00 */
[----:B0-----:R-:W2:Y:S04]  /*18dd0*/  LDL.LU.64 R22, [R1+0xe50] ;  /* 0x000e500001167983 */ /* 0x001ea80000300a00 */
[----:B------:R-:W2:Y:S01]  /*18de0*/  LDL.LU.64 R20, [R1+0xe48] ;  /* 0x000e480001147983 */ /* 0x000ea20000300a00 */
[----:B------:R-:W-:-:S02]  /*18df0*/  F2FP.F16.E4M3.UNPACK_B R4, R4.H1 ;  /* 0x00000004ff04723e */ /* 0x000fc400030006ff */
[----:B------:R-:W-:Y:S02]  /*18e00*/  F2FP.F16.E4M3.UNPACK_B R5, R5.H1 ;  /* 0x00000005ff05723e */ /* 0x000fe400030006ff */
[----:B------:R-:W-:Y:S02]  /*18e10*/  F2FP.F16.E4M3.UNPACK_B R6, R6.H1 ;  /* 0x00000006ff06723e */ /* 0x000fe400030006ff */
[----:B------:R-:W-:-:S03]  /*18e20*/  F2FP.F16.E4M3.UNPACK_B R7, R7.H1 ;  /* 0x00000007ff07723e */ /* 0x000fc600030006ff */
[----:B----4-:R-:W-:-:S15]  /*18e30*/  HMMA.16816.F32 R12, R16, R4, R12 ;  /* 0x00000004100c723c */ /* 0x010fde000000180c */
[----:B------:R-:W-:-:S04]  /*18e40*/  NOP ;  /* 0x0000000000007918 */ /* 0x000fc80000000000 */
[----:B------:R-:W-:Y:S04]  /*18e50*/  STL.64 [R1+0x40], R12 ;  /* 0x0000400c01007387 */ /* 0x000fe80000100a00 */
[----:B------:R0:W-:Y:S04]  /*18e60*/  STL.64 [R1+0x48], R14 ;  /* 0x0000480e01007387 */ /* 0x0001e80000100a00 */
[----:B------:R-:W-:Y:S04]  /*18e70*/  STL.64 [R1+0xe38], R6 ;  /* 0x000e380601007387 */ /* 0x000fe80000100a00 */
[----:B------:R-:W-:Y:S01]  /*18e80*/  STL.64 [R1+0xe30], R4 ;  /* 0x000e300401007387 */ /* 0x000fe20000100a00 */
[----:B--2---:R-:W-:-:S15]  /*18e90*/  HMMA.16816.F32 R20, R16, R6, R20 ;  /* 0x000000061014723c */ /* 0x004fde0000001814 */
[----:B------:R-:W-:-:S04]  /*18ea0*/  NOP ;  /* 0x0000000000007918 */ /* 0x000fc80000000000 */
[----:B0-----:R-:W-:Y:S02]  /*18eb0*/  IMAD.MOV.U32 R14, RZ, RZ, R22 ;  /* 0x000000ffff0e7224 */ /* 0x001fe400078e0016 */
[----:B------:R-:W-:Y:S02]  /*18ec0*/  IMAD.MOV.U32 R15, RZ, RZ, R23 ;  /* 0x000000ffff0f7224 */ /* 0x000fe400078e0017 */
[----:B------:R-:W-:Y:S02]  /*18ed0*/  IMAD.MOV.U32 R12, RZ, RZ, R20 ;  /* 0x000000ffff0c7224 */ /* 0x000fe400078e0014 */
[----:B------:R-:W-:Y:S01]  /*18ee0*/  IMAD.MOV.U32 R13, RZ, RZ, R21 ;  /* 0x000000ffff0d7224 */ /* 0x000fe200078e0015 */
[----:B------:R-:W-:Y:S04]  /*18ef0*/  STL.64 [R1+0xdb0], R14 ;  /* 0x000db00e01007387 */ /* 0x000fe80000100a00 */
[----:B------:R-:W-:Y:S04]  /*18f00*/  STL.64 [R1+0xda8], R12 ;  /* 0x000da80c01007387 */ /* 0x000fe80000100a00 */
[----:B------:R-:W2:Y:S04]  /*18f10*/  LDL.LU R20, [R1+0x5fc] ;  /* 0x0005fc0001147983 */ /* 0x000ea80000300800 */
[----:B------:R-:W2:Y:S04]  /*18f20*/  LDL.LU R21, [R1+0x608] ;  /* 0x0006080001157983 */ /* 0x000ea80000300800 */
[----:B------:R-:W3:Y:S04]  /*18f30*/  LDL.LU R22, [R1+0x604] ;  /* 0x0006040001167983 */ /* 0x000ee80000300800 */
[----:B------:R-:W4:Y:S04]  /*18f40*/  LDL.LU R23, [R1+0x610] ;  /* 0x0006100001177983 */ /* 0x000f280000300800 */
[----:B----4-:R0:W-:Y:S04]  /*18f50*/  STL [R1+0xdb8], R23 ;  /* 0x000db81701007387 */ /* 0x0101e80000100800 */
[----:B0-----:R-:W3:Y:S04]  /*18f60*/  LDL.LU R23, [R1+0x600] ;  /* 0x0006000001177983 */ /* 0x001ee80000300800 */
[----:B---3--:R-:W-:Y:S04]  /*18f70*/  STL.64 [R1+0xdc8], R22 ;  /* 0x000dc81601007387 */ /* 0x008fe80000100a00 */
[----:B--2---:R0:W-:Y:S04]  /*18f80*/  STL.64 [R1+0xdc0], R20 ;  /* 0x000dc01401007387 */ /* 0x0041e80000100a00 */
[----:B0-----:R-:W2:Y:S04]  /*18f90*/  LDL.LU R20, [R1+0x30] ;  /* 0x0000300001147983 */ /* 0x001ea80000300800 */
[----:B------:R-:W2:Y:S04]  /*18fa0*/  LDL.LU R21, [R1+0x34] ;  /* 0x0000340001157983 */ /* 0x000ea80000300800 */
[----:B------:R-:W3:Y:S04]  /*18fb0*/  LDL.LU R22, [R1+0x38] ;  /* 0x0000380001167983 */ /* 0x000ee80000300800 */
[----:B------:R-:W3:Y:S01]  /*18fc0*/  LDL.LU R23, [R1+0x3c] ;  /* 0x00003c0001177983 */ /* 0x000ee20000300800 */
[----:B------:R-:W-:-:S03]  /*18fd0*/  IMAD R0, R0, 0x100, R10 ;  /* 0x0000010000007824 */ /* 0x000fc600078e020a */
[----:B---3--:R-:W-:Y:S04]  /*18fe0*/  STL.64 [R1+0xdd8], R22 ;  /* 0x000dd81601007387 */ /* 0x008fe80000100a00 */
[----:B--2---:R0:W-:Y:S04]  /*18ff0*/  STL.64 [R1+0xdd0], R20 ;  /* 0x000dd01401007387 */ /* 0x0041e80000100a00 */
[----:B0-----:R-:W2:Y:S01]  /*19000*/  LDL.LU R20, [R1+0x50] ;  /* 0x0000500001147983 */ /* 0x001ea20000300800 */
[----:B------:R-:W-:-:S03]  /*19010*/  IMAD.MOV.U32 R21, RZ, RZ, R28 ;  /* 0x000000ffff157224 */ /* 0x000fc600078e001c */
[----:B------:R-:W3:Y:S01]  /*19020*/  LDL.LU R28, [R1+0xe40] ;  /* 0x000e4000011c7983 */ /* 0x000ee20000300800 */
[----:B------:R-:W-:-:S03]  /*19030*/  IMAD R10, R24, 0x100, R11 ;  /* 0x00000100180a7824 */ /* 0x000fc600078e020b */
[----:B------:R-:W4:Y:S01]  /*19040*/  LDL.LU R22, [R1+0x58] ;  /* 0x0000580001167983 */ /* 0x000f220000300800 */
[----:B------:R-:W-:-:S03]  /*19050*/  IMAD R11, R26, 0x100, R25 ;  /* 0x000001001a0b7824 */ /* 0x000fc600078e0219 */
[----:B------:R-:W4:Y:S01]  /*19060*/  LDL.LU R23, [R1+0x5c] ;  /* 0x00005c0001177983 */ /* 0x000f220000300800 */
[----:B------:R-:W-:-:S03]  /*19070*/  IMAD R29, R29, 0x100, R27 ;  /* 0x000001001d1d7824 */ /* 0x000fc600078e021b */
[----:B------:R-:W5:Y:S04]  /*19080*/  LDL.LU R24, [R1+0xc0] ;  /* 0x0000c00001187983 */ /* 0x000f680000300800 */
[----:B------:R-:W5:Y:S04]  /*19090*/  LDL.LU R25, [R1+0xc4] ;  /* 0x0000c40001197983 */ /* 0x000f680000300800 */
[----:B------:R-:W5:Y:S01]  /*190a0*/  LDL.LU R26, [R1+0xc8] ;  /* 0x0000c800011a7983 */ /* 0x000f620000300800 */
[----:B---3--:R-:W-:-:S03]  /*190b0*/  IMAD.MOV.U32 R27, RZ, RZ, R28 ;  /* 0x000000ffff1b7224 */ /* 0x008fc600078e001c */
[----:B------:R-:W3:Y:S04]  /*190c0*/  LDL.LU R28, [R1+0x5f0] ;  /* 0x0005f000011c7983 */ /* 0x000ee80000300800 */
[----:B---3--:R0:W-:Y:S04]  /*190d0*/  STL [R1+0xe04], R28 ;  /* 0x000e041c01007387 */ /* 0x0081e80000100800 */
[----:B0-----:R-:W3:Y:S04]  /*190e0*/  LDL.LU R28, [R1+0x5e8] ;  /* 0x0005e800011c7983 */ /* 0x001ee80000300800 */
[----:B---3--:R0:W-:Y:S04]  /*190f0*/  STL [R1+0xe08], R28 ;  /* 0x000e081c01007387 */ /* 0x0081e80000100800 */
[----:B0-----:R-:W3:Y:S04]  /*19100*/  LDL.LU R28, [R1+0x5e0] ;  /* 0x0005e000011c7983 */ /* 0x001ee80000300800 */
[----:B---3--:R0:W-:Y:S04]  /*19110*/  STL [R1+0xe0c], R28 ;  /* 0x000e0c1c01007387 */ /* 0x0081e80000100800 */
[----:B0-----:R-:W3:Y:S04]  /*19120*/  LDL.LU R28, [R1+0x5d8] ;  /* 0x0005d800011c7983 */ /* 0x001ee80000300800 */
[----:B----4-:R-:W-:Y:S04]  /*19130*/  STL.64 [R1+0xde8], R22 ;  /* 0x000de81601007387 */ /* 0x010fe80000100a00 */
[----:B--2---:R0:W-:Y:S04]  /*19140*/  STL.64 [R1+0xde0], R20 ;  /* 0x000de01401007387 */ /* 0x0041e80000100a00 */
[----:B0-----:R-:W2:Y:S04]  /*19150*/  LDL.LU R20, [R1+0xa0] ;  /* 0x0000a00001147983 */ /* 0x001ea80000300800 */
[----:B------:R-:W2:Y:S04]  /*19160*/  LDL.LU R21, [R1+0xa4] ;  /* 0x0000a40001157983 */ /* 0x000ea80000300800 */
[----:B------:R-:W4:Y:S04]  /*19170*/  LDL.LU R22, [R1+0xa8] ;  /* 0x0000a80001167983 */ /* 0x000f280000300800 */
[----:B------:R-:W4:Y:S04]  /*19180*/  LDL.LU R23, [R1+0xac] ;  /* 0x0000ac0001177983 */ /* 0x000f280000300800 */
[----:B------:R-:W2:Y:S04]  /*19190*/  LDL.LU R4, [R1+0xf0] ;  /* 0x0000f00001047983 */ /* 0x000ea80000300800 */
[----:B------:R-:W3:Y:S04]  /*191a0*/  LDL.LU R5, [R1+0xf4] ;  /* 0x0000f40001057983 */ /* 0x000ee80000300800 */
[----:B------:R-:W3:Y:S04]  /*191b0*/  LDL.LU R6, [R1+0xf8] ;  /* 0x0000f80001067983 */ /* 0x000ee80000300800 */
[----:B------:R-:W3:Y:S04]  /*191c0*/  LDL.LU R7, [R1+0xfc] ;  /* 0x0000fc0001077983 */ /* 0x000ee80000300800 */
[----:B----4-:R-:W-:Y:S04]  /*191d0*/  STL.64 [R1+0xdf8], R22 ;  /* 0x000df81601007387 */ /* 0x010fe80000100a00 */
[----:B--2---:R0:W-:Y:S04]  /*191e0*/  STL.64 [R1+0xdf0], R20 ;  /* 0x000df01401007387 */ /* 0x0041e80000100a00 */
[----:B0-----:R-:W2:Y:S04]  /*191f0*/  LDL.LU R20, [R1+0x80] ;  /* 0x0000800001147983 */ /* 0x001ea80000300800 */
[----:B------:R-:W2:Y:S04]  /*19200*/  LDL.LU R21, [R1+0x84] ;  /* 0x0000840001157983 */ /* 0x000ea80000300800 */
[----:B------:R-:W4:Y:S04]  /*19210*/  LDL.LU R22, [R1+0x88] ;  /* 0x0000880001167983 */ /* 0x000f280000300800 */
[----:B------:R-:W4:Y:S01]  /*19220*/  LDL.LU R23, [R1+0x8c] ;  /* 0x00008c0001177983 */ /* 0x000f220000300800 */
[----:B------:R-:W-:-:S02]  /*19230*/  F2FP.F16.E4M3.UNPACK_B R8, R8.H1 ;  /* 0x00000008ff08723e */ /* 0x000fc400030006ff */
[----:B------:R-:W-:Y:S01]  /*19240*/  F2FP.F16.E4M3.UNPACK_B R9, R9.H1 ;  /* 0x00000009ff09723e */ /* 0x000fe200030006ff */
[----:B----4-:R-:W-:Y:S04]  /*19250*/  STL.64 [R1+0xe18], R22 ;  /* 0x000e181601007387 */ /* 0x010fe80000100a00 */
[----:B--2---:R0:W-:Y:S04]  /*19260*/  STL.64 [R1+0xe10], R20 ;  /* 0x000e101401007387 */ /* 0x0041e80000100a00 */
[----:B0-----:R-:W2:Y:S04]  /*19270*/  LDL.LU R20, [R1+0xb0] ;  /* 0x0000b00001147983 */ /* 0x001ea80000300800 */
[----:B------:R-:W2:Y:S04]  /*19280*/  LDL.LU R21, [R1+0xb4] ;  /* 0x0000b40001157983 */ /* 0x000ea80000300800 */
[----:B------:R-:W4:Y:S04]  /*19290*/  LDL.LU R22, [R1+0xb8] ;  /* 0x0000b80001167983 */ /* 0x000f280000300800 */
[----:B------:R-:W4:Y:S01]  /*192a0*/  LDL.LU R23, [R1+0xbc] ;  /* 0x0000bc0001177983 */ /* 0x000f220000300800 */
[----:B-----5:R-:W-:Y:S03]  /*192b0*/  HMMA.16816.F32 R16, R16, R8, R24 ;  /* 0x000000081010723c */ /* 0x020fe60000001818 */
[----:B----4-:R-:W-:Y:S04]  /*192c0*/  STL.64 [R1+0xe28], R22 ;  /* 0x000e281601007387 */ /* 0x010fe80000100a00 */
[----:B--2---:R0:W-:Y:S04]  /*192d0*/  STL.64 [R1+0xe20], R20 ;  /* 0x000e201401007387 */ /* 0x0041e80000100a00 */
[----:B0-----:R-:W2:Y:S04]  /*192e0*/  LDL.LU R20, [R1+0xd0] ;  /* 0x0000d00001147983 */ /* 0x001ea80000300800 */
[----:B------:R-:W2:Y:S04]  /*192f0*/  LDL.LU R21, [R1+0xd4] ;  /* 0x0000d40001157983 */ /* 0x000ea80000300800 */
[----:B------:R-:W2:Y:S04]  /*19300*/  LDL.LU R22, [R1+0xd8] ;  /* 0x0000d80001167983 */ /* 0x000ea80000300800 */
[----:B------:R-:W2:Y:S04]  /*19310*/  LDL.LU R23, [R1+0xdc] ;  /* 0x0000dc0001177983 */ /* 0x000ea80000300800 */
[----:B------:R-:W4:Y:S04]  /*19320*/  LDL.LU R12, [R1+0x20] ;  /* 0x00002000010c7983 */ /* 0x000f280000300800 */
[----:B------:R-:W4:Y:S04]  /*19330*/  LDL.LU R13, [R1+0x24] ;  /* 0x00002400010d7983 */ /* 0x000f280000300800 */
[----:B------:R-:W4:Y:S04]  /*19340*/  LDL.LU R14, [R1+0x28] ;  /* 0x00002800010e7983 */ /* 0x000f280000300800 */
[----:B------:R-:W4:Y:S04]  /*19350*/  LDL.LU R15, [R1+0x2c] ;  /* 0x00002c00010f7983 */ /* 0x000f280000300800 */
[----:B------:R-:W5:Y:S04]  /*19360*/  LDL.LU R24, [R1+0x10] ;  /* 0x0000100001187983 */ /* 0x000f680000300800 */
[----:B------:R0:W-:Y:S04]  /*19370*/  STL.64 [R1+0x60], R16 ;  /* 0x0000601001007387 */ /* 0x0001e80000100a00 */
[----:B------:R1:W-:Y:S04]  /*19380*/  STL.64 [R1+0x68], R18 ;  /* 0x0000681201007387 */ /* 0x0003e80000100a00 */
[----:B------:R-:W5:Y:S01]  /*19390*/  LDL.LU R25, [R1+0x14] ;  /* 0x0000140001197983 */ /* 0x000f620000300800 */
[----:B0-----:R-:W-:-:S03]  /*193a0*/  F2FP.F16.E4M3.UNPACK_B R16, R0 ;  /* 0x00000000ff10723e */ /* 0x001fc600020006ff */
[----:B------:R-:W5:Y:S01]  /*193b0*/  LDL.LU R26, [R1+0x18] ;  /* 0x00001800011a7983 */ /* 0x000f620000300800 */
[----:B------:R-:W-:Y:S02]  /*193c0*/  F2FP.F16.E4M3.UNPACK_B R17, R10 ;  /* 0x0000000aff11723e */ /* 0x000fe400020006ff */
[----:B-1----:R-:W-:Y:S01]  /*193d0*/  F2FP.F16.E4M3.UNPACK_B R18, R11 ;  /* 0x0000000bff12723e */ /* 0x002fe200020006ff */
[----:B------:R-:W5:Y:S01]  /*193e0*/  LDL.LU R27, [R1+0x1c] ;  /* 0x00001c00011b7983 */ /* 0x000f620000300800 */
[----:B------:R-:W-:-:S03]  /*193f0*/  F2FP.F16.E4M3.UNPACK_B R19, R29 ;  /* 0x0000001dff13723e */ /* 0x000fc600020006ff */
[----:B------:R-:W2:Y:S04]  /*19400*/  LDL.LU R0, [R1+0x5d4] ;  /* 0x0005d40001007983 */ /* 0x000ea80000300800 */
[C---:B---3--:R-:W-:Y:S01]  /*19410*/  HMMA.16816.F32 R4, R16.reuse, R2, R4 ;  /* 0x000000021004723c */ /* 0x048fe20000001804 */
[----:B------:R-:W3:Y:S04]  /*19420*/  LDL.LU R10, [R1+0x5dc] ;  /* 0x0005dc00010a7983 */ /* 0x000ee80000300800 */
[----:B------:R-:W2:Y:S04]  /*19430*/  LDL.LU R11, [R1+0x5e4] ;  /* 0x0005e400010b7983 */ /* 0x000ea80000300800 */
[----:B------:R-:W2:Y:S10]  /*19440*/  LDL.LU R29, [R1+0x5ec] ;  /* 0x0005ec00011d7983 */ /* 0x000eb40000300800 */
        /* <DEDUP_REMOVED lines=10> */
[----:B------:R-:W-:Y:S01]  /*194f0*/  IMAD R0, R0, 0x100, R28 ;  /* 0x0000010000007824 */ /* 0x000fe200078e021c */
[----:B--2---:R-:W-:-:S15]  /*19500*/  HMMA.16816.F32 R20, R16, R6, R20 ;  /* 0x000000061014723c */ /* 0x004fde0000001814 */
[----:B------:R-:W-:-:S04]  /*19510*/  NOP ;  /* 0x0000000000007918 */ /* 0x000fc80000000000 */
[----:B------:R-:W-:Y:S04]  /*19520*/  STL.64 [R1+0xb0], R20 ;  /* 0x0000b01401007387 */ /* 0x000fe80000100a00 */
[----:B------:R0:W-:Y:S04]  /*19530*/  STL.64 [R1+0xb8], R22 ;  /* 0x0000b81601007387 */ /* 0x0001e80000100a00 */
[----:B0-----:R-:W2:Y:S04]  /*19540*/  LDL.LU.64 R22, [R1+0xe18] ;  /* 0x000e180001167983 */ /* 0x001ea80000300a00 */
[----:B------:R-:W2:Y:S04]  /*19550*/  LDL.LU.64 R20, [R1+0xe10] ;  /* 0x000e100001147983 */ /* 0x000ea80000300a00 */
[----:B------:R-:W3:Y:S02]  /*19560*/  LDL.LU R28, [R1+0xe0c] ;  /* 0x000e0c00011c7983 */ /* 0x000ee40000300800 */
[----:B---3--:R-:W-:-:S02]  /*19570*/  IMAD R10, R10, 0x100, R28 ;  /* 0x000001000a0a7824 */ /* 0x008fc400078e021c */
[----:B------:R-:W3:Y:S02]  /*19580*/  LDL.LU R28, [R1+0xe08] ;  /* 0x000e0800011c7983 */ /* 0x000ee40000300800 */
[----:B---3--:R-:W-:Y:S02]  /*19590*/  IMAD R11, R11, 0x100, R28 ;  /* 0x000001000b0b7824 */ /* 0x008fe400078e021c */
[----:B------:R-:W3:Y:S01]  /*195a0*/  LDL.LU R28, [R1+0xe04] ;  /* 0x000e0400011c7983 */ /* 0x000ee20000300800 */
[----:B--2---:R-:W-:Y:S01]  /*195b0*/  HMMA.16816.F32 R16, R16, R8, R20 ;  /* 0x000000081010723c */ /* 0x004fe20000001814 */
[----:B---3--:R-:W-:Y:S02]  /*195c0*/  IMAD R29, R29, 0x100, R28 ;  /* 0x000001001d1d7824 */ /* 0x008fe400078e021c */
[----:B------:R-:W2:Y:S04]  /*195d0*/  LDL.LU R28, [R1+0xe00] ;  /* 0x000e0000011c7983 */ /* 0x000ea80000300800 */
[----:B------:R-:W3:Y:S04]  /*195e0*/  LDL.LU.64 R22, [R1+0xdf8] ;  /* 0x000df80001167983 */ /* 0x000ee80000300a00 */
[----:B------:R-:W3:Y:S08]  /*195f0*/  LDL.LU.64 R20, [R1+0xdf0] ;  /* 0x000df00001147983 */ /* 0x000ef00000300a00 */
[----:B------:R0:W-:Y:S04]  /*19600*/  STL.64 [R1+0x70], R16 ;  /* 0x0000701001007387 */ /* 0x0001e80000100a00 */
[----:B------:R1:W-:Y:S01]  /*19610*/  STL.64 [R1+0x78], R18 ;  /* 0x0000781201007387 */ /* 0x0003e20000100a00 */
[----:B0-----:R-:W-:-:S02]  /*19620*/  F2FP.F16.E4M3.UNPACK_B R16, R0 ;  /* 0x00000000ff10723e */ /* 0x001fc400020006ff */
[----:B------:R-:W-:Y:S01]  /*19630*/  F2FP.F16.E4M3.UNPACK_B R17, R10 ;  /* 0x0000000aff11723e */ /* 0x000fe200020006ff */
[----:B------:R-:W2:Y:S01]  /*19640*/  LDL.LU R0, [R1+0x1a0] ;  /* 0x0001a00001007983 */ /* 0x000ea20000300800 */
[----:B-1----:R-:W-:Y:S02]  /*19650*/  F2FP.F16.E4M3.UNPACK_B R18, R11 ;  /* 0x0000000bff12723e */ /* 0x002fe400020006ff */
[----:B------:R-:W-:Y:S01]  /*19660*/  F2FP.F16.E4M3.UNPACK_B R19, R29 ;  /* 0x0000001dff13723e */ /* 0x000fe200020006ff */
[----:B------:R-:W2:Y:S04]  /*19670*/  LDL.LU R10, [R1+0x5f4] ;  /* 0x0005f400010a7983 */ /* 0x000ea80000300800 */
[----:B------:R-:W2:Y:S02]  /*19680*/  LDL.LU R11, [R1+0x5f8] ;  /* 0x0005f800010b7983 */ /* 0x000ea40000300800 */
        /* <DEDUP_REMOVED lines=17> */
[----:B------:R-:W3:Y:S01]  /*197a0*/  LDL.LU.64 R20, [R1+0xdc0] ;  /* 0x000dc00001147983 */ /* 0x000ee20000300a00 */
[----:B--2---:R-:W-:Y:S01]  /*197b0*/  LOP3.LUT R0, R0, 0x40, RZ, 0x3c, !PT ;  /* 0x0000004000007812 */ /* 0x004fe200078e3cff */
[----:B------:R-:W-:-:S02]  /*197c0*/  IMAD R10, R10, 0x100, R11 ;  /* 0x000001000a0a7824 */ /* 0x000fc400078e020b */
[----:B---3--:R-:W-:Y:S02]  /*197d0*/  IMAD R11, R20, 0x100, R23 ;  /* 0x00000100140b7824 */ /* 0x008fe400078e0217 */
[----:B------:R-:W-:Y:S02]  /*197e0*/  IMAD R29, R22, 0x100, R21 ;  /* 0x00000100161d7824 */ /* 0x000fe400078e0215 */
[----:B------:R-:W0:Y:S04]  /*197f0*/  LDSM.16.M88.4 R20, [R0+UR14] ;  /* 0x0000000e0014783b */ /* 0x000e280008000200 */
[----:B0-----:R-:W-:Y:S04]  /*19800*/  STL.64 [R1+0x160], R20 ;  /* 0x0001601401007387 */ /* 0x001fe80000100a00 */
[----:B------:R0:W-:Y:S04]  /*19810*/  STL.64 [R1+0x168], R22 ;  /* 0x0001681601007387 */ /* 0x0001e80000100a00 */
[----:B0-----:R-:W2:Y:S01]  /*19820*/  LDL.LU R23, [R1+0xdb8] ;  /* 0x000db80001177983 */ /* 0x001ea20000300800 */
[----:B----4-:R-:W-:Y:S03]  /*19830*/  HMMA.16816.F32 R16, R16, R8, R12 ;  /* 0x000000081010723c */ /* 0x010fe6000000180c */
[----:B------:R-:W3:Y:S04]  /*19840*/  LDL.LU.64 R14, [R1+0xdb0] ;  /* 0x000db000010e7983 */ /* 0x000ee80000300a00 */
[----:B------:R-:W4:-:S12]  /*19850*/  LDL.LU.64 R12, [R1+0xda8] ;  /* 0x000da800010c7983 */ /* 0x000f180000300a00 */
[----:B------:R0:W-:Y:S04]  /*19860*/  STL.64 [R1+0x50], R16 ;  /* 0x0000501001007387 */ /* 0x0001e80000100a00 */
[----:B------:R1:W-:Y:S01]  /*19870*/  STL.64 [R1+0x58], R18 ;  /* 0x0000581201007387 */ /* 0x0003e20000100a00 */
[----:B0-----:R-:W-:Y:S02]  /*19880*/  F2FP.F16.E4M3.UNPACK_B R16, R10 ;  /* 0x0000000aff10723e */ /* 0x001fe400020006ff */
[----:B------:R-:W-:Y:S01]  /*19890*/  F2FP.F16.E4M3.UNPACK_B R17, R11 ;  /* 0x0000000bff11723e */ /* 0x000fe200020006ff */
[----:B------:R-:W3:Y:S01]  /*198a0*/  LDL.LU R10, [R1+0x62c] ;  /* 0x00062c00010a7983 */ /* 0x000ee20000300800 */
[----:B-1----:R-:W-:-:S03]  /*198b0*/  F2FP.F16.E4M3.UNPACK_B R18, R29 ;  /* 0x0000001dff12723e */ /* 0x002fc600020006ff */
[----:B------:R-:W3:Y:S01]  /*198c0*/  LDL.LU R11, [R1+0x630] ;  /* 0x00063000010b7983 */ /* 0x000ee20000300800 */
[----:B--2---:R-:W-:-:S05]  /*198d0*/  IMAD R20, R28, 0x100, R23 ;  /* 0x000001001c147824 */ /* 0x004fca00078e0217 */
[----:B------:R-:W-:Y:S02]  /*198e0*/  F2FP.F16.E4M3.UNPACK_B R19, R20 ;  /* 0x00000014ff13723e */ /* 0x000fe400020006ff */
[----:B------:R-:W0:Y:S05]  /*198f0*/  LDSM.16.M88.4 R20, [R0+UR14+0x4000] ;  /* 0x0040000e0014783b */ /* 0x000e2a0008000200 */
[----:B-----5:R-:W-:Y:S01]  /*19900*/  HMMA.16816.F32 R24, R16, R2, R24 ;  /* 0x000000021018723c */ /* 0x020fe20000001818 */
[----:B0-----:R-:W-:Y:S04]  /*19910*/  STL.64 [R1+0x150], R20 ;  /* 0x0001501401007387 */ /* 0x001fe80000100a00 */
[----:B------:R0:W-:Y:S04]  /*19920*/  STL.64 [R1+0x158], R22 ;  /* 0x0001581601007387 */ /* 0x0001e80000100a00 */
[----:B0-----:R-:W2:Y:S04]  /*19930*/  LDL.LU.64 R22, [R1+0xda0] ;  /* 0x000da00001167983 */ /* 0x001ea80000300a00 */
[----:B------:R-:W2:Y:S04]  /*19940*/  LDL.LU.64 R20, [R1+0xd98] ;  /* 0x000d980001147983 */ /* 0x000ea80000300a00 */
[----:B------:R-:W5:Y:S04]  /*19950*/  LDL.LU R2, [R1+0x61c] ;  /* 0x00061c0001027983 */ /* 0x000f680000300800 */
[----:B------:R-:W2:Y:S04]  /*19960*/  LDL.LU R3, [R1+0x624] ;  /* 0x0006240001037983 */ /* 0x000ea80000300800 */
[----:B------:R-:W-:Y:S04]  /*19970*/  STL.64 [R1+0x30], R24 ;  /* 0x0000301801007387 */ /* 0x000fe80000100a00 */
[----:B------:R-:W-:Y:S04]  /*19980*/  STL.64 [R1+0x38], R26 ;  /* 0x0000381a01007387 */ /* 0x000fe80000100a00 */
[----:B------:R-:W0:Y:S04]  /*19990*/  LDSM.16.M88.4 R24, [R0+UR14+0x8000] ;  /* 0x0080000e0018783b */ /* 0x000e280008000200 */
[----:B0-----:R-:W-:Y:S01]  /*199a0*/  STL.64 [R1+0x140], R24 ;  /* 0x0001401801007387 */ /* 0x001fe20000100a00 */
[----:B------:R-:W-:-:S03]  /*199b0*/  IMAD.MOV.U32 R28, RZ, RZ, R27 ;  /* 0x000000ffff1c7224 */ /* 0x000fc600078e001b */
[----:B------:R0:W-:Y:S04]  /*199c0*/  STL [R1+0x148], R26 ;  /* 0x0001481a01007387 */ /* 0x0001e80000100800 */
[----:B0-----:R-:W2:Y:S04]  /*199d0*/  LDL.LU.64 R26, [R1+0xd90] ;  /* 0x000d9000011a7983 */ /* 0x001ea80000300a00 */
[----:B------:R-:W2:Y:S04]  /*199e0*/  LDL.LU.64 R24, [R1+0xd88] ;  /* 0x000d880001187983 */ /* 0x000ea80000300a00 */
[----:B------:R0:W-:Y:S04]  /*199f0*/  STL [R1+0xbb8], R28 ;  /* 0x000bb81c01007387 */ /* 0x0001e80000100800 */
[----:B0-----:R-:W3:Y:S01]  /*19a00*/  LDL.LU R28, [R1+0x140] ;  /* 0x00014000011c7983 */ /* 0x001ee20000300800 */
[----:B--2---:R-:W-:Y:S03]  /*19a10*/  HMMA.16816.F32 R24, R16, R4, R24 ;  /* 0x000000041018723c */ /* 0x004fe60000001818 */
[----:B------:R-:W5:Y:S04]  /*19a20*/  LDL.LU R4, [R1+0x620] ;  /* 0x0006200001047983 */ /* 0x000f680000300800 */
[----:B------:R-:W2:-:S12]  /*19a30*/  LDL.LU R5, [R1+0x628] ;  /* 0x0006280001057983 */ /* 0x000e980000300800 */
[----:B------:R-:W-:Y:S04]  /*19a40*/  STL.64 [R1+0x10], R24 ;  /* 0x0000101801007387 */ /* 0x000fe80000100a00 */
[----:B------:R-:W-:Y:S04]  /*19a50*/  STL.64 [R1+0x18], R26 ;  /* 0x0000181a01007387 */ /* 0x000fe80000100a00 */
[----:B------:R-:W0:Y:S04]  /*19a60*/  LDSM.16.M88.4 R24, [R0+UR14+0xc000] ;  /* 0x00c0000e0018783b */ /* 0x000e280008000200 */
[----:B0-----:R-:W-:Y:S01]  /*19a70*/  STL.64 [R1+0x130], R24 ;  /* 0x0001301801007387 */ /* 0x001fe20000100a00 */
[----:B------:R-:W-:-:S03]  /*19a80*/  IMAD.MOV.U32 R29, RZ, RZ, R24 ;  /* 0x000000ffff1d7224 */ /* 0x000fc600078e0018 */
[----:B------:R0:W-:Y:S04]  /*19a90*/  STL.64 [R1+0x138], R26 ;  /* 0x0001381a01007387 */ /* 0x0001e80000100a00 */
[----:B------:R-:W4:Y:S01]  /*19aa0*/  LDL.LU R0, [R1+0x614] ;  /* 0x0006140001007983 */ /* 0x000f220000300800 */
[----:B0-----:R-:W-:Y:S03]  /*19ab0*/  HMMA.16816.F32 R24, R16, R6, R20 ;  /* 0x000000061018723c */ /* 0x001fe60000001814 */
[----:B------:R-:W4:-:S15]  /*19ac0*/  LDL.LU R23, [R1+0x618] ;  /* 0x0006180001177983 */ /* 0x000f1e0000300800 */
[----:B------:R-:W-:Y:S01]  /*19ad0*/  NOP ;  /* 0x0000000000007918 */ /* 0x000fe20000000000 */
[----:B------:R-:W-:Y:S04]  /*19ae0*/  STL.64 [R1+0xcc0], R26 ;  /* 0x000cc01a01007387 */ /* 0x000fe80000100a00 */
[----:B------:R0:W-:Y:S04]  /*19af0*/  STL.64 [R1+0xcb8], R24 ;  /* 0x000cb81801007387 */ /* 0x0001e80000100a00 */
[----:B0-----:R-:W4:Y:S04]  /*19b00*/  LDL.LU R24, [R1] ;  /* 0x0000000001187983 */ /* 0x001f280000300800 */
[----:B------:R-:W4:Y:S04]  /*19b10*/  LDL.LU R25, [R1+0x4] ;  /* 0x0000040001197983 */ /* 0x000f280000300800 */
[----:B------:R-:W4:Y:S04]  /*19b20*/  LDL.LU R26, [R1+0x8] ;  /* 0x00000800011a7983 */ /* 0x000f280000300800 */
[----:B------:R-:W4:Y:S04]  /*19b30*/  LDL.LU R27, [R1+0xc] ;  /* 0x00000c00011b7983 */ /* 0x000f280000300800 */
[----:B------:R-:W4:Y:S01]  /*19b40*/  LDL R6, [R1+0x150] ;  /* 0x0001500001067983 */ /* 0x000f220000100800 */
[----:B-----5:R-:W-:-:S02]  /*19b50*/  IMAD R2, R2, 0x100, R4 ;  /* 0x0000010002027824 */ /* 0x020fc400078e0204 */
[----:B---3--:R-:W-:Y:S02]  /*19b60*/  IMAD R4, R10, 0x100, R11 ;  /* 0x000001000a047824 */ /* 0x008fe400078e020b */
[----:B--2---:R-:W-:Y:S02]  /*19b70*/  IMAD R3, R3, 0x100, R5 ;  /* 0x0000010003037824 */ /* 0x004fe400078e0205 */
[----:B------:R-:W2:Y:S04]  /*19b80*/  LDL R5, [R1+0x154] ;  /* 0x0001540001057983 */ /* 0x000ea80000100800 */
[----:B------:R-:W3:Y:S04]  /*19b90*/  LDL.LU R20, [R1+0x640] ;  /* 0x0006400001147983 */ /* 0x000ee80000300800 */
[----:B------:R-:W5:Y:S04]  /*19ba0*/  LDL.LU R10, [R1+0x63c] ;  /* 0x00063c00010a7983 */ /* 0x000f680000300800 */
[----:B------:R-:W3:Y:S04]  /*19bb0*/  LDL.LU R21, [R1+0x648] ;  /* 0x0006480001157983 */ /* 0x000ee80000300800 */
[----:B------:R-:W2:Y:S04]  /*19bc0*/  LDL.LU R11, [R1+0x644] ;  /* 0x00064400010b7983 */ /* 0x000ea80000300800 */
[----:B------:R-:W2:Y:S01]  /*19bd0*/  LDL.LU R22, [R1+0x650] ;  /* 0x0006500001167983 */ /* 0x000ea20000300800 */
[----:B----4-:R-:W-:-:S03]  /*19be0*/  IMAD R0, R0, 0x100, R23 ;  /* 0x0000010000007824 */ /* 0x010fc600078e0217 */
[----:B------:R-:W2:Y:S04]  /*19bf0*/  LDL.LU R23, [R1+0x64c] ;  /* 0x00064c0001177983 */ /* 0x000ea80000300800 */
[----:B--2---:R0:W-:Y:S04]  /*19c00*/  STL.64 [R1+0xd60], R22 ;  /* 0x000d601601007387 */ /* 0x0041e80000100a00 */
[----:B---3--:R1:W-:Y:S01]  /*19c10*/  STL.64 [R1+0xd58], R20 ;  /* 0x000d581401007387 */ /* 0x0083e20000100a00 */
[----:B0-----:R-:W-:Y:S02]  /*19c20*/  IMAD.MOV.U32 R22, RZ, RZ, R14 ;  /* 0x000000ffff167224 */ /* 0x001fe400078e000e */
[----:B-1----:R-:W-:-:S02]  /*19c30*/  IMAD.MOV.U32 R20, RZ, RZ, R12 ;  /* 0x000000ffff147224 */ /* 0x002fc400078e000c */
[----:B------:R-:W2:Y:S01]  /*19c40*/  LDL.LU R12, [R1+0xd84] ;  /* 0x000d8400010c7983 */ /* 0x000ea20000300800 */
[----:B------:R-:W-:Y:S02]  /*19c50*/  IMAD.MOV.U32 R21, RZ, RZ, R13 ;  /* 0x000000ffff157224 */ /* 0x000fe400078e000d */
[----:B------:R-:W-:Y:S01]  /*19c60*/  IMAD.MOV.U32 R23, RZ, RZ, R15 ;  /* 0x000000ffff177224 */ /* 0x000fe200078e000f */
        /* <DEDUP_REMOVED lines=8> */
[----:B------:R-:W3:Y:S04]  /*19cf0*/  LDL.LU R23, [R1+0x4c] ;  /* 0x00004c0001177983 */ /* 0x000ee80000300800 */
[----:B------:R-:W4:Y:S01]  /*19d00*/  LDL R7, [R1+0x144] ;  /* 0x0001440001077983 */ /* 0x000f220000100800 */
[----:B--2---:R-:W-:Y:S03]  /*19d10*/  HMMA.16816.F32 R12, R16, R8, R12 ;  /* 0x00000008100c723c */ /* 0x004fe6000000180c */
[----:B------:R-:W2:Y:S04]  /*19d20*/  LDL R8, [R1+0x164] ;  /* 0x0001640001087983 */ /* 0x000ea80000100800 */
[----:B------:R-:W3:-:S12]  /*19d30*/  LDL R9, [R1+0x134] ;  /* 0x0001340001097983 */ /* 0x000ed80000100800 */
[----:B------:R0:W-:Y:S04]  /*19d40*/  STL [R1+0xcb0], R12 ;  /* 0x000cb00c01007387 */ /* 0x0001e80000100800 */
[----:B0-----:R-:W3:Y:S04]  /*19d50*/  LDL.LU R12, [R1+0x634] ;  /* 0x00063400010c7983 */ /* 0x001ee80000300800 */
[----:B------:R0:W-:Y:S04]  /*19d60*/  STL [R1+0xcac], R13 ;  /* 0x000cac0d01007387 */ /* 0x0001e80000100800 */
[----:B0-----:R-:W3:Y:S04]  /*19d70*/  LDL.LU R13, [R1+0x638] ;  /* 0x00063800010d7983 */ /* 0x001ee80000300800 */
[----:B------:R0:W-:Y:S04]  /*19d80*/  STL [R1+0xca8], R14 ;  /* 0x000ca80e01007387 */ /* 0x0001e80000100800 */
[----:B0-----:R-:W3:Y:S01]  /*19d90*/  LDL R14, [R1+0x160] ;  /* 0x00016000010e7983 */ /* 0x001ee20000100800 */
[----:B------:R-:W-:-:S02]  /*19da0*/  F2FP.F16.E4M3.UNPACK_B R17, R2 ;  /* 0x00000002ff11723e */ /* 0x000fc400020006ff */
[----:B------:R-:W-:Y:S02]  /*19db0*/  F2FP.F16.E4M3.UNPACK_B R18, R3 ;  /* 0x00000003ff12723e */ /* 0x000fe400020006ff */
[----:B------:R-:W-:Y:S02]  /*19dc0*/  F2FP.F16.E4M3.UNPACK_B R16, R0 ;  /* 0x00000000ff10723e */ /* 0x000fe400020006ff */
[----:B------:R-:W-:Y:S01]  /*19dd0*/  F2FP.F16.E4M3.UNPACK_B R19, R4 ;  /* 0x00000004ff13723e */ /* 0x000fe200020006ff */
[----:B------:R-:W-:Y:S01]  /*19de0*/  STL [R1+0xca4], R15 ;  /* 0x000ca40f01007387 */ /* 0x000fe20000100800 */
[----:B--2---:R-:W-:Y:S02]  /*19df0*/  F2FP.F16.E4M3.UNPACK_B R3, R8 ;  /* 0x00000008ff03723e */ /* 0x004fe400020006ff */
[----:B---3--:R-:W-:-:S07]  /*19e00*/  F2FP.F16.E4M3.UNPACK_B R2, R14 ;  /* 0x0000000eff02723e */ /* 0x008fce00020006ff */
[----:B------:R-:W-:-:S15]  /*19e10*/  HMMA.16816.F32 R24, R16, R2, R24 ;  /* 0x000000021018723c */ /* 0x000fde0000001818 */
[----:B------:R-:W-:-:S04]  /*19e20*/  NOP ;  /* 0x0000000000007918 */ /* 0x000fc80000000000 */
[----:B------:R0:W-:Y:S04]  /*19e30*/  STL.64 [R1], R24 ;  /* 0x0000001801007387 */ /* 0x0001e80000100a00 */
[----:B------:R1:W-:Y:S04]  /*19e40*/  STL.64 [R1+0x8], R26 ;  /* 0x0000081a01007387 */ /* 0x0003e80000100a00 */
[----:B0-----:R-:W2:Y:S04]  /*19e50*/  LDL.LU R24, [R1+0xb0] ;  /* 0x0000b00001187983 */ /* 0x001ea80000300800 */
[----:B------:R-:W2:Y:S04]  /*19e60*/  LDL.LU R25, [R1+0xb4] ;  /* 0x0000b40001197983 */ /* 0x000ea80000300800 */
[----:B-1----:R-:W3:Y:S04]  /*19e70*/  LDL.LU R26, [R1+0xb8] ;  /* 0x0000b800011a7983 */ /* 0x002ee80000300800 */
[----:B------:R-:W3:Y:S01]  /*19e80*/  LDL.LU R27, [R1+0xbc] ;  /* 0x0000bc00011b7983 */ /* 0x000ee20000300800 */
[----:B------:R-:W-:-:S02]  /*19e90*/  F2FP.F16.E4M3.UNPACK_B R4, R6 ;  /* 0x00000006ff04723e */ /* 0x000fc400020006ff */
[----:B------:R-:W-:-:S07]  /*19ea0*/  F2FP.F16.E4M3.UNPACK_B R5, R5 ;  /* 0x00000005ff05723e */ /* 0x000fce00020006ff */
[----:B------:R-:W-:Y:S01]  /*19eb0*/  HMMA.16816.F32 R20, R16, R4, R20 ;  /* 0x000000041014723c */ /* 0x000fe20000001814 */
[----:B---3--:R-:W-:Y:S04]  /*19ec0*/  STL.64 [R1+0xd50], R26 ;  /* 0x000d501a01007387 */ /* 0x008fe80000100a00 */
[----:B--2---:R0:W-:Y:S04]  /*19ed0*/  STL.64 [R1+0xd48], R24 ;  /* 0x000d481801007387 */ /* 0x0041e80000100a00 */
[----:B0-----:R-:W2:Y:S04]  /*19ee0*/  LDL.LU R24, [R1+0x60] ;  /* 0x0000600001187983 */ /* 0x001ea80000300800 */
[----:B------:R-:W2:Y:S04]  /*19ef0*/  LDL.LU R25, [R1+0x64] ;  /* 0x0000640001197983 */ /* 0x000ea80000300800 */
[----:B------:R-:W2:Y:S04]  /*19f00*/  LDL.LU R26, [R1+0x68] ;  /* 0x00006800011a7983 */ /* 0x000ea80000300800 */
[----:B------:R-:W2:Y:S04]  /*19f10*/  LDL.LU R27, [R1+0x6c] ;  /* 0x00006c00011b7983 */ /* 0x000ea80000300800 */
[----:B------:R-:W-:Y:S04]  /*19f20*/  STL [R1+0xca0], R28 ;  /* 0x000ca01c01007387 */ /* 0x000fe80000100800 */
[----:B------:R-:W-:Y:S04]  /*19f30*/  STL.64 [R1+0x20], R20 ;  /* 0x0000201401007387 */ /* 0x000fe80000100a00 */
[----:B------:R0:W-:Y:S04]  /*19f40*/  STL.64 [R1+0x28], R22 ;  /* 0x0000281601007387 */ /* 0x0001e80000100a00 */
[----:B0-----:R-:W3:Y:S04]  /*19f50*/  LDL.LU.64 R22, [R1+0xd70] ;  /* 0x000d700001167983 */ /* 0x001ee80000300a00 */
[----:B------:R-:W3:Y:S01]  /*19f60*/  LDL.LU.64 R20, [R1+0xd68] ;  /* 0x000d680001147983 */ /* 0x000ee20000300a00 */
[----:B------:R-:W-:-:S02]  /*19f70*/  F2FP.F16.E4M3.UNPACK_B R6, R28 ;  /* 0x0000001cff06723e */ /* 0x000fc400020006ff */
[----:B----4-:R-:W-:Y:S02]  /*19f80*/  F2FP.F16.E4M3.UNPACK_B R7, R7 ;  /* 0x00000007ff07723e */ /* 0x010fe400020006ff */
[----:B------:R-:W-:Y:S02]  /*19f90*/  F2FP.F16.E4M3.UNPACK_B R8, R29 ;  /* 0x0000001dff08723e */ /* 0x000fe400020006ff */
[----:B------:R-:W-:-:S03]  /*19fa0*/  F2FP.F16.E4M3.UNPACK_B R9, R9 ;  /* 0x00000009ff09723e */ /* 0x000fc600020006ff */
[----:B---3--:R-:W-:-:S15]  /*19fb0*/  HMMA.16816.F32 R20, R16, R6, R20 ;  /* 0x000000061014723c */ /* 0x008fde0000001814 */
[----:B------:R-:W-:-:S04]  /*19fc0*/  NOP ;  /* 0x0000000000007918 */ /* 0x000fc80000000000 */
[----:B------:R-:W-:Y:S01]  /*19fd0*/  IMAD.MOV.U32 R28, RZ, RZ, R22 ;  /* 0x000000ffff1c7224 */ /* 0x000fe200078e0016 */
[----:B------:R0:W-:Y:S01]  /*19fe0*/  STL [R1+0xf4], R21 ;  /* 0x0000f41501007387 */ /* 0x0001e20000100800 */
[----:B------:R-:W-:Y:S02]  /*19ff0*/  IMAD.MOV.U32 R29, RZ, RZ, R23 ;  /* 0x000000ffff1d7224 */ /* 0x000fe400078e0017 */
[----:B------:R-:W-:Y:S01]  /*1a000*/  IMAD.MOV.U32 R15, RZ, RZ, R20 ;  /* 0x000000ffff0f7224 */ /* 0x000fe200078e0014 */
[----:B------:R-:W3:Y:S04]  /*1a010*/  LDL.LU.64 R22, [R1+0xd60] ;  /* 0x000d600001167983 */ /* 0x000ee80000300a00 */
[----:B0-----:R-:W5:Y:S01]  /*1a020*/  LDL.LU.64 R20, [R1+0xd58] ;  /* 0x000d580001147983 */ /* 0x001f620000300a00 */
[----:B--2---:R-:W-:Y:S01]  /*1a030*/  HMMA.16816.F32 R16, R16, R8, R24 ;  /* 0x000000081010723c */ /* 0x004fe20000001818 */
[----:B------:R-:W-:-:S02]  /*1a040*/  IMAD R0, R12, 0x100, R13 ;  /* 0x000001000c007824 */ /* 0x000fc400078e020d */
[----:B------:R-:W-:Y:S04]  /*1a050*/  STL [R1+0xcec], R29 ;  /* 0x000cec1d01007387 */ /* 0x000fe80000100800 */
[----:B------:R-:W-:Y:S04]  /*1a060*/  STL [R1+0xce8], R28 ;  /* 0x000ce81c01007387 */ /* 0x000fe80000100800 */
[----:B------:R-:W2:Y:S04]  /*1a070*/  LDL.LU.64 R26, [R1+0xd50] ;  /* 0x000d5000011a7983 */ /* 0x000ea80000300a00 */
[----:B------:R-:W2:Y:S04]  /*1a080*/  LDL.LU.64 R24, [R1+0xd48] ;  /* 0x000d480001187983 */ /* 0x000ea80000300a00 */
[----:B------:R-:W-:Y:S01]  /*1a090*/  IMAD.MOV.U32 R14, RZ, RZ, R19 ;  /* 0x000000ffff0e7224 */ /* 0x000fe200078e0013 */
[----:B------:R-:W-:Y:S01]  /*1a0a0*/  STL [R1+0x40], R16 ;  /* 0x0000401001007387 */ /* 0x000fe20000100800 */
[----:B------:R-:W-:-:S02]  /*1a0b0*/  IMAD.MOV.U32 R12, RZ, RZ, R17 ;  /* 0x000000ffff0c7224 */ /* 0x000fc400078e0011 */
[----:B------:R-:W-:Y:S01]  /*1a0c0*/  IMAD.MOV.U32 R13, RZ, RZ, R18 ;  /* 0x000000ffff0d7224 */ /* 0x000fe200078e0012 */
[----:B------:R-:W-:Y:S04]  /*1a0d0*/  STL [R1+0xd3c], R8 ;  /* 0x000d3c0801007387 */ /* 0x000fe80000100800 */
[----:B------:R-:W-:Y:S04]  /*1a0e0*/  STL [R1+0xd38], R9 ;  /* 0x000d380901007387 */ /* 0x000fe80000100800 */
[----:B------:R-:W-:Y:S04]  /*1a0f0*/  STL.64 [R1+0xcd0], R14 ;  /* 0x000cd00e01007387 */ /* 0x000fe80000100a00 */
[----:B------:R0:W-:Y:S04]  /*1a100*/  STL.64 [R1+0xcc8], R12 ;  /* 0x000cc80c01007387 */ /* 0x0001e80000100a00 */
[----:B0-----:R-:W4:Y:S04]  /*1a110*/  LDL.LU R12, [R1+0xc0] ;  /* 0x0000c000010c7983 */ /* 0x001f280000300800 */
[----:B------:R-:W4:Y:S04]  /*1a120*/  LDL.LU R13, [R1+0xc4] ;  /* 0x0000c400010d7983 */ /* 0x000f280000300800 */
[----:B------:R-:W4:Y:S04]  /*1a130*/  LDL.LU R14, [R1+0xc8] ;  /* 0x0000c800010e7983 */ /* 0x000f280000300800 */
[----:B------:R-:W4:Y:S04]  /*1a140*/  LDL.LU R15, [R1+0xcc] ;  /* 0x0000cc00010f7983 */ /* 0x000f280000300800 */
[----:B------:R-:W2:Y:S04]  /*1a150*/  LDL.LU R8, [R1+0xe0] ;  /* 0x0000e00001087983 */ /* 0x000ea80000300800 */
[----:B------:R-:W2:Y:S01]  /*1a160*/  LDL.LU R9, [R1+0xe4] ;  /* 0x0000e40001097983 */ /* 0x000ea20000300800 */
[----:B-----5:R-:W-:-:S02]  /*1a170*/  IMAD R10, R10, 0x100, R20 ;  /* 0x000001000a0a7824 */ /* 0x020fc400078e0214 */
[----:B------:R-:W-:-:S03]  /*1a180*/  IMAD R11, R11, 0x100, R21 ;  /* 0x000001000b0b7824 */ /* 0x000fc600078e0215 */
[----:B------:R-:W-:Y:S02]  /*1a190*/  F2FP.F16.E4M3.UNPACK_B R17, R10 ;  /* 0x0000000aff11723e */ /* 0x000fe400020006ff */
[----:B------:R-:W-:Y:S01]  /*1a1a0*/  F2FP.F16.E4M3.UNPACK_B R18, R11 ;  /* 0x0000000bff12723e */ /* 0x000fe200020006ff */
[----:B------:R-:W2:Y:S04]  /*1a1b0*/  LDL.LU R10, [R1+0xe8] ;  /* 0x0000e800010a7983 */ /* 0x000ea80000300800 */
[----:B------:R-:W2:Y:S01]  /*1a1c0*/  LDL.LU R11, [R1+0xec] ;  /* 0x0000ec00010b7983 */ /* 0x000ea20000300800 */
[----:B---3--:R-:W-:Y:S01]  /*1a1d0*/  IMAD R20, R23, 0x100, R22 ;  /* 0x0000010017147824 */ /* 0x008fe200078e0216 */
[----:B------:R-:W-:-:S04]  /*1a1e0*/  F2FP.F16.E4M3.UNPACK_B R16, R0 ;  /* 0x00000000ff10723e */ /* 0x000fc800020006ff */
[----:B------:R-:W-:Y:S01]  /*1a1f0*/  F2FP.F16.E4M3.UNPACK_B R19, R20 ;  /* 0x00000014ff13723e */ /* 0x000fe200020006ff */
[----:B------:R-:W-:Y:S04]  /*1a200*/  STL [R1+0xd44], R2 ;  /* 0x000d440201007387 */ /* 0x000fe80000100800 */
[----:B------:R-:W-:Y:S02]  /*1a210*/  STL [R1+0xd40], R3 ;  /* 0x000d400301007387 */ /* 0x000fe40000100800 */
[C---:B----4-:R-:W-:Y:S08]  /*1a220*/  HMMA.16816.F32 R12, R16.reuse, R4, R12 ;  /* 0x00000004100c723c */ /* 0x050ff0000000180c */
[----:B--2---:R-:W-:-:S15]  /*1a230*/  HMMA.16816.F32 R8, R16, R2, R8 ;  /* 0x000000021008723c */ /* 0x004fde0000001808 */
[----:B------:R-:W-:-:S04]  /*1a240*/  NOP ;  /* 0x0000000000007918 */ /* 0x000fc80000000000 */
[----:B------:R-:W-:Y:S04]  /*1a250*/  STL.64 [R1+0xd0], R8 ;  /* 0x0000d00801007387 */ /* 0x000fe80000100a00 */
[----:B------:R0:W-:Y:S02]  /*1a260*/  STL.64 [R1+0xd8], R10 ;  /* 0x0000d80a01007387 */ /* 0x0001e40000100a00 */
[----:B0-----:R-:W-:Y:S02]  /*1a270*/  HMMA.16816.F32 R8, R16, R6, R24 ;  /* 0x000000061008723c */ /* 0x001fe40000001818 */
[----:B------:R-:W-:Y:S04]  /*1a280*/  STL.64 [R1+0xd20], R6 ;  /* 0x000d200601007387 */ /* 0x000fe80000100a00 */
[----:B------:R-:W-:Y:S04]  /*1a290*/  STL.64 [R1+0xc0], R12 ;  /* 0x0000c00c01007387 */ /* 0x000fe80000100a00 */
[----:B------:R-:W-:Y:S04]  /*1a2a0*/  STL.64 [R1+0xc8], R14 ;  /* 0x0000c80e01007387 */ /* 0x000fe80000100a00 */
[----:B------:R-:W-:Y:S05]  /*1a2b0*/  STL.64 [R1+0xd18], R4 ;  /* 0x000d180401007387 */ /* 0x000fea0000100a00 */
[----:B------:R-:W-:Y:S04]  /*1a2c0*/  STL.64 [R1+0xb0], R8 ;  /* 0x0000b00801007387 */ /* 0x000fe80000100a00 */
[----:B------:R-:W-:Y:S04]  /*1a2d0*/  STL.64 [R1+0xb8], R10 ;  /* 0x0000b80a01007387 */ /* 0x000fe80000100a00 */
[----:B------:R-:W2:Y:S04]  /*1a2e0*/  LDL.LU R21, [R1+0x67c] ;  /* 0x00067c0001157983 */ /* 0x000ea80000300800 */
[----:B--2---:R0:W-:Y:S04]  /*1a2f0*/  STL [R1+0xcf4], R21 ;  /* 0x000cf41501007387 */ /* 0x0041e80000100800 */
[----:B0-----:R-:W2:Y:S04]  /*1a300*/  LDL.LU R21, [R1+0x678] ;  /* 0x0006780001157983 */ /* 0x001ea80000300800 */
[----:B------:R-:W3:Y:S04]  /*1a310*/  LDL.LU R29, [R1+0x688] ;  /* 0x00068800011d7983 */ /* 0x000ee80000300800 */
[----:B---3--:R0:W-:Y:S04]  /*1a320*/  STL [R1+0xcf0], R29 ;  /* 0x000cf01d01007387 */ /* 0x0081e80000100800 */
[----:B0-----:R-:W3:Y:S04]  /*1a330*/  LDL.LU R29, [R1+0x680] ;  /* 0x00068000011d7983 */ /* 0x001ee80000300800 */
[----:B------:R-:W4:Y:S04]  /*1a340*/  LDL.LU R22, [R1+0x684] ;  /* 0x0006840001167983 */ /* 0x000f280000300800 */
[----:B------:R-:W5:Y:S04]  /*1a350*/  LDL.LU R28, [R1+0x690] ;  /* 0x00069000011c7983 */ /* 0x000f680000300800 */
[----:B------:R-:W5:Y:S04]  /*1a360*/  LDL.LU R23, [R1+0x68c] ;  /* 0x00068c0001177983 */ /* 0x000f680000300800 */
        /* <DEDUP_REMOVED lines=16> */
[----:B--2---:R-:W-:Y:S04]  /*1a470*/  STL.64 [R1+0xd30], R6 ;  /* 0x000d300601007387 */ /* 0x004fe80000100a00 */
[----:B------:R0:W-:Y:S04]  /*1a480*/  STL.64 [R1+0xd28], R4 ;  /* 0x000d280401007387 */ /* 0x0001e80000100a00 */
[----:B0-----:R-:W2:Y:S04]  /*1a490*/  LDL.LU R4, [R1+0x70] ;  /* 0x0000700001047983 */ /* 0x001ea80000300800 */
[----:B------:R-:W2:Y:S04]  /*1a4a0*/  LDL.LU R5, [R1+0x74] ;  /* 0x0000740001057983 */ /* 0x000ea80000300800 */
        /* <DEDUP_REMOVED lines=8> */
[----:B--2---:R-:W-:Y:S04]  /*1a530*/  STL.64 [R1+0xd00], R14 ;  /* 0x000d000e01007387 */ /* 0x004fe80000100a00 */
[----:B------:R0:W-:Y:S04]  /*1a540*/  STL.64 [R1+0xcf8], R12 ;  /* 0x000cf80c01007387 */ /* 0x0001e80000100a00 */
[----:B0-----:R-:W2:Y:S04]  /*1a550*/  LDL.LU R12, [R1+0x80] ;  /* 0x00008000010c7983 */ /* 0x001ea80000300800 */
[----:B------:R-:W2:Y:S04]  /*1a560*/  LDL.LU R13, [R1+0x84] ;  /* 0x00008400010d7983 */ /* 0x000ea80000300800 */
[----:B------:R-:W2:Y:S04]  /*1a570*/  LDL.LU R14, [R1+0x88] ;  /* 0x00008800010e7983 */ /* 0x000ea80000300800 */
[----:B------:R-:W2:Y:S01]  /*1a580*/  LDL.LU R15, [R1+0x8c] ;  /* 0x00008c00010f7983 */ /* 0x000ea20000300800 */
[----:B---3--:R-:W-:-:S02]  /*1a590*/  IMAD R0, R0, 0x100, R2 ;  /* 0x0000010000007824 */ /* 0x008fc400078e0202 */
[----:B------:R-:W-:Y:S02]  /*1a5a0*/  IMAD R10, R10, 0x100, R3 ;  /* 0x000001000a0a7824 */ /* 0x000fe400078e0203 */
[----:B------:R-:W-:Y:S02]  /*1a5b0*/  IMAD R11, R11, 0x100, R8 ;  /* 0x000001000b0b7824 */ /* 0x000fe400078e0208 */
[----:B------:R-:W-:Y:S01]  /*1a5c0*/  IMAD R20, R20, 0x100, R9 ;  /* 0x0000010014147824 */ /* 0x000fe200078e0209 */
[----:B--2---:R-:W-:Y:S04]  /*1a5d0*/  STL.64 [R1+0xd10], R14 ;  /* 0x000d100e01007387 */ /* 0x004fe80000100a00 */
[----:B------:R0:W-:Y:S04]  /*1a5e0*/  STL.64 [R1+0xd08], R12 ;  /* 0x000d080c01007387 */ /* 0x0001e80000100a00 */
[----:B0-----:R-:W2:Y:S04]  /*1a5f0*/  LDL.LU R12, [R1+0x90] ;  /* 0x00009000010c7983 */ /* 0x001ea80000300800 */
[----:B------:R-:W2:Y:S04]  /*1a600*/  LDL.LU R13, [R1+0x94] ;  /* 0x00009400010d7983 */ /* 0x000ea80000300800 */
[----:B------:R-:W2:Y:S04]  /*1a610*/  LDL.LU R14, [R1+0x98] ;  /* 0x00009800010e7983 */ /* 0x000ea80000300800 */
[----:B------:R-:W2:Y:S04]  /*1a620*/  LDL.LU R15, [R1+0x9c] ;  /* 0x00009c00010f7983 */ /* 0x000ea80000300800 */
[----:B------:R-:W3:Y:S04]  /*1a630*/  LDL.LU R24, [R1+0x10] ;  /* 0x0000100001187983 */ /* 0x000ee80000300800 */
[----:B------:R-:W3:Y:S04]  /*1a640*/  LDL.LU R25, [R1+0x14] ;  /* 0x0000140001197983 */ /* 0x000ee80000300800 */
[----:B------:R-:W3:Y:S04]  /*1a650*/  LDL.LU R26, [R1+0x18] ;  /* 0x00001800011a7983 */ /* 0x000ee80000300800 */
[----:B------:R-:W3:Y:S04]  /*1a660*/  LDL.LU R27, [R1+0x1c] ;  /* 0x00001c00011b7983 */ /* 0x000ee80000300800 */
[----:B------:R-:W2:Y:S04]  /*1a670*/  LDL.LU R2, [R1+0xd44] ;  /* 0x000d440001027983 */ /* 0x000ea80000300800 */
[----:B------:R-:W2:Y:S04]  /*1a680*/  LDL.LU R3, [R1+0xd40] ;  /* 0x000d400001037983 */ /* 0x000ea80000300800 */
[----:B------:R-:W2:Y:S04]  /*1a690*/  LDL.LU R8, [R1+0xd3c] ;  /* 0x000d3c0001087983 */ /* 0x000ea80000300800 */
[----:B------:R-:W2:Y:S02]  /*1a6a0*/  LDL.LU R9, [R1+0xd38] ;  /* 0x000d380001097983 */ /* 0x000ea40000300800 */
[----:B--2---:R-:W-:Y:S02]  /*1a6b0*/  HMMA.16816.F32 R16, R16, R8, R4 ;  /* 0x000000081010723c */ /* 0x004fe40000001804 */
[----:B------:R-:W2:Y:S04]  /*1a6c0*/  LDL.LU.64 R6, [R1+0xd30] ;  /* 0x000d300001067983 */ /* 0x000ea80000300a00 */
[----:B------:R-:W2:-:S13]  /*1a6d0*/  LDL.LU.64 R4, [R1+0xd28] ;  /* 0x000d280001047983 */ /* 0x000e9a0000300a00 */
[----:B------:R0:W-:Y:S04]  /*1a6e0*/  STL.64 [R1+0x70], R16 ;  /* 0x0000701001007387 */ /* 0x0001e80000100a00 */
[----:B------:R1:W-:Y:S01]  /*1a6f0*/  STL.64 [R1+0x78], R18 ;  /* 0x0000781201007387 */ /* 0x0003e20000100a00 */
[----:B0-----:R-:W-:Y:S02]  /*1a700*/  F2FP.F16.E4M3.UNPACK_B R16, R0 ;  /* 0x00000000ff10723e */ /* 0x001fe400020006ff */
[----:B------:R-:W-:Y:S01]  /*1a710*/  F2FP.F16.E4M3.UNPACK_B R17, R10 ;  /* 0x0000000aff11723e */ /* 0x000fe200020006ff */
[----:B------:R-:W3:Y:S01]  /*1a720*/  LDL.LU R0, [R1+0x820] ;  /* 0x0008200001007983 */ /* 0x000ee20000300800 */
[----:B-1----:R-:W-:Y:S02]  /*1a730*/  F2FP.F16.E4M3.UNPACK_B R18, R11 ;  /* 0x0000000bff12723e */ /* 0x002fe400020006ff */
[----:B------:R-:W-:Y:S01]  /*1a740*/  F2FP.F16.E4M3.UNPACK_B R19, R20 ;  /* 0x00000014ff13723e */ /* 0x000fe200020006ff */
[----:B------:R-:W3:Y:S04]  /*1a750*/  LDL.LU R10, [R1+0x828] ;  /* 0x00082800010a7983 */ /* 0x000ee80000300800 */
[----:B------:R-:W3:Y:S04]  /*1a760*/  LDL.LU R11, [R1+0x814] ;  /* 0x00081400010b7983 */ /* 0x000ee80000300800 */
[----:B------:R-:W3:Y:S01]  /*1a770*/  LDL.LU R20, [R1+0x674] ;  /* 0x0006740001147983 */ /* 0x000ee20000300800 */
[----:B--2---:R-:W-:-:S15]  /*1a780*/  HMMA.16816.F32 R4, R16, R2, R4 ;  /* 0x000000021004723c */ /* 0x004fde0000001804 */
[----:B------:R-:W-:-:S04]  /*1a790*/  NOP ;  /* 0x0000000000007918 */ /* 0x000fc80000000000 */
        /* <DEDUP_REMOVED lines=10> */
[----:B---3--:R-:W-:Y:S01]  /*1a840*/  IMAD R20, R20, 0x100, R21 ;  /* 0x0000010014147824 */ /* 0x008fe200078e0215 */
        /* <DEDUP_REMOVED lines=8> */
[----:B------:R-:W4:Y:S01]  /*1a8d0*/  LDL.LU R29, [R1+0xcf0] ;  /* 0x000cf000011d7983 */ /* 0x000f220000300800 */
[----:B-----5:R-:W-:Y:S01]  /*1a8e0*/  IMAD R23, R23, 0x100, R28 ;  /* 0x0000010017177824 */ /* 0x020fe200078e021c */
[----:B--2---:R-:W-:Y:S01]  /*1a8f0*/  HMMA.16816.F32 R16, R16, R8, R12 ;  /* 0x000000081010723c */ /* 0x004fe2000000180c */
[----:B------:R-:W-:Y:S01]  /*1a900*/  F2FP.F16.E4M3.UNPACK_B R20, R20 ;  /* 0x00000014ff14723e */ /* 0x000fe200020006ff */
[----:B----4-:R-:W-:Y:S02]  /*1a910*/  IMAD R22, R22, 0x100, R29 ;  /* 0x0000010016167824 */ /* 0x010fe400078e021d */
[----:B------:R-:W2:Y:S04]  /*1a920*/  LDL.LU R29, [R1+0xcec] ;  /* 0x000cec00011d7983 */ /* 0x000ea80000300800 */
[----:B------:R-:W3:Y:S04]  /*1a930*/  LDL.LU R28, [R1+0xce8] ;  /* 0x000ce800011c7983 */ /* 0x000ee80000300800 */
[----:B------:R-:W4:Y:S04]  /*1a940*/  LDL.LU.64 R14, [R1+0xce0] ;  /* 0x000ce000010e7983 */ /* 0x000f280000300a00 */
[----:B------:R-:W4:Y:S01]  /*1a950*/  LDL.LU.64 R12, [R1+0xcd8] ;  /* 0x000cd800010c7983 */ /* 0x000f220000300a00 */
[----:B------:R-:W-:-:S02]  /*1a960*/  F2FP.F16.E4M3.UNPACK_B R21, R21 ;  /* 0x00000015ff15723e */ /* 0x000fc400020006ff */
[----:B------:R-:W-:Y:S02]  /*1a970*/  F2FP.F16.E4M3.UNPACK_B R22, R22 ;  /* 0x00000016ff16723e */ /* 0x000fe400020006ff */
[----:B------:R-:W-:-:S07]  /*1a980*/  F2FP.F16.E4M3.UNPACK_B R23, R23 ;  /* 0x00000017ff17723e */ /* 0x000fce00020006ff */
[C---:B------:R-:W-:Y:S01]  /*1a990*/  HMMA.16816.F32 R24, R20.reuse, R4, R24 ;  /* 0x000000041418723c */ /* 0x040fe20000001818 */
[----:B------:R0:W-:Y:S04]  /*1a9a0*/  STL.64 [R1+0x60], R16 ;  /* 0x0000601001007387 */ /* 0x0001e80000100a00 */
[----:B------:R1:W-:Y:S04]  /*1a9b0*/  STL.64 [R1+0x68], R18 ;  /* 0x0000681201007387 */ /* 0x0003e80000100a00 */
[----:B0-----:R-:W5:Y:S04]  /*1a9c0*/  LDL.LU R16, [R1+0x7f4] ;  /* 0x0007f40001107983 */ /* 0x001f680000300800 */
[----:B------:R-:W2:Y:S04]  /*1a9d0*/  LDL.LU R17, [R1+0x808] ;  /* 0x0008080001117983 */ /* 0x000ea80000300800 */
[----:B-1----:R-:W2:Y:S04]  /*1a9e0*/  LDL.LU R18, [R1+0x804] ;  /* 0x0008040001127983 */ /* 0x002ea80000300800 */
[----:B------:R-:W2:Y:S01]  /*1a9f0*/  LDL.LU R19, [R1+0x818] ;  /* 0x0008180001137983 */ /* 0x000ea20000300800 */
[----:B----4-:R-:W-:-:S15]  /*1aa00*/  HMMA.16816.F32 R12, R20, R2, R12 ;  /* 0x00000002140c723c */ /* 0x010fde000000180c */
[----:B------:R-:W-:-:S04]  /*1aa10*/  NOP ;  /* 0x0000000000007918 */ /* 0x000fc80000000000 */
[----:B------:R-:W-:Y:S04]  /*1aa20*/  STL.64 [R1+0x50], R12 ;  /* 0x0000500c01007387 */ /* 0x000fe80000100a00 */
[----:B------:R0:W-:Y:S04]  /*1aa30*/  STL.64 [R1+0x58], R14 ;  /* 0x0000580e01007387 */ /* 0x0001e80000100a00 */
[----:B0-----:R-:W4:Y:S04]  /*1aa40*/  LDL.LU.64 R14, [R1+0xcd0] ;  /* 0x000cd000010e7983 */ /* 0x001f280000300a00 */
[----:B------:R-:W2:Y:S04]  /*1aa50*/  LDL.LU.64 R12, [R1+0xcc8] ;  /* 0x000cc800010c7983 */ /* 0x000ea80000300a00 */
[----:B------:R-:W5:Y:S04]  /*1aa60*/  LDL.LU R3, [R1+0x7fc] ;  /* 0x0007fc0001037983 */ /* 0x000f680000300800 */
        /* <DEDUP_REMOVED lines=8> */
[----:B0-----:R-:W2:Y:S01]  /*1aaf0*/  LDL.LU R24, [R1+0x40] ;  /* 0x0000400001187983 */ /* 0x001ea20000300800 */
[----:B------:R-:W-:Y:S02]  /*1ab00*/  IMAD.MOV.U32 R25, RZ, RZ, R12 ;  /* 0x000000ffff197224 */ /* 0x000fe400078e000c */
[----:B------:R-:W-:Y:S01]  /*1ab10*/  IMAD.MOV.U32 R26, RZ, RZ, R13 ;  /* 0x000000ffff1a7224 */ /* 0x000fe200078e000d */
[----:B------:R-:W3:Y:S01]  /*1ab20*/  LDL.LU R12, [R1+0xcb0] ;  /* 0x000cb000010c7983 */ /* 0x000ee20000300800 */
[----:B----4-:R-:W-:-:S03]  /*1ab30*/  IMAD.MOV.U32 R27, RZ, RZ, R14 ;  /* 0x000000ffff1b7224 */ /* 0x010fc600078e000e */
[----:B------:R-:W4:Y:S01]  /*1ab40*/  LDL.LU R13, [R1+0xcac] ;  /* 0x000cac00010d7983 */ /* 0x000f220000300800 */
[----:B-----5:R-:W-:-:S03]  /*1ab50*/  IMAD R16, R16, 0x100, R3 ;  /* 0x0000010010107824 */ /* 0x020fc600078e0203 */
[----:B------:R-:W4:Y:S04]  /*1ab60*/  LDL.LU R14, [R1+0xca8] ;  /* 0x000ca800010e7983 */ /* 0x000f280000300800 */
[----:B------:R-:W5:Y:S04]  /*1ab70*/  LDL.LU R2, [R1+0x160] ;  /* 0x0001600001027983 */ /* 0x000f680000300800 */
[----:B------:R-:W4:Y:S04]  /*1ab80*/  LDL.LU R3, [R1+0x164] ;  /* 0x0001640001037983 */ /* 0x000f280000300800 */
[----:B------:R-:W4:Y:S04]  /*1ab90*/  LDL.LU R4, [R1+0x150] ;  /* 0x0001500001047983 */ /* 0x000f280000300800 */
[----:B------:R-:W-:Y:S04]  /*1aba0*/  STL.64 [R1+0xc98], R26 ;  /* 0x000c981a01007387 */ /* 0x000fe80000100a00 */
[----:B--2---:R0:W-:Y:S02]  /*1abb0*/  STL.64 [R1+0xc90], R24 ;  /* 0x000c901801007387 */ /* 0x0041e40000100a00 */
[----:B0-----:R-:W-:-:S02]  /*1abc0*/  IMAD.MOV.U32 R24, RZ, RZ, R15 ;  /* 0x000000ffff187224 */ /* 0x001fc400078e000f */
[----:B------:R-:W4:Y:S01]  /*1abd0*/  LDL.LU R15, [R1+0xca4] ;  /* 0x000ca400010f7983 */ /* 0x000f220000300800 */
[----:B---3--:R-:W-:Y:S02]  /*1abe0*/  IMAD.MOV.U32 R26, RZ, RZ, R28 ;  /* 0x000000ffff1a7224 */ /* 0x008fe400078e001c */
[----:B------:R-:W-:Y:S01]  /*1abf0*/  IMAD R17, R18, 0x100, R17 ;  /* 0x0000010012117824 */ /* 0x000fe200078e0211 */
[----:B------:R-:W2:Y:S01]  /*1ac00*/  LDL.LU R25, [R1+0xf4] ;  /* 0x0000f40001197983 */ /* 0x000ea20000300800 */
[----:B------:R-:W-:-:S03]  /*1ac10*/  IMAD R18, R11, 0x100, R19 ;  /* 0x000001000b127824 */ /* 0x000fc600078e0213 */
[----:B------:R-:W3:Y:S01]  /*1ac20*/  LDL.LU R28, [R1+0xca0] ;  /* 0x000ca000011c7983 */ /* 0x000ee20000300800 */
[----:B------:R-:W-:-:S03]  /*1ac30*/  IMAD R19, R0, 0x100, R10 ;  /* 0x0000010000137824 */ /* 0x000fc600078e020a */
[----:B------:R-:W2:Y:S01]  /*1ac40*/  LDL.LU R5, [R1+0x154] ;  /* 0x0001540001057983 */ /* 0x000ea20000300800 */
[----:B------:R-:W-:-:S03]  /*1ac50*/  IMAD.MOV.U32 R27, RZ, RZ, R29 ;  /* 0x000000ffff1b7224 */ /* 0x000fc600078e001d */
[----:B------:R-:W2:Y:S04]  /*1ac60*/  LDL.LU R7, [R1+0x144] ;  /* 0x0001440001077983 */ /* 0x000ea80000300800 */
[----:B------:R-:W2:Y:S04]  /*1ac70*/  LDL.LU R0, [R1+0x834] ;  /* 0x0008340001007983 */ /* 0x000ea80000300800 */
[----:B------:R-:W2:Y:S04]  /*1ac80*/  LDL.LU R10, [R1+0x83c] ;  /* 0x00083c00010a7983 */ /* 0x000ea80000300800 */
[----:B------:R-:W2:Y:S04]  /*1ac90*/  LDL.LU R11, [R1+0x844] ;  /* 0x00084400010b7983 */ /* 0x000ea80000300800 */
[----:B------:R-:W2:Y:S01]  /*1aca0*/  LDL.LU R29, [R1+0x84c] ;  /* 0x00084c00011d7983 */ /* 0x000ea20000300800 */
[----:B----4-:R-:W-:Y:S03]  /*1acb0*/  HMMA.16816.F32 R20, R20, R8, R12 ;  /* 0x000000081414723c */ /* 0x010fe6000000180c */
[----:B------:R-:W4:Y:S04]  /*1acc0*/  LDL.LU R12, [R1] ;  /* 0x00000000010c7983 */ /* 0x000f280000300800 */
        /* <DEDUP_REMOVED lines=12> */
[----:B--2---:R-:W2:Y:S01]  /*1ad90*/  LDL.LU R23, [R1+0x2c] ;  /* 0x00002c0001177983 */ /* 0x004ea20000300800 */
[----:B------:R-:W-:-:S02]  /*1ada0*/  F2FP.F16.E4M3.UNPACK_B R16, R16 ;  /* 0x00000010ff10723e */ /* 0x000fc400020006ff */
[----:B------:R-:W-:Y:S02]  /*1adb0*/  F2FP.F16.E4M3.UNPACK_B R17, R17 ;  /* 0x00000011ff11723e */ /* 0x000fe400020006ff */
[----:B------:R-:W-:Y:S02]  /*1adc0*/  F2FP.F16.E4M3.UNPACK_B R18, R18 ;  /* 0x00000012ff12723e */ /* 0x000fe400020006ff */
[----:B------:R-:W-:Y:S02]  /*1add0*/  F2FP.F16.E4M3.UNPACK_B R19, R19 ;  /* 0x00000013ff13723e */ /* 0x000fe400020006ff */
[----:B-----5:R-:W-:Y:S02]  /*1ade0*/  F2FP.F16.E4M3.UNPACK_B R2, R2.H1 ;  /* 0x00000002ff02723e */ /* 0x020fe400030006ff */
[----:B------:R-:W-:Y:S02]  /*1adf0*/  F2FP.F16.E4M3.UNPACK_B R3, R3.H1 ;  /* 0x00000003ff03723e */ /* 0x000fe400030006ff */
[----:B------:R-:W-:-:S02]  /*1ae00*/  F2FP.F16.E4M3.UNPACK_B R4, R4.H1 ;  /* 0x00000004ff04723e */ /* 0x000fc400030006ff */
[----:B------:R-:W-:Y:S02]  /*1ae10*/  F2FP.F16.E4M3.UNPACK_B R5, R5.H1 ;  /* 0x00000005ff05723e */ /* 0x000fe400030006ff */
[----:B---3--:R-:W-:Y:S02]  /*1ae20*/  F2FP.F16.E4M3.UNPACK_B R6, R28.H1 ;  /* 0x0000001cff06723e */ /* 0x008fe400030006ff */
[----:B------:R-:W-:-:S07]  /*1ae30*/  F2FP.F16.E4M3.UNPACK_B R7, R7.H1 ;  /* 0x00000007ff07723e */ /* 0x000fce00030006ff */
[C---:B------:R-:W-:Y:S08]  /*1ae40*/  HMMA.16816.F32 R24, R16.reuse, R6, R24 ;  /* 0x000000061018723c */ /* 0x040ff00000001818 */
[----:B----4-:R-:W-:-:S15]  /*1ae50*/  HMMA.16816.F32 R12, R16, R2, R12 ;  /* 0x00000002100c723c */ /* 0x010fde000000180c */
[----:B------:R-:W-:-:S04]  /*1ae60*/  NOP ;  /* 0x0000000000007918 */ /* 0x000fc80000000000 */
[----:B------:R0:W-:Y:S04]  /*1ae70*/  STL [R1+0xbd8], R12 ;  /* 0x000bd80c01007387 */ /* 0x0001e80000100800 */
[----:B0-----:R-:W3:Y:S01]  /*1ae80*/  LDL.LU R12, [R1+0x850] ;  /* 0x00085000010c7983 */ /* 0x001ee20000300800 */
[----:B--2---:R-:W-:Y:S03]  /*1ae90*/  HMMA.16816.F32 R20, R16, R4, R20 ;  /* 0x000000041014723c */ /* 0x004fe60000001814 */
[----:B------:R0:W-:Y:S04]  /*1aea0*/  STL [R1+0xbd4], R13 ;  /* 0x000bd40d01007387 */ /* 0x0001e80000100800 */
[----:B0-----:R-:W2:Y:S04]  /*1aeb0*/  LDL.LU R13, [R1+0x848] ;  /* 0x00084800010d7983 */ /* 0x001ea80000300800 */
[----:B------:R0:W-:Y:S08]  /*1aec0*/  STL [R1+0xbd0], R14 ;  /* 0x000bd00e01007387 */ /* 0x0001f00000100800 */
[----:B------:R-:W-:Y:S01]  /*1aed0*/  IMAD.MOV.U32 R28, RZ, RZ, R23 ;  /* 0x000000ffff1c7224 */ /* 0x000fe200078e0017 */
[----:B0-----:R-:W4:Y:S04]  /*1aee0*/  LDL.LU R14, [R1+0x840] ;  /* 0x00084000010e7983 */ /* 0x001f280000300800 */
[----:B------:R0:W-:Y:S01]  /*1aef0*/  STL [R1+0xbcc], R15 ;  /* 0x000bcc0f01007387 */ /* 0x0001e20000100800 */
[----:B------:R-:W-:-:S03]  /*1af00*/  IMAD.MOV.U32 R23, RZ, RZ, R27 ;  /* 0x000000ffff177224 */ /* 0x000fc600078e001b */
[----:B0-----:R-:W5:Y:S04]  /*1af10*/  LDL.LU R15, [R1+0x838] ;  /* 0x00083800010f7983 */ /* 0x001f680000300800 */
[----:B------:R0:W-:Y:S04]  /*1af20*/  STL.64 [R1+0x20], R20 ;  /* 0x0000201401007387 */ /* 0x0001e80000100a00 */
[----:B------:R1:W-:Y:S04]  /*1af30*/  STL [R1+0x28], R22 ;  /* 0x0000281601007387 */ /* 0x0003e80000100800 */
[----:B------:R-:W-:Y:S01]  /*1af40*/  STL [R1+0xc10], R28 ;  /* 0x000c101c01007387 */ /* 0x000fe20000100800 */
[----:B0-----:R-:W-:-:S02]  /*1af50*/  IMAD.MOV.U32 R20, RZ, RZ, R24 ;  /* 0x000000ffff147224 */ /* 0x001fc400078e0018 */
[----:B-1----:R-:W-:Y:S02]  /*1af60*/  IMAD.MOV.U32 R22, RZ, RZ, R26 ;  /* 0x000000ffff167224 */ /* 0x002fe400078e001a */
[----:B------:R-:W-:Y:S01]  /*1af70*/  IMAD.MOV.U32 R21, RZ, RZ, R25 ;  /* 0x000000ffff157224 */ /* 0x000fe200078e0019 */
[----:B------:R-:W5:Y:S04]  /*1af80*/  LDL.LU.64 R26, [R1+0xc98] ;  /* 0x000c9800011a7983 */ /* 0x000f680000300a00 */
[----:B------:R-:W5:Y:S01]  /*1af90*/  LDL.LU.64 R24, [R1+0xc90] ;  /* 0x000c900001187983 */ /* 0x000f620000300a00 */
[----:B------:R-:W-:Y:S02]  /*1afa0*/  F2FP.F16.E4M3.UNPACK_B R8, R8.H1 ;  /* 0x00000008ff08723e */ /* 0x000fe400030006ff */
[----:B------:R-:W-:Y:S01]  /*1afb0*/  F2FP.F16.E4M3.UNPACK_B R9, R9.H1 ;  /* 0x00000009ff09723e */ /* 0x000fe200030006ff */
[----:B------:R-:W-:Y:S04]  /*1afc0*/  STL.64 [R1+0xbf8], R22 ;  /* 0x000bf81601007387 */ /* 0x000fe80000100a00 */
[----:B------:R-:W-:Y:S04]  /*1afd0*/  STL.64 [R1+0xbf0], R20 ;  /* 0x000bf01401007387 */ /* 0x000fe80000100a00 */
[----:B------:R-:W-:Y:S04]  /*1afe0*/  STL [R1+0xc64], R8 ;  /* 0x000c640801007387 */ /* 0x000fe80000100800 */
[----:B------:R-:W-:Y:S01]  /*1aff0*/  STL [R1+0xc60], R9 ;  /* 0x000c600901007387 */ /* 0x000fe20000100800 */
[----:B---3--:R-:W-:-:S02]  /*1b000*/  IMAD R29, R29, 0x100, R12 ;  /* 0x000001001d1d7824 */ /* 0x008fc400078e020c */
[----:B--2---:R-:W-:Y:S02]  /*1b010*/  IMAD R11, R11, 0x100, R13 ;  /* 0x000001000b0b7824 */ /* 0x004fe400078e020d */
[----:B----4-:R-:W-:Y:S02]  /*1b020*/  IMAD R10, R10, 0x100, R14 ;  /* 0x000001000a0a7824 */ /* 0x010fe400078e020e */
[----:B-----5:R-:W-:Y:S01]  /*1b030*/  IMAD R0, R0, 0x100, R15 ;  /* 0x0000010000007824 */ /* 0x020fe200078e020f */
[----:B------:R-:W-:-:S15]  /*1b040*/  HMMA.16816.F32 R16, R16, R8, R24 ;  /* 0x000000081010723c */ /* 0x000fde0000001818 */
[----:B------:R-:W-:-:S04]  /*1b050*/  NOP ;  /* 0x0000000000007918 */ /* 0x000fc80000000000 */
[----:B------:R-:W-:Y:S02]  /*1b060*/  IMAD.MOV.U32 R14, RZ, RZ, R18 ;  /* 0x000000ffff0e7224 */ /* 0x000fe400078e0012 */
[----:B------:R-:W-:Y:S02]  /*1b070*/  IMAD.MOV.U32 R15, RZ, RZ, R19 ;  /* 0x000000ffff0f7224 */ /* 0x000fe400078e0013 */
[----:B------:R-:W-:Y:S02]  /*1b080*/  IMAD.MOV.U32 R12, RZ, RZ, R16 ;  /* 0x000000ffff0c7224 */ /* 0x000fe400078e0010 */
[----:B------:R-:W-:Y:S01]  /*1b090*/  IMAD.MOV.U32 R13, RZ, RZ, R17 ;  /* 0x000000ffff0d7224 */ /* 0x000fe200078e0011 */
[----:B------:R-:W-:Y:S04]  /*1b0a0*/  STL.64 [R1+0xc08], R14 ;  /* 0x000c080e01007387 */ /* 0x000fe80000100a00 */
[----:B------:R0:W-:Y:S04]  /*1b0b0*/  STL.64 [R1+0xc00], R12 ;  /* 0x000c000c01007387 */ /* 0x0001e80000100a00 */
[----:B0-----:R-:W2:Y:S04]  /*1b0c0*/  LDL.LU R12, [R1+0x60] ;  /* 0x00006000010c7983 */ /* 0x001ea80000300800 */
[----:B--2---:R-:W-:Y:S04]  /*1b0d0*/  STL [R1+0xc14], R12 ;  /* 0x000c140c01007387 */ /* 0x004fe80000100800 */
[----:B------:R-:W2:Y:S04]  /*1b0e0*/  LDL.LU R13, [R1+0x64] ;  /* 0x00006400010d7983 */ /* 0x000ea80000300800 */
[----:B--2---:R-:W-:Y:S04]  /*1b0f0*/  STL [R1+0xc18], R13 ;  /* 0x000c180d01007387 */ /* 0x004fe80000100800 */
[----:B------:R-:W2:Y:S04]  /*1b100*/  LDL.LU R14, [R1+0x68] ;  /* 0x00006800010e7983 */ /* 0x000ea80000300800 */
[----:B--2---:R0:W-:Y:S04]  /*1b110*/  STL [R1+0xc1c], R14 ;  /* 0x000c1c0e01007387 */ /* 0x0041e80000100800 */
[----:B------:R-:W2:Y:S04]  /*1b120*/  LDL.LU R15, [R1+0x6c] ;  /* 0x00006c00010f7983 */ /* 0x000ea80000300800 */
[----:B0-----:R-:W2:Y:S04]  /*1b130*/  LDL.LU R14, [R1+0x878] ;  /* 0x00087800010e7983 */ /* 0x001ea80000300800 */
[----:B------:R-:W3:Y:S04]  /*1b140*/  LDL.LU R13, [R1+0x880] ;  /* 0x00088000010d7983 */ /* 0x000ee80000300800 */
[----:B------:R-:W3:Y:S04]  /*1b150*/  LDL.LU R12, [R1+0x888] ;  /* 0x00088800010c7983 */ /* 0x000ee80000300800 */
[----:B--2---:R-:W-:Y:S04]  /*1b160*/  STL.64 [R1+0xc28], R14 ;  /* 0x000c280e01007387 */ /* 0x004fe80000100a00 */
[----:B---3--:R0:W-:Y:S04]  /*1b170*/  STL.64 [R1+0xc20], R12 ;  /* 0x000c200c01007387 */ /* 0x0081e80000100a00 */
[----:B0-----:R-:W2:Y:S04]  /*1b180*/  LDL.LU R12, [R1+0x80] ;  /* 0x00008000010c7983 */ /* 0x001ea80000300800 */
        /* <DEDUP_REMOVED lines=13> */
[----:B------:R-:W5:Y:S04]  /*1b260*/  LDL.LU R8, [R1+0x868] ;  /* 0x0008680001087983 */ /* 0x000f680000300800 */
[----:B-----5:R0:W-:Y:S04]  /*1b270*/  STL [R1+0xc68], R8 ;  /* 0x000c680801007387 */ /* 0x0201e80000100800 */
[----:B0-----:R-:W5:Y:S04]  /*1b280*/  LDL.LU R8, [R1+0x860] ;  /* 0x0008600001087983 */ /* 0x001f680000300800 */
[----:B-----5:R0:W-:Y:S04]  /*1b290*/  STL [R1+0xc6c], R8 ;  /* 0x000c6c0801007387 */ /* 0x0201e80000100800 */
[----:B0-----:R-:W5:Y:S04]  /*1b2a0*/  LDL.LU R8, [R1+0x858] ;  /* 0x0008580001087983 */ /* 0x001f680000300800 */
[----:B------:R-:W4:Y:S04]  /*1b2b0*/  LDL.LU R9, [R1+0x870] ;  /* 0x0008700001097983 */ /* 0x000f280000300800 */
[----:B---3--:R-:W-:Y:S04]  /*1b2c0*/  STL.64 [R1+0xc48], R14 ;  /* 0x000c480e01007387 */ /* 0x008fe80000100a00 */
[----:B--2---:R0:W-:Y:S04]  /*1b2d0*/  STL.64 [R1+0xc40], R12 ;  /* 0x000c400c01007387 */ /* 0x0041e80000100a00 */
        /* <DEDUP_REMOVED lines=15> */
[----:B------:R-:W3:Y:S01]  /*1b3d0*/  LDL.LU R15, [R1+0xbc] ;  /* 0x0000bc00010f7983 */ /* 0x000ee20000300800 */
[----:B------:R-:W-:-:S02]  /*1b3e0*/  F2FP.F16.E4M3.UNPACK_B R16, R0 ;  /* 0x00000000ff10723e */ /* 0x000fc400020006ff */
[----:B------:R-:W-:Y:S02]  /*1b3f0*/  F2FP.F16.E4M3.UNPACK_B R17, R10 ;  /* 0x0000000aff11723e */ /* 0x000fe400020006ff */
[----:B------:R-:W-:Y:S02]  /*1b400*/  F2FP.F16.E4M3.UNPACK_B R18, R11 ;  /* 0x0000000bff12723e */ /* 0x000fe400020006ff */
[----:B------:R-:W-:Y:S01]  /*1b410*/  F2FP.F16.E4M3.UNPACK_B R19, R29 ;  /* 0x0000001dff13723e */ /* 0x000fe200020006ff */
[----:B---3--:R-:W-:Y:S04]  /*1b420*/  STL.64 [R1+0xc88], R14 ;  /* 0x000c880e01007387 */ /* 0x008fe80000100a00 */
[----:B--2---:R0:W-:Y:S04]  /*1b430*/  STL.64 [R1+0xc80], R12 ;  /* 0x000c800c01007387 */ /* 0x0041e80000100a00 */
[----:B0-----:R-:W2:Y:S04]  /*1b440*/  LDL.LU R12, [R1+0xc0] ;  /* 0x0000c000010c7983 */ /* 0x001ea80000300800 */
[----:B------:R-:W2:Y:S04]  /*1b450*/  LDL.LU R13, [R1+0xc4] ;  /* 0x0000c400010d7983 */ /* 0x000ea80000300800 */
[----:B------:R-:W2:Y:S04]  /*1b460*/  LDL.LU R14, [R1+0xc8] ;  /* 0x0000c800010e7983 */ /* 0x000ea80000300800 */
[----:B------:R-:W2:Y:S01]  /*1b470*/  LDL.LU R15, [R1+0xcc] ;  /* 0x0000cc00010f7983 */ /* 0x000ea20000300800 */
[C---:B----4-:R-:W-:Y:S03]  /*1b480*/  HMMA.16816.F32 R24, R16.reuse, R2, R24 ;  /* 0x000000021018723c */ /* 0x050fe60000001818 */
[----:B------:R-:W3:Y:S04]  /*1b490*/  LDL.LU R28, [R1+0x890] ;  /* 0x00089000011c7983 */ /* 0x000ee80000300800 */
[----:B------:R-:W5:Y:S04]  /*1b4a0*/  LDL.LU R0, [R1+0x854] ;  /* 0x0008540001007983 */ /* 0x000f680000300800 */
[----:B------:R-:W4:Y:S04]  /*1b4b0*/  LDL.LU R10, [R1+0x85c] ;  /* 0x00085c00010a7983 */ /* 0x000f280000300800 */
[----:B------:R-:W3:Y:S04]  /*1b4c0*/  LDL.LU R11, [R1+0x864] ;  /* 0x00086400010b7983 */ /* 0x000ee80000300800 */
[----:B------:R-:W3:Y:S04]  /*1b4d0*/  LDL.LU R29, [R1+0x86c] ;  /* 0x00086c00011d7983 */ /* 0x000ee80000300800 */
[----:B------:R-:W3:Y:S04]  /*1b4e0*/  LDL.LU R20, [R1+0x50] ;  /* 0x0000500001147983 */ /* 0x000ee80000300800 */
[----:B------:R0:W-:Y:S04]  /*1b4f0*/  STL.64 [R1+0xd0], R24 ;  /* 0x0000d01801007387 */ /* 0x0001e80000100a00 */
[----:B------:R1:W-:Y:S04]  /*1b500*/  STL.64 [R1+0xd8], R26 ;  /* 0x0000d81a01007387 */ /* 0x0003e80000100a00 */
[----:B------:R-:W3:Y:S04]  /*1b510*/  LDL.LU R21, [R1+0x54] ;  /* 0x0000540001157983 */ /* 0x000ee80000300800 */
[----:B------:R-:W3:Y:S04]  /*1b520*/  LDL.LU R22, [R1+0x58] ;  /* 0x0000580001167983 */ /* 0x000ee80000300800 */
[----:B------:R-:W3:Y:S04]  /*1b530*/  LDL.LU R23, [R1+0x5c] ;  /* 0x00005c0001177983 */ /* 0x000ee80000300800 */
[----:B0-----:R-:W3:Y:S04]  /*1b540*/  LDL.LU R24, [R1+0x30] ;  /* 0x0000300001187983 */ /* 0x001ee80000300800 */
[----:B------:R-:W3:Y:S04]  /*1b550*/  LDL.LU R25, [R1+0x34] ;  /* 0x0000340001197983 */ /* 0x000ee80000300800 */
[----:B-1----:R-:W3:Y:S04]  /*1b560*/  LDL.LU R26, [R1+0x38] ;  /* 0x00003800011a7983 */ /* 0x002ee80000300800 */
[----:B------:R-:W3:Y:S01]  /*1b570*/  LDL.LU R27, [R1+0x3c] ;  /* 0x00003c00011b7983 */ /* 0x000ee20000300800 */
[----:B--2---:R-:W-:-:S15]  /*1b580*/  HMMA.16816.F32 R12, R16, R4, R12 ;  /* 0x00000004100c723c */ /* 0x004fde000000180c */
[----:B------:R-:W-:-:S04]  /*1b590*/  NOP ;  /* 0x0000000000007918 */ /* 0x000fc80000000000 */
[----:B------:R-:W-:Y:S04]  /*1b5a0*/  STL.64 [R1+0xc0], R12 ;  /* 0x0000c00c01007387 */ /* 0x000fe80000100a00 */
[----:B------:R0:W-:Y:S04]  /*1b5b0*/  STL.64 [R1+0xc8], R14 ;  /* 0x0000c80e01007387 */ /* 0x0001e80000100a00 */
[----:B0-----:R-:W2:Y:S04]  /*1b5c0*/  LDL.LU.64 R14, [R1+0xc88] ;  /* 0x000c8800010e7983 */ /* 0x001ea80000300a00 */
[----:B------:R-:W2:Y:S01]  /*1b5d0*/  LDL.LU.64 R12, [R1+0xc80] ;  /* 0x000c8000010c7983 */ /* 0x000ea20000300a00 */
[----:B-----5:R-:W-:Y:S01]  /*1b5e0*/  IMAD R0, R0, 0x100, R8 ;  /* 0x0000010000007824 */ /* 0x020fe200078e0208 */
[----:B--2---:R-:W-:-:S15]  /*1b5f0*/  HMMA.16816.F32 R12, R16, R6, R12 ;  /* 0x00000006100c723c */ /* 0x004fde000000180c */
[----:B------:R-:W-:-:S04]  /*1b600*/  NOP ;  /* 0x0000000000007918 */ /* 0x000fc80000000000 */
[----:B------:R-:W-:Y:S04]  /*1b610*/  STL.64 [R1+0xb0], R12 ;  /* 0x0000b00c01007387 */ /* 0x000fe80000100a00 */
[----:B------:R0:W-:Y:S04]  /*1b620*/  STL.64 [R1+0xb8], R14 ;  /* 0x0000b80e01007387 */ /* 0x0001e80000100a00 */
[----:B0-----:R-:W2:Y:S04]  /*1b630*/  LDL.LU.64 R14, [R1+0xc78] ;  /* 0x000c7800010e7983 */ /* 0x001ea80000300a00 */
[----:B------:R-:W2:Y:S04]  /*1b640*/  LDL.LU.64 R12, [R1+0xc70] ;  /* 0x000c7000010c7983 */ /* 0x000ea80000300a00 */
[----:B------:R-:W4:Y:S02]  /*1b650*/  LDL.LU R8, [R1+0xc6c] ;  /* 0x000c6c0001087983 */ /* 0x000f240000300800 */
[----:B----4-:R-:W-:-:S02]  /*1b660*/  IMAD R10, R10, 0x100, R8 ;  /* 0x000001000a0a7824 */ /* 0x010fc400078e0208 */
[----:B------:R-:W4:Y:S01]  /*1b670*/  LDL.LU R8, [R1+0xc68] ;  /* 0x000c680001087983 */ /* 0x000f220000300800 */
[----:B---3--:R-:W-:Y:S02]  /*1b680*/  IMAD R29, R29, 0x100, R9 ;  /* 0x000001001d1d7824 */ /* 0x008fe400078e0209 */
[----:B----4-:R-:W-:Y:S02]  /*1b690*/  IMAD R11, R11, 0x100, R8 ;  /* 0x000001000b0b7824 */ /* 0x010fe400078e0208 */
[----:B------:R-:W2:Y:S04]  /*1b6a0*/  LDL.LU R8, [R1+0xc64] ;  /* 0x000c640001087983 */ /* 0x000ea80000300800 */
[----:B------:R-:W2:Y:S02]  /*1b6b0*/  LDL.LU R9, [R1+0xc60] ;  /* 0x000c600001097983 */ /* 0x000ea40000300800 */
[----:B--2---:R-:W-:Y:S02]  /*1b6c0*/  HMMA.16816.F32 R16, R16, R8, R12 ;  /* 0x000000081010723c */ /* 0x004fe4000000180c */
[----:B------:R-:W2:Y:S04]  /*1b6d0*/  LDL.LU.64 R14, [R1+0xc58] ;  /* 0x000c5800010e7983 */ /* 0x000ea80000300a00 */
[----:B------:R-:W2:-:S13]  /*1b6e0*/  LDL.LU.64 R12, [R1+0xc50] ;  /* 0x000c5000010c7983 */ /* 0x000e9a0000300a00 */
[----:B------:R0:W-:Y:S04]  /*1b6f0*/  STL.64 [R1], R16 ;  /* 0x0000001001007387 */ /* 0x0001e80000100a00 */
[----:B------:R1:W-:Y:S01]  /*1b700*/  STL.64 [R1+0x8], R18 ;  /* 0x0000081201007387 */ /* 0x0003e20000100a00 */
[----:B0-----:R-:W-:Y:S02]  /*1b710*/  F2FP.F16.E4M3.UNPACK_B R16, R0 ;  /* 0x00000000ff10723e */ /* 0x001fe400020006ff */
[----:B------:R-:W-:Y:S01]  /*1b720*/  F2FP.F16.E4M3.UNPACK_B R17, R10 ;  /* 0x0000000aff11723e */ /* 0x000fe200020006ff */
[----:B------:R-:W3:Y:S01]  /*1b730*/  LDL.LU R0, [R1+0x874] ;  /* 0x0008740001007983 */ /* 0x000ee20000300800 */
[----:B-1----:R-:W-:Y:S02]  /*1b740*/  F2FP.F16.E4M3.UNPACK_B R18, R11 ;  /* 0x0000000bff12723e */ /* 0x002fe400020006ff */
[----:B------:R-:W-:Y:S01]  /*1b750*/  F2FP.F16.E4M3.UNPACK_B R19, R29 ;  /* 0x0000001dff13723e */ /* 0x000fe200020006ff */
[----:B------:R-:W4:Y:S04]  /*1b760*/  LDL.LU R10, [R1+0x87c] ;  /* 0x00087c00010a7983 */ /* 0x000f280000300800 */
[----:B------:R-:W5:Y:S04]  /*1b770*/  LDL.LU R11, [R1+0x884] ;  /* 0x00088400010b7983 */ /* 0x000f680000300800 */
        /* <DEDUP_REMOVED lines=17> */
[----:B0-----:R-:W3:Y:S04]  /*1b890*/  LDL.LU.64 R14, [R1+0xc28] ;  /* 0x000c2800010e7983 */ /* 0x001ee80000300a00 */
[----:B------:R-:W4:Y:S01]  /*1b8a0*/  LDL.LU.64 R12, [R1+0xc20] ;  /* 0x000c2000010c7983 */ /* 0x000f220000300a00 */
[----:B---3--:R-:W-:-:S03]  /*1b8b0*/  IMAD R0, R0, 0x100, R14 ;  /* 0x0000010000007824 */ /* 0x008fc600078e020e */
[----:B------:R-:W2:Y:S01]  /*1b8c0*/  LDL.LU R14, [R1+0xc1c] ;  /* 0x000c1c00010e7983 */ /* 0x000ea20000300800 */
[----:B----4-:R-:W-:-:S03]  /*1b8d0*/  IMAD R10, R10, 0x100, R13 ;  /* 0x000001000a0a7824 */ /* 0x010fc600078e020d */
[----:B------:R-:W2:Y:S01]  /*1b8e0*/  LDL.LU R13, [R1+0xc18] ;  /* 0x000c1800010d7983 */ /* 0x000ea20000300800 */
[----:B-----5:R-:W-:-:S03]  /*1b8f0*/  IMAD R11, R11, 0x100, R12 ;  /* 0x000001000b0b7824 */ /* 0x020fc600078e020c */
[----:B------:R-:W2:Y:S01]  /*1b900*/  LDL.LU R12, [R1+0xc14] ;  /* 0x000c1400010c7983 */ /* 0x000ea20000300800 */
[----:B------:R-:W-:-:S03]  /*1b910*/  IMAD R29, R29, 0x100, R28 ;  /* 0x000001001d1d7824 */ /* 0x000fc600078e021c */
[----:B------:R-:W3:Y:S01]  /*1b920*/  LDL.LU R28, [R1+0xc10] ;  /* 0x000c1000011c7983 */ /* 0x000ee20000300800 */
[----:B--2---:R-:W-:Y:S03]  /*1b930*/  HMMA.16816.F32 R16, R16, R8, R12 ;  /* 0x000000081010723c */ /* 0x004fe6000000180c */
[----:B------:R-:W2:Y:S04]  /*1b940*/  LDL.LU.64 R14, [R1+0xc08] ;  /* 0x000c0800010e7983 */ /* 0x000ea80000300a00 */
[----:B------:R-:W4:-:S12]  /*1b950*/  LDL.LU.64 R12, [R1+0xc00] ;  /* 0x000c0000010c7983 */ /* 0x000f180000300a00 */
[----:B------:R0:W-:Y:S04]  /*1b960*/  STL.64 [R1+0x100], R16 ;  /* 0x0001001001007387 */ /* 0x0001e80000100a00 */
[----:B------:R1:W-:Y:S01]  /*1b970*/  STL.64 [R1+0x108], R18 ;  /* 0x0001081201007387 */ /* 0x0003e20000100a00 */
[----:B0-----:R-:W-:Y:S02]  /*1b980*/  F2FP.F16.E4M3.UNPACK_B R16, R0 ;  /* 0x00000000ff10723e */ /* 0x001fe400020006ff */
[----:B------:R-:W-:Y:S01]  /*1b990*/  F2FP.F16.E4M3.UNPACK_B R17, R10 ;  /* 0x0000000aff11723e */ /* 0x000fe200020006ff */
[----:B------:R-:W5:Y:S01]  /*1b9a0*/  LDL.LU R0, [R1+0x894] ;  /* 0x0008940001007983 */ /* 0x000f620000300800 */
[----:B-1----:R-:W-:Y:S02]  /*1b9b0*/  F2FP.F16.E4M3.UNPACK_B R18, R11 ;  /* 0x0000000bff12723e */ /* 0x002fe400020006ff */
[----:B------:R-:W-:Y:S01]  /*1b9c0*/  F2FP.F16.E4M3.UNPACK_B R19, R29 ;  /* 0x0000001dff13723e */ /* 0x000fe200020006ff */
[----:B------:R-:W2:Y:S04]  /*1b9d0*/  LDL.LU R10, [R1+0x8a4] ;  /* 0x0008a400010a7983 */ /* 0x000ea80000300800 */
[----:B------:R-:W2:Y:S02]  /*1b9e0*/  LDL.LU R11, [R1+0x8ac] ;  /* 0x0008ac00010b7983 */ /* 0x000ea40000300800 */
[C---:B------:R-:W-:Y:S02]  /*1b9f0*/  HMMA.16816.F32 R20, R16.reuse, R2, R20 ;  /* 0x000000021014723c */ /* 0x040fe40000001814 */
[----:B------:R-:W2:Y:S06]  /*1ba00*/  LDL.LU R29, [R1+0x8b0] ;  /* 0x0008b000011d7983 */ /* 0x000eac0000300800 */
[C---:B------:R-:W-:Y:S11]  /*1ba10*/  HMMA.16816.F32 R24, R16.reuse, R4, R24 ;  /* 0x000000041018723c */ /* 0x040ff60000001818 */
[----:B------:R-:W-:Y:S04]  /*1ba20*/  STL.64 [R1+0xf0], R20 ;  /* 0x0000f01401007387 */ /* 0x000fe80000100a00 */
[----:B------:R0:W-:Y:S04]  /*1ba30*/  STL.64 [R1+0xf8], R22 ;  /* 0x0000f81601007387 */ /* 0x0001e80000100a00 */
[----:B0-----:R-:W3:Y:S04]  /*1ba40*/  LDL.LU.64 R22, [R1+0xbf8] ;  /* 0x000bf80001167983 */ /* 0x001ee80000300a00 */
[----:B------:R-:W3:Y:S04]  /*1ba50*/  LDL.LU.64 R20, [R1+0xbf0] ;  /* 0x000bf00001147983 */ /* 0x000ee80000300a00 */
[----:B------:R-:W3:Y:S04]  /*1ba60*/  LDL.LU R2, [R1+0x89c] ;  /* 0x00089c0001027983 */ /* 0x000ee80000300800 */
[----:B------:R-:W3:Y:S04]  /*1ba70*/  LDL.LU R3, [R1+0x8a8] ;  /* 0x0008a80001037983 */ /* 0x000ee80000300800 */
[----:B------:R-:W-:Y:S04]  /*1ba80*/  STL.64 [R1+0xa0], R24 ;  /* 0x0000a01801007387 */ /* 0x000fe80000100a00 */
[----:B------:R0:W-:Y:S04]  /*1ba90*/  STL.64 [R1+0xa8], R26 ;  /* 0x0000a81a01007387 */ /* 0x0001e80000100a00 */
[----:B0-----:R-:W3:Y:S04]  /*1baa0*/  LDL.LU.64 R26, [R1+0xbe8] ;  /* 0x000be800011a7983 */ /* 0x001ee80000300a00 */
[----:B------:R-:W3:Y:S04]  /*1bab0*/  LDL.LU.64 R24, [R1+0xbe0] ;  /* 0x000be00001187983 */ /* 0x000ee80000300a00 */
[----:B------:R-:W5:Y:S04]  /*1bac0*/  LDL.LU R4, [R1+0x898] ;  /* 0x0008980001047983 */ /* 0x000f680000300800 */
[----:B------:R-:W4:Y:S01]  /*1bad0*/  LDL.LU R5, [R1+0x8a0] ;  /* 0x0008a00001057983 */ /* 0x000f220000300800 */
[----:B--2---:R-:W-:Y:S01]  /*1bae0*/  IMAD R11, R11, 0x100, R29 ;  /* 0x000001000b0b7824 */ /* 0x004fe200078e021d */
[----:B---3--:R-:W-:Y:S01]  /*1baf0*/  HMMA.16816.F32 R24, R16, R6, R24 ;  /* 0x000000061018723c */ /* 0x008fe20000001818 */
[----:B-----5:R-:W-:-:S02]  /*1bb00*/  IMAD R0, R0, 0x100, R4 ;  /* 0x0000010000007824 */ /* 0x020fc400078e0204 */
[----:B----4-:R-:W-:-:S15]  /*1bb10*/  IMAD R2, R2, 0x100, R5 ;  /* 0x0000010002027824 */ /* 0x010fde00078e0205 */
[----:B------:R-:W-:Y:S01]  /*1bb20*/  NOP ;  /* 0x0000000000007918 */ /* 0x000fe20000000000 */
[----:B------:R0:W-:Y:S04]  /*1bb30*/  STL.64 [R1+0x40], R24 ;  /* 0x0000401801007387 */ /* 0x0001e80000100a00 */
[----:B------:R1:W-:Y:S01]  /*1bb40*/  STL.64 [R1+0x48], R26 ;  /* 0x0000481a01007387 */ /* 0x0003e20000100a00 */
[----:B0-----:R-:W-:-:S03]  /*1bb50*/  IMAD.MOV.U32 R24, RZ, RZ, R12 ;  /* 0x000000ffff187224 */ /* 0x001fc600078e000c */
[----:B------:R-:W2:Y:S01]  /*1bb60*/  LDL.LU R12, [R1+0xbd8] ;  /* 0x000bd800010c7983 */ /* 0x000ea20000300800 */
[----:B------:R-:W-:Y:S02]  /*1bb70*/  IMAD.MOV.U32 R25, RZ, RZ, R13 ;  /* 0x000000ffff197224 */ /* 0x000fe400078e000d */
[----:B-1----:R-:W-:Y:S01]  /*1bb80*/  IMAD.MOV.U32 R26, RZ, RZ, R14 ;  /* 0x000000ffff1a7224 */ /* 0x002fe200078e000e */
[----:B------:R-:W2:Y:S01]  /*1bb90*/  LDL.LU R13, [R1+0xbd4] ;  /* 0x000bd400010d7983 */ /* 0x000ea20000300800 */
[----:B------:R-:W-:-:S03]  /*1bba0*/  IMAD.MOV.U32 R27, RZ, RZ, R15 ;  /* 0x000000ffff1b7224 */ /* 0x000fc600078e000f */
[----:B------:R-:W2:Y:S04]  /*1bbb0*/  LDL.LU R14, [R1+0xbd0] ;  /* 0x000bd000010e7983 */ /* 0x000ea80000300800 */
[----:B------:R-:W2:Y:S04]  /*1bbc0*/  LDL.LU R15, [R1+0xbcc] ;  /* 0x000bcc00010f7983 */ /* 0x000ea80000300800 */
[----:B------:R0:W-:Y:S04]  /*1bbd0*/  STL.64 [R1+0xba0], R26 ;  /* 0x000ba01a01007387 */ /* 0x0001e80000100a00 */
[----:B------:R1:W-:Y:S04]  /*1bbe0*/  STL.64 [R1+0xb98], R24 ;  /* 0x000b981801007387 */ /* 0x0003e80000100a00 */
[----:B------:R-:W3:Y:S04]  /*1bbf0*/  LDL R4, [R1+0x168] ;  /* 0x0001680001047983 */ /* 0x000ee80000100800 */
[----:B------:R-:W4:Y:S01]  /*1bc00*/  LDL R5, [R1+0x16c] ;  /* 0x00016c0001057983 */ /* 0x000f220000100800 */
[----:B0-----:R-:W-:-:S03]  /*1bc10*/  IMAD.MOV.U32 R26, RZ, RZ, R22 ;  /* 0x000000ffff1a7224 */ /* 0x001fc600078e0016 */
[----:B------:R-:W5:Y:S01]  /*1bc20*/  LDL R29, [R1+0x158] ;  /* 0x00015800011d7983 */ /* 0x000f620000100800 */
[----:B-1----:R-:W-:Y:S02]  /*1bc30*/  IMAD.MOV.U32 R24, RZ, RZ, R20 ;  /* 0x000000ffff187224 */ /* 0x002fe400078e0014 */
[----:B------:R-:W-:Y:S01]  /*1bc40*/  IMAD.MOV.U32 R25, RZ, RZ, R21 ;  /* 0x000000ffff197224 */ /* 0x000fe200078e0015 */
[----:B------:R-:W2:Y:S01]  /*1bc50*/  LDL.LU R20, [R1+0xbc8] ;  /* 0x000bc80001147983 */ /* 0x000ea20000300800 */
[----:B------:R-:W-:-:S03]  /*1bc60*/  IMAD.MOV.U32 R27, RZ, RZ, R23 ;  /* 0x000000ffff1b7224 */ /* 0x000fc600078e0017 */
[----:B------:R-:W2:Y:S04]  /*1bc70*/  LDL.LU R21, [R1+0xbc4] ;  /* 0x000bc40001157983 */ /* 0x000ea80000300800 */
[----:B------:R-:W2:Y:S04]  /*1bc80*/  LDL.LU R22, [R1+0xbc0] ;  /* 0x000bc00001167983 */ /* 0x000ea80000300800 */
[----:B------:R-:W2:Y:S04]  /*1bc90*/  LDL.LU R23, [R1+0xbbc] ;  /* 0x000bbc0001177983 */ /* 0x000ea80000300800 */
[----:B------:R-:W2:Y:S04]  /*1bca0*/  LDL R7, [R1+0x15c] ;  /* 0x00015c0001077983 */ /* 0x000ea80000100800 */
[----:B------:R-:W-:Y:S04]  /*1bcb0*/  STL.64 [R1+0xbb0], R26 ;  /* 0x000bb01a01007387 */ /* 0x000fe80000100a00 */
[----:B------:R0:W-:Y:S04]  /*1bcc0*/  STL.64 [R1+0xba8], R24 ;  /* 0x000ba81801007387 */ /* 0x0001e80000100a00 */
[----:B0-----:R-:W2:Y:S04]  /*1bcd0*/  LDL.LU R24, [R1+0x20] ;  /* 0x0000200001187983 */ /* 0x001ea80000300800 */
[----:B------:R-:W2:Y:S04]  /*1bce0*/  LDL.LU R25, [R1+0x24] ;  /* 0x0000240001197983 */ /* 0x000ea80000300800 */
[----:B------:R-:W2:Y:S01]  /*1bcf0*/  LDL.LU R26, [R1+0x28] ;  /* 0x00002800011a7983 */ /* 0x000ea20000300800 */
[----:B------:R-:W-:Y:S01]  /*1bd00*/  IMAD R10, R10, 0x100, R3 ;  /* 0x000001000a0a7824 */ /* 0x000fe200078e0203 */
[----:B------:R-:W-:-:S04]  /*1bd10*/  F2FP.F16.E4M3.UNPACK_B R11, R11 ;  /* 0x0000000bff0b723e */ /* 0x000fc800020006ff */
[----:B------:R-:W-:Y:S01]  /*1bd20*/  F2FP.F16.E4M3.UNPACK_B R10, R10 ;  /* 0x0000000aff0a723e */ /* 0x000fe200020006ff */
[----:B------:R-:W-:Y:S02]  /*1bd30*/  IMAD.MOV.U32 R27, RZ, RZ, R28 ;  /* 0x000000ffff1b7224 */ /* 0x000fe400078e001c */
[----:B------:R-:W2:Y:S04]  /*1bd40*/  LDL.LU R28, [R1+0xbb8] ;  /* 0x000bb800011c7983 */ /* 0x000ea80000300800 */
[----:B------:R-:W2:Y:S01]  /*1bd50*/  LDL R3, [R1+0x13c] ;  /* 0x00013c0001037983 */ /* 0x000ea20000100800 */
[----:B---3--:R-:W-:Y:S02]  /*1bd60*/  F2FP.F16.E4M3.UNPACK_B R4, R4 ;  /* 0x00000004ff04723e */ /* 0x008fe400020006ff */
[----:B----4-:R-:W-:-:S02]  /*1bd70*/  F2FP.F16.E4M3.UNPACK_B R5, R5 ;  /* 0x00000005ff05723e */ /* 0x010fc400020006ff */
[----:B-----5:R-:W-:Y:S01]  /*1bd80*/  F2FP.F16.E4M3.UNPACK_B R6, R29 ;  /* 0x0000001dff06723e */ /* 0x020fe200020006ff */
[----:B--2---:R-:W-:Y:S01]  /*1bd90*/  HMMA.16816.F32 R16, R16, R8, R20 ;  /* 0x000000081010723c */ /* 0x004fe20000001814 */
[----:B------:R-:W-:Y:S01]  /*1bda0*/  F2FP.F16.E4M3.UNPACK_B R8, R0 ;  /* 0x00000000ff08723e */ /* 0x000fe200020006ff */
[----:B------:R-:W2:Y:S01]  /*1bdb0*/  LDL R21, [R1+0x148] ;  /* 0x0001480001157983 */ /* 0x000ea20000100800 */
[----:B------:R-:W-:Y:S02]  /*1bdc0*/  F2FP.F16.E4M3.UNPACK_B R9, R2 ;  /* 0x00000002ff09723e */ /* 0x000fe400020006ff */
[----:B------:R-:W-:Y:S01]  /*1bdd0*/  F2FP.F16.E4M3.UNPACK_B R7, R7 ;  /* 0x00000007ff07723e */ /* 0x000fe200020006ff */
[----:B------:R-:W3:Y:S04]  /*1bde0*/  LDL.LU R22, [R1+0x8d0] ;  /* 0x0008d00001167983 */ /* 0x000ee80000300800 */
[C---:B------:R-:W-:Y:S01]  /*1bdf0*/  HMMA.16816.F32 R12, R8.reuse, R4, R12 ;  /* 0x00000004080c723c */ /* 0x040fe2000000180c */
[----:B------:R-:W3:Y:S08]  /*1be00*/  LDL.LU R23, [R1+0x8cc] ;  /* 0x0008cc0001177983 */ /* 0x000ef00000300800 */
[----:B------:R0:W-:Y:S04]  /*1be10*/  STL [R1+0xae4], R16 ;  /* 0x000ae41001007387 */ /* 0x0001e80000100800 */
[----:B0-----:R-:W4:Y:S01]  /*1be20*/  LDL.LU R16, [R1+0x8c4] ;  /* 0x0008c40001107983 */ /* 0x001f220000300800 */
[----:B------:R-:W-:Y:S03]  /*1be30*/  HMMA.16816.F32 R24, R8, R6, R24 ;  /* 0x000000060818723c */ /* 0x000fe60000001818 */
[----:B------:R0:W-:Y:S02]  /*1be40*/  STL [R1+0xae0], R17 ;  /* 0x000ae01101007387 */ /* 0x0001e40000100800 */
[----:B------:R-:W-:-:S02]  /*1be50*/  IMAD.MOV.U32 R29, RZ, RZ, R15 ;  /* 0x000000ffff1d7224 */ /* 0x000fc400078e000f */
[----:B0-----:R-:W4:Y:S04]  /*1be60*/  LDL.LU R17, [R1+0x8c8] ;  /* 0x0008c80001117983 */ /* 0x001f280000300800 */
[----:B------:R0:W-:Y:S04]  /*1be70*/  STL [R1+0xadc], R18 ;  /* 0x000adc1201007387 */ /* 0x0001e80000100800 */
[----:B0-----:R-:W5:Y:S04]  /*1be80*/  LDL.LU R18, [R1+0x8bc] ;  /* 0x0008bc0001127983 */ /* 0x001f680000300800 */
[----:B------:R0:W-:Y:S04]  /*1be90*/  STL [R1+0xad8], R19 ;  /* 0x000ad81301007387 */ /* 0x0001e80000100800 */
[----:B0-----:R-:W5:Y:S04]  /*1bea0*/  LDL.LU R19, [R1+0x8c0] ;  /* 0x0008c00001137983 */ /* 0x001f680000300800 */
[----:B------:R-:W3:Y:S04]  /*1beb0*/  LDL.LU R0, [R1+0x8b4] ;  /* 0x0008b40001007983 */ /* 0x000ee80000300800 */
[----:B------:R-:W3:Y:S04]  /*1bec0*/  LDL R2, [R1+0x138] ;  /* 0x0001380001027983 */ /* 0x000ee80000100800 */
[----:B------:R-:W-:Y:S04]  /*1bed0*/  STL.64 [R1+0x90], R12 ;  /* 0x0000900c01007387 */ /* 0x000fe80000100a00 */
[----:B------:R-:W-:Y:S04]  /*1bee0*/  STL [R1+0x98], R14 ;  /* 0x0000980e01007387 */ /* 0x000fe80000100800 */
[----:B------:R-:W3:Y:S04]  /*1bef0*/  LDL.LU R15, [R1+0x8b8] ;  /* 0x0008b800010f7983 */ /* 0x000ee80000300800 */
[----:B------:R-:W-:Y:S04]  /*1bf00*/  STL [R1+0xae8], R29 ;  /* 0x000ae81d01007387 */ /* 0x000fe80000100800 */
[----:B------:R-:W-:Y:S04]  /*1bf10*/  STL.64 [R1+0x80], R24 ;  /* 0x0000801801007387 */ /* 0x000fe80000100a00 */
[----:B------:R0:W-:Y:S04]  /*1bf20*/  STL.64 [R1+0x88], R26 ;  /* 0x0000881a01007387 */ /* 0x0001e80000100a00 */
[----:B0-----:R-:W3:Y:S04]  /*1bf30*/  LDL.LU.64 R26, [R1+0xbb0] ;  /* 0x000bb000011a7983 */ /* 0x001ee80000300a00 */
[----:B------:R-:W3:Y:S04]  /*1bf40*/  LDL.LU.64 R24, [R1+0xba8] ;  /* 0x000ba80001187983 */ /* 0x000ee80000300a00 */
[----:B------:R-:W-:Y:S01]  /*1bf50*/  STL [R1+0xb10], R28 ;  /* 0x000b101c01007387 */ /* 0x000fe20000100800 */
[----:B--2---:R-:W-:-:S02]  /*1bf60*/  F2FP.F16.E4M3.UNPACK_B R20, R21 ;  /* 0x00000015ff14723e */ /* 0x004fc400020006ff */
[----:B------:R-:W-:-:S07]  /*1bf70*/  F2FP.F16.E4M3.UNPACK_B R21, R28 ;  /* 0x0000001cff15723e */ /* 0x000fce00020006ff */
[----:B---3--:R-:W-:-:S15]  /*1bf80*/  HMMA.16816.F32 R24, R8, R20, R24 ;  /* 0x000000140818723c */ /* 0x008fde0000001818 */
[----:B------:R-:W-:-:S04]  /*1bf90*/  NOP ;  /* 0x0000000000007918 */ /* 0x000fc80000000000 */
[----:B------:R-:W-:Y:S01]  /*1bfa0*/  STL.64 [R1+0xe0], R24 ;  /* 0x0000e01801007387 */ /* 0x000fe20000100a00 */
[----:B------:R-:W-:-:S03]  /*1bfb0*/  IMAD.MOV.U32 R29, RZ, RZ, R27 ;  /* 0x000000ffff1d7224 */ /* 0x000fc600078e001b */
[----:B------:R0:W-:Y:S04]  /*1bfc0*/  STL [R1+0xe8], R26 ;  /* 0x0000e81a01007387 */ /* 0x0001e80000100800 */
[----:B0-----:R-:W2:Y:S04]  /*1bfd0*/  LDL.LU.64 R26, [R1+0xba0] ;  /* 0x000ba000011a7983 */ /* 0x001ea80000300a00 */
[----:B------:R-:W2:Y:S01]  /*1bfe0*/  LDL.LU.64 R24, [R1+0xb98] ;  /* 0x000b980001187983 */ /* 0x000ea20000300a00 */
[----:B------:R-:W-:Y:S02]  /*1bff0*/  F2FP.F16.E4M3.UNPACK_B R2, R2 ;  /* 0x00000002ff02723e */ /* 0x000fe400020006ff */
[----:B------:R-:W-:Y:S01]  /*1c000*/  F2FP.F16.E4M3.UNPACK_B R3, R3 ;  /* 0x00000003ff03723e */ /* 0x000fe200020006ff */
[----:B-----5:R-:W-:-:S02]  /*1c010*/  IMAD R12, R18, 0x100, R19 ;  /* 0x00000100120c7824 */ /* 0x020fc400078e0213 */
[----:B----4-:R-:W-:Y:S01]  /*1c020*/  IMAD R13, R16, 0x100, R17 ;  /* 0x00000100100d7824 */ /* 0x010fe200078e0211 */
[----:B------:R-:W-:Y:S04]  /*1c030*/  STL [R1+0xb58], R29 ;  /* 0x000b581d01007387 */ /* 0x000fe80000100800 */
[----:B------:R-:W-:Y:S04]  /*1c040*/  STL [R1+0xb60], R2 ;  /* 0x000b600201007387 */ /* 0x000fe80000100800 */
[----:B------:R-:W-:Y:S01]  /*1c050*/  STL [R1+0xb5c], R3 ;  /* 0x000b5c0301007387 */ /* 0x000fe20000100800 */
[----:B--2---:R-:W-:-:S15]  /*1c060*/  HMMA.16816.F32 R8, R8, R2, R24 ;  /* 0x000000020808723c */ /* 0x004fde0000001818 */
[----:B------:R-:W-:-:S04]  /*1c070*/  NOP ;  /* 0x0000000000007918 */ /* 0x000fc80000000000 */
[----:B------:R-:W-:Y:S02]  /*1c080*/  IMAD.MOV.U32 R19, RZ, RZ, R8 ;  /* 0x000000ffff137224 */ /* 0x000fe400078e0008 */
        /* <DEDUP_REMOVED lines=8> */
[----:B------:R-:W3:Y:S04]  /*1c110*/  LDL.LU R27, [R1+0xac] ;  /* 0x0000ac00011b7983 */ /* 0x000ee80000300800 */
[----:B------:R-:W4:Y:S01]  /*1c120*/  LDL.LU R28, [R1+0x8f8] ;  /* 0x0008f800011c7983 */ /* 0x000f220000300800 */
[----:B------:R-:W-:-:S02]  /*1c130*/  IMAD R0, R0, 0x100, R15 ;  /* 0x0000010000007824 */ /* 0x000fc400078e020f */
[----:B------:R-:W-:Y:S01]  /*1c140*/  IMAD R14, R23, 0x100, R22 ;  /* 0x00000100170e7824 */ /* 0x000fe200078e0216 */
[----:B----4-:R-:W-:Y:S04]  /*1c150*/  STL [R1+0xb64], R28 ;  /* 0x000b641c01007387 */ /* 0x010fe80000100800 */
[----:B------:R-:W4:Y:S04]  /*1c160*/  LDL.LU R15, [R1+0x904] ;  /* 0x00090400010f7983 */ /* 0x000f280000300800 */
[----:B------:R-:W5:Y:S04]  /*1c170*/  LDL.LU R22, [R1+0x910] ;  /* 0x0009100001167983 */ /* 0x000f680000300800 */
[----:B------:R-:W5:Y:S04]  /*1c180*/  LDL.LU R23, [R1+0x90c] ;  /* 0x00090c0001177983 */ /* 0x000f680000300800 */
[----:B-----5:R-:W-:Y:S04]  /*1c190*/  STL.64 [R1+0xb80], R22 ;  /* 0x000b801601007387 */ /* 0x020fe80000100a00 */
[----:B------:R-:W-:Y:S04]  /*1c1a0*/  STL.64 [R1+0xb78], R20 ;  /* 0x000b781401007387 */ /* 0x000fe80000100a00 */
        /* <DEDUP_REMOVED lines=12> */
[----:B------:R-:W5:Y:S04]  /*1c270*/  LDL.LU R28, [R1+0x8d8] ;  /* 0x0008d800011c7983 */ /* 0x000f680000300800 */
[----:B------:R-:W4:Y:S04]  /*1c280*/  LDL.LU R2, [R1+0x8e0] ;  /* 0x0008e00001027983 */ /* 0x000f280000300800 */
[----:B------:R-:W4:Y:S04]  /*1c290*/  LDL.LU R3, [R1+0x8e8] ;  /* 0x0008e80001037983 */ /* 0x000f280000300800 */
[----:B------:R-:W4:Y:S04]  /*1c2a0*/  LDL.LU R29, [R1+0x8f0] ;  /* 0x0008f000011d7983 */ /* 0x000f280000300800 */
[----:B---3--:R-:W-:Y:S04]  /*1c2b0*/  STL.64 [R1+0xb30], R26 ;  /* 0x000b301a01007387 */ /* 0x008fe80000100a00 */
[----:B--2---:R0:W-:Y:S04]  /*1c2c0*/  STL.64 [R1+0xb28], R24 ;  /* 0x000b281801007387 */ /* 0x0041e80000100a00 */
[----:B0-----:R-:W2:Y:S04]  /*1c2d0*/  LDL.LU R24, [R1+0x120] ;  /* 0x0001200001187983 */ /* 0x001ea80000300800 */
[----:B------:R-:W2:Y:S04]  /*1c2e0*/  LDL.LU R25, [R1+0x124] ;  /* 0x0001240001197983 */ /* 0x000ea80000300800 */
[----:B------:R-:W3:Y:S04]  /*1c2f0*/  LDL.LU R26, [R1+0x128] ;  /* 0x00012800011a7983 */ /* 0x000ee80000300800 */
[----:B------:R-:W3:Y:S04]  /*1c300*/  LDL.LU R27, [R1+0x12c] ;  /* 0x00012c00011b7983 */ /* 0x000ee80000300800 */
[----:B------:R-:W2:Y:S04]  /*1c310*/  LDL.LU R20, [R1+0xc0] ;  /* 0x0000c00001147983 */ /* 0x000ea80000300800 */
        /* <DEDUP_REMOVED lines=13> */
[----:B------:R-:W2:Y:S04]  /*1c3f0*/  LDL.LU R26, [R1+0x78] ;  /* 0x00007800011a7983 */ /* 0x000ea80000300800 */
[----:B------:R-:W2:Y:S01]  /*1c400*/  LDL.LU R27, [R1+0x7c] ;  /* 0x00007c00011b7983 */ /* 0x000ea20000300800 */
[----:B------:R-:W-:-:S02]  /*1c410*/  F2FP.F16.E4M3.UNPACK_B R8, R0 ;  /* 0x00000000ff08723e */ /* 0x000fc400020006ff */
[----:B------:R-:W-:Y:S02]  /*1c420*/  F2FP.F16.E4M3.UNPACK_B R9, R12 ;  /* 0x0000000cff09723e */ /* 0x000fe400020006ff */
[----:B------:R-:W-:Y:S02]  /*1c430*/  F2FP.F16.E4M3.UNPACK_B R10, R13 ;  /* 0x0000000dff0a723e */ /* 0x000fe400020006ff */
[----:B------:R-:W-:Y:S01]  /*1c440*/  F2FP.F16.E4M3.UNPACK_B R11, R14 ;  /* 0x0000000eff0b723e */ /* 0x000fe200020006ff */
[----:B--2---:R-:W-:Y:S04]  /*1c450*/  STL.64 [R1+0xb50], R26 ;  /* 0x000b501a01007387 */ /* 0x004fe80000100a00 */
[----:B---3--:R0:W-:Y:S04]  /*1c460*/  STL.64 [R1+0xb48], R24 ;  /* 0x000b481801007387 */ /* 0x0081e80000100a00 */
[----:B0-----:R-:W2:Y:S04]  /*1c470*/  LDL.LU R24, [R1] ;  /* 0x0000000001187983 */ /* 0x001ea80000300800 */
[----:B------:R-:W2:Y:S04]  /*1c480*/  LDL.LU R25, [R1+0x4] ;  /* 0x0000040001197983 */ /* 0x000ea80000300800 */
[----:B------:R-:W3:Y:S04]  /*1c490*/  LDL.LU R26, [R1+0x8] ;  /* 0x00000800011a7983 */ /* 0x000ee80000300800 */
[----:B------:R-:W3:Y:S01]  /*1c4a0*/  LDL.LU R27, [R1+0xc] ;  /* 0x00000c00011b7983 */ /* 0x000ee20000300800 */
[C---:B------:R-:W-:Y:S03]  /*1c4b0*/  HMMA.16816.F32 R20, R8.reuse, R4, R20 ;  /* 0x000000040814723c */ /* 0x040fe60000001814 */
        /* <DEDUP_REMOVED lines=10> */
[----:B------:R-:W5:Y:S04]  /*1c560*/  LDL.LU R0, [R1+0x8d4] ;  /* 0x0008d40001007983 */ /* 0x000f680000300800 */
[----:B------:R-:W4:Y:S04]  /*1c570*/  LDL.LU R12, [R1+0x8dc] ;  /* 0x0008dc00010c7983 */ /* 0x000f280000300800 */
[----:B------:R-:W2:Y:S04]  /*1c580*/  LDL.LU R13, [R1+0x8e4] ;  /* 0x0008e400010d7983 */ /* 0x000ea80000300800 */
        /* <DEDUP_REMOVED lines=12> */
[----:B----4-:R-:W-:Y:S02]  /*1c650*/  IMAD R12, R12, 0x100, R2 ;  /* 0x000001000c0c7824 */ /* 0x010fe400078e0202 */
[----:B------:R-:W-:Y:S01]  /*1c660*/  IMAD R13, R13, 0x100, R3 ;  /* 0x000001000d0d7824 */ /* 0x000fe200078e0203 */
[----:B--2---:R-:W-:-:S15]  /*1c670*/  HMMA.16816.F32 R24, R8, R20, R24 ;  /* 0x000000140818723c */ /* 0x004fde0000001818 */
[----:B------:R-:W-:-:S04]  /*1c680*/  NOP ;  /* 0x0000000000007918 */ /* 0x000fc80000000000 */
[----:B------:R-:W-:Y:S04]  /*1c690*/  STL.64 [R1+0xb0], R24 ;  /* 0x0000b01801007387 */ /* 0x000fe80000100a00 */
[----:B------:R0:W-:Y:S04]  /*1c6a0*/  STL.64 [R1+0xb8], R26 ;  /* 0x0000b81a01007387 */ /* 0x0001e80000100a00 */
[----:B0-----:R-:W2:Y:S04]  /*1c6b0*/  LDL.LU.64 R26, [R1+0xb70] ;  /* 0x000b7000011a7983 */ /* 0x001ea80000300a00 */
[----:B------:R-:W2:Y:S04]  /*1c6c0*/  LDL.LU.64 R24, [R1+0xb68] ;  /* 0x000b680001187983 */ /* 0x000ea80000300a00 */
[----:B------:R-:W4:Y:S04]  /*1c6d0*/  LDL.LU R28, [R1+0xb64] ;  /* 0x000b6400011c7983 */ /* 0x000f280000300800 */
[----:B------:R-:W2:Y:S04]  /*1c6e0*/  LDL.LU R2, [R1+0xb60] ;  /* 0x000b600001027983 */ /* 0x000ea80000300800 */
[----:B------:R-:W2:Y:S01]  /*1c6f0*/  LDL.LU R3, [R1+0xb5c] ;  /* 0x000b5c0001037983 */ /* 0x000ea20000300800 */
[----:B------:R-:W-:-:S03]  /*1c700*/  IMAD R14, R14, 0x100, R29 ;  /* 0x000001000e0e7824 */ /* 0x000fc600078e021d */
[----:B------:R-:W5:Y:S01]  /*1c710*/  LDL.LU R29, [R1+0xb58] ;  /* 0x000b5800011d7983 */ /* 0x000f620000300800 */
[----:B--2---:R-:W-:Y:S03]  /*1c720*/  HMMA.16816.F32 R8, R8, R2, R24 ;  /* 0x000000020808723c */ /* 0x004fe60000001818 */
[----:B------:R-:W2:Y:S04]  /*1c730*/  LDL.LU.64 R26, [R1+0xb50] ;  /* 0x000b5000011a7983 */ /* 0x000ea80000300a00 */
[----:B------:R-:W2:-:S12]  /*1c740*/  LDL.LU.64 R24, [R1+0xb48] ;  /* 0x000b480001187983 */ /* 0x000e980000300a00 */
[----:B------:R0:W-:Y:S04]  /*1c750*/  STL.64 [R1+0x20], R8 ;  /* 0x0000200801007387 */ /* 0x0001e80000100a00 */
[----:B------:R1:W-:Y:S01]  /*1c760*/  STL.64 [R1+0x28], R10 ;  /* 0x0000280a01007387 */ /* 0x0003e20000100a00 */
[----:B0-----:R-:W-:Y:S02]  /*1c770*/  F2FP.F16.E4M3.UNPACK_B R8, R0 ;  /* 0x00000000ff08723e */ /* 0x001fe400020006ff */
[----:B------:R-:W-:Y:S01]  /*1c780*/  F2FP.F16.E4M3.UNPACK_B R9, R12 ;  /* 0x0000000cff09723e */ /* 0x000fe200020006ff */
[----:B------:R-:W3:Y:S01]  /*1c790*/  LDL.LU R0, [R1+0x908] ;  /* 0x0009080001007983 */ /* 0x000ee20000300800 */
[----:B-1----:R-:W-:Y:S02]  /*1c7a0*/  F2FP.F16.E4M3.UNPACK_B R10, R13 ;  /* 0x0000000dff0a723e */ /* 0x002fe400020006ff */
[----:B------:R-:W-:Y:S01]  /*1c7b0*/  F2FP.F16.E4M3.UNPACK_B R11, R14 ;  /* 0x0000000eff0b723e */ /* 0x000fe200020006ff */
[----:B------:R-:W4:Y:S04]  /*1c7c0*/  LDL.LU R12, [R1+0x8f4] ;  /* 0x0008f400010c7983 */ /* 0x000f280000300800 */
        /* <DEDUP_REMOVED lines=20> */
[----:B---3--:R-:W-:-:S02]  /*1c910*/  IMAD R13, R13, 0x100, R14 ;  /* 0x000001000d0d7824 */ /* 0x008fc400078e020e */
[----:B------:R-:W-:Y:S02]  /*1c920*/  IMAD R14, R15, 0x100, R0 ;  /* 0x000001000f0e7824 */ /* 0x000fe400078e0200 */
[----:B----4-:R-:W-:Y:S02]  /*1c930*/  IMAD R12, R12, 0x100, R28 ;  /* 0x000001000c0c7824 */ /* 0x010fe400078e021c */
[----:B------:R-:W-:Y:S01]  /*1c940*/  IMAD R15, R23, 0x100, R22 ;  /* 0x00000100170f7824 */ /* 0x000fe200078e0216 */
[----:B------:R-:W-:Y:S01]  /*1c950*/  F2FP.F16.E4M3.UNPACK_B R13, R13 ;  /* 0x0000000dff0d723e */ /* 0x000fe200020006ff */
[----:B------:R-:W3:Y:S01]  /*1c960*/  LDL.LU R28, [R1+0xb10] ;  /* 0x000b1000011c7983 */ /* 0x000ee20000300800 */
[----:B------:R-:W-:Y:S02]  /*1c970*/  F2FP.F16.E4M3.UNPACK_B R12, R12 ;  /* 0x0000000cff0c723e */ /* 0x000fe400020006ff */
[----:B------:R-:W-:Y:S02]  /*1c980*/  F2FP.F16.E4M3.UNPACK_B R14, R14 ;  /* 0x0000000eff0e723e */ /* 0x000fe400020006ff */
[----:B------:R-:W-:-:S07]  /*1c990*/  F2FP.F16.E4M3.UNPACK_B R15, R15 ;  /* 0x0000000fff0f723e */ /* 0x000fce00020006ff */
[----:B------:R-:W-:Y:S08]  /*1c9a0*/  HMMA.16816.F32 R16, R12, R4, R16 ;  /* 0x000000040c10723c */ /* 0x000ff00000001810 */
[----:B--2---:R-:W-:Y:S01]  /*1c9b0*/  HMMA.16816.F32 R8, R8, R2, R24 ;  /* 0x000000020808723c */ /* 0x004fe20000001818 */
[----:B------:R-:W2:Y:S04]  /*1c9c0*/  LDL.LU.64 R26, [R1+0xb08] ;  /* 0x000b0800011a7983 */ /* 0x000ea80000300a00 */
[----:B------:R-:W2:-:S14]  /*1c9d0*/  LDL.LU.64 R24, [R1+0xb00] ;  /* 0x000b000001187983 */ /* 0x000e9c0000300a00 */
[----:B------:R0:W-:Y:S04]  /*1c9e0*/  STL.64 [R1+0x10], R8 ;  /* 0x0000100801007387 */ /* 0x0001e80000100a00 */
[----:B------:R1:W-:Y:S04]  /*1c9f0*/  STL.64 [R1+0x18], R10 ;  /* 0x0000180a01007387 */ /* 0x0003e80000100a00 */
[----:B0-----:R-:W4:Y:S04]  /*1ca00*/  LDL.LU R8, [R1+0x40] ;  /* 0x0000400001087983 */ /* 0x001f280000300800 */
[----:B------:R-:W4:Y:S04]  /*1ca10*/  LDL.LU R9, [R1+0x44] ;  /* 0x0000440001097983 */ /* 0x000f280000300800 */
[----:B-1----:R-:W4:Y:S04]  /*1ca20*/  LDL.LU R10, [R1+0x48] ;  /* 0x00004800010a7983 */ /* 0x002f280000300800 */
[----:B------:R-:W4:Y:S04]  /*1ca30*/  LDL.LU R11, [R1+0x4c] ;  /* 0x00004c00010b7983 */ /* 0x000f280000300800 */
[----:B------:R-:W-:Y:S04]  /*1ca40*/  STL.64 [R1], R16 ;  /* 0x0000001001007387 */ /* 0x000fe80000100a00 */
[----:B------:R0:W-:Y:S04]  /*1ca50*/  STL.64 [R1+0x8], R18 ;  /* 0x0000081201007387 */ /* 0x0001e80000100a00 */
[----:B0-----:R-:W3:Y:S04]  /*1ca60*/  LDL.LU.64 R18, [R1+0xaf8] ;  /* 0x000af80001127983 */ /* 0x001ee80000300a00 */
[----:B------:R-:W4:Y:S01]  /*1ca70*/  LDL.LU.64 R16, [R1+0xaf0] ;  /* 0x000af00001107983 */ /* 0x000f220000300a00 */
[----:B--2---:R-:W-:-:S15]  /*1ca80*/  HMMA.16816.F32 R24, R12, R6, R24 ;  /* 0x000000060c18723c */ /* 0x004fde0000001818 */
[----:B------:R-:W-:-:S04]  /*1ca90*/  NOP ;  /* 0x0000000000007918 */ /* 0x000fc80000000000 */
[----:B------:R-:W-:Y:S04]  /*1caa0*/  STL.64 [R1+0xa28], R26 ;  /* 0x000a281a01007387 */ /* 0x000fe80000100a00 */
[----:B------:R3:W-:Y:S02]  /*1cab0*/  STL.64 [R1+0xa20], R24 ;  /* 0x000a201801007387 */ /* 0x0007e40000100a00 */
[----:B---3--:R-:W-:Y:S02]  /*1cac0*/  IMAD.MOV.U32 R25, RZ, RZ, R18 ;  /* 0x000000ffff197224 */ /* 0x008fe400078e0012 */
[----:B----4-:R-:W-:Y:S02]  /*1cad0*/  IMAD.MOV.U32 R27, RZ, RZ, R16 ;  /* 0x000000ffff1b7224 */ /* 0x010fe400078e0010 */
[----:B------:R-:W2:Y:S01]  /*1cae0*/  LDL.LU R16, [R1+0x918] ;  /* 0x0009180001107983 */ /* 0x000ea20000300800 */
[----:B------:R-:W-:-:S03]  /*1caf0*/  IMAD.MOV.U32 R26, RZ, RZ, R17 ;  /* 0x000000ffff1a7224 */ /* 0x000fc600078e0011 */
[----:B------:R-:W2:Y:S01]  /*1cb00*/  LDL.LU R0, [R1+0x914] ;  /* 0x0009140001007983 */ /* 0x000ea20000300800 */
[----:B------:R-:W-:-:S03]  /*1cb10*/  IMAD.MOV.U32 R24, RZ, RZ, R19 ;  /* 0x000000ffff187224 */ /* 0x000fc600078e0013 */
[----:B------:R-:W3:Y:S04]  /*1cb20*/  LDL.LU R17, [R1+0x920] ;  /* 0x0009200001117983 */ /* 0x000ee80000300800 */
[----:B------:R-:W3:Y:S04]  /*1cb30*/  LDL.LU R4, [R1+0x91c] ;  /* 0x00091c0001047983 */ /* 0x000ee80000300800 */
[----:B------:R-:W4:Y:S04]  /*1cb40*/  LDL.LU R18, [R1+0x928] ;  /* 0x0009280001127983 */ /* 0x000f280000300800 */
[----:B------:R-:W4:Y:S04]  /*1cb50*/  LDL.LU R5, [R1+0x924] ;  /* 0x0009240001057983 */ /* 0x000f280000300800 */
[----:B------:R-:W2:Y:S04]  /*1cb60*/  LDL.LU R19, [R1+0x930] ;  /* 0x0009300001137983 */ /* 0x000ea80000300800 */
[----:B------:R-:W2:Y:S04]  /*1cb70*/  LDL.LU R6, [R1+0x92c] ;  /* 0x00092c0001067983 */ /* 0x000ea80000300800 */
[----:B------:R-:W-:Y:S04]  /*1cb80*/  STL.64 [R1+0xaa8], R26 ;  /* 0x000aa81a01007387 */ /* 0x000fe80000100a00 */
[----:B------:R0:W-:Y:S04]  /*1cb90*/  STL.64 [R1+0xaa0], R24 ;  /* 0x000aa01801007387 */ /* 0x0001e80000100a00 */
[----:B0-----:R-:W2:Y:S04]  /*1cba0*/  LDL.LU R24, [R1+0xe0] ;  /* 0x0000e00001187983 */ /* 0x001ea80000300800 */
[----:B------:R-:W2:Y:S04]  /*1cbb0*/  LDL.LU R25, [R1+0xe4] ;  /* 0x0000e40001197983 */ /* 0x000ea80000300800 */
[----:B------:R-:W2:Y:S01]  /*1cbc0*/  LDL.LU R26, [R1+0xe8] ;  /* 0x0000e800011a7983 */ /* 0x000ea20000300800 */
[----:B-----5:R-:W-:-:S03]  /*1cbd0*/  IMAD.MOV.U32 R27, RZ, RZ, R29 ;  /* 0x000000ffff1b7224 */ /* 0x020fc600078e001d */
[----:B------:R-:W5:Y:S04]  /*1cbe0*/  LDL.LU R29, [R1+0xae8] ;  /* 0x000ae800011d7983 */ /* 0x000f680000300800 */
[----:B------:R-:W3:Y:S04]  /*1cbf0*/  LDL.LU R7, [R1+0x148] ;  /* 0x0001480001077983 */ /* 0x000ee80000300800 */
[----:B--2---:R-:W-:Y:S04]  /*1cc00*/  STL.64 [R1+0xac0], R26 ;  /* 0x000ac01a01007387 */ /* 0x004fe80000100a00 */
[----:B------:R0:W-:Y:S04]  /*1cc10*/  STL.64 [R1+0xab8], R24 ;  /* 0x000ab81801007387 */ /* 0x0001e80000100a00 */
[----:B0-----:R-:W2:Y:S04]  /*1cc20*/  LDL.LU R24, [R1+0x80] ;  /* 0x0000800001187983 */ /* 0x001ea80000300800 */
[----:B------:R-:W2:Y:S04]  /*1cc30*/  LDL.LU R25, [R1+0x84] ;  /* 0x0000840001197983 */ /* 0x000ea80000300800 */
[----:B------:R-:W2:Y:S04]  /*1cc40*/  LDL.LU R26, [R1+0x88] ;  /* 0x00008800011a7983 */ /* 0x000ea80000300800 */
[----:B------:R-:W2:Y:S01]  /*1cc50*/  LDL.LU R27, [R1+0x8c] ;  /* 0x00008c00011b7983 */ /* 0x000ea20000300800 */
[----:B------:R-:W-:Y:S01]  /*1cc60*/  HMMA.16816.F32 R20, R12, R20, R8 ;  /* 0x000000140c14723c */ /* 0x000fe20000001808 */
[----:B------:R-:W-:-:S02]  /*1cc70*/  IMAD R0, R0, 0x100, R16 ;  /* 0x0000010000007824 */ /* 0x000fc400078e0210 */
[----:B---3--:R-:W-:Y:S02]  /*1cc80*/  IMAD R4, R4, 0x100, R17 ;  /* 0x0000010004047824 */ /* 0x008fe400078e0211 */
[----:B----4-:R-:W-:Y:S02]  /*1cc90*/  IMAD R5, R5, 0x100, R18 ;  /* 0x0000010005057824 */ /* 0x010fe400078e0212 */
[----:B------:R-:W-:Y:S01]  /*1cca0*/  IMAD R6, R6, 0x100, R19 ;  /* 0x0000010006067824 */ /* 0x000fe200078e0213 */
[----:B--2---:R-:W-:Y:S04]  /*1ccb0*/  STL.64 [R1+0xad0], R26 ;  /* 0x000ad01a01007387 */ /* 0x004fe80000100a00 */
[----:B------:R0:W-:Y:S04]  /*1ccc0*/  STL.64 [R1+0xac8], R24 ;  /* 0x000ac81801007387 */ /* 0x0001e80000100a00 */
[----:B0-----:R-:W2:Y:S04]  /*1ccd0*/  LDL.LU R24, [R1+0x90] ;  /* 0x0000900001187983 */ /* 0x001ea80000300800 */
[----:B------:R-:W2:Y:S04]  /*1cce0*/  LDL.LU R25, [R1+0x94] ;  /* 0x0000940001197983 */ /* 0x000ea80000300800 */
[----:B------:R-:W2:Y:S04]  /*1ccf0*/  LDL.LU R26, [R1+0x98] ;  /* 0x00009800011a7983 */ /* 0x000ea80000300800 */
[----:B------:R-:W3:Y:S04]  /*1cd00*/  LDL.LU R8, [R1+0x138] ;  /* 0x0001380001087983 */ /* 0x000ee80000300800 */
[----:B------:R-:W4:Y:S04]  /*1cd10*/  LDL.LU R9, [R1+0x13c] ;  /* 0x00013c0001097983 */ /* 0x000f280000300800 */
[----:B------:R-:W2:Y:S01]  /*1cd20*/  LDL.LU R10, [R1+0x938] ;  /* 0x00093800010a7983 */ /* 0x000ea20000300800 */
[----:B-----5:R-:W-:-:S03]  /*1cd30*/  IMAD.MOV.U32 R27, RZ, RZ, R29 ;  /* 0x000000ffff1b7224 */ /* 0x020fc600078e001d */
[----:B------:R-:W5:Y:S04]  /*1cd40*/  LDL.LU R11, [R1+0x934] ;  /* 0x00093400010b7983 */ /* 0x000f680000300800 */
[----:B------:R-:W2:Y:S04]  /*1cd50*/  LDL.LU R29, [R1+0x940] ;  /* 0x00094000011d7983 */ /* 0x000ea80000300800 */
[----:B------:R0:W-:Y:S04]  /*1cd60*/  STL.64 [R1+0xa38], R22 ;  /* 0x000a381601007387 */ /* 0x0001e80000100a00 */
[----:B0-----:R-:W2:Y:S04]  /*1cd70*/  LDL.LU R22, [R1+0x950] ;  /* 0x0009500001167983 */ /* 0x001ea80000300800 */
        /* <DEDUP_REMOVED lines=9> */
[----:B------:R-:W2:Y:S04]  /*1ce10*/  LDL.LU R18, [R1+0x168] ;  /* 0x0001680001127983 */ /* 0x000ea80000300800 */
[----:B------:R-:W3:Y:S01]  /*1ce20*/  LDL.LU R19, [R1+0x16c] ;  /* 0x00016c0001137983 */ /* 0x000ee20000300800 */
[----:B------:R-:W-:-:S02]  /*1ce30*/  F2FP.F16.E4M3.UNPACK_B R16, R0 ;  /* 0x00000000ff10723e */ /* 0x000fc400020006ff */
[----:B------:R-:W-:-:S10]  /*1ce40*/  F2FP.F16.E4M3.UNPACK_B R17, R4 ;  /* 0x00000004ff11723e */ /* 0x000fd400020006ff */
[----:B------:R0:W-:Y:S04]  /*1ce50*/  STL [R1+0xa58], R13 ;  /* 0x000a580d01007387 */ /* 0x0001e80000100800 */
[----:B0-----:R-:W4:Y:S04]  /*1ce60*/  LDL.LU R13, [R1+0x15c] ;  /* 0x00015c00010d7983 */ /* 0x001f280000300800 */
[----:B------:R0:W-:Y:S04]  /*1ce70*/  STL [R1+0xa44], R14 ;  /* 0x000a440e01007387 */ /* 0x0001e80000100800 */
[----:B0-----:R-:W4:Y:S04]  /*1ce80*/  LDL.LU R14, [R1+0x158] ;  /* 0x00015800010e7983 */ /* 0x001f280000300800 */
[----:B------:R-:W-:Y:S01]  /*1ce90*/  STL [R1+0xa40], R15 ;  /* 0x000a400f01007387 */ /* 0x000fe20000100800 */
[----:B--2---:R-:W-:-:S02]  /*1cea0*/  F2FP.F16.E4M3.UNPACK_B R2, R18.H1 ;  /* 0x00000012ff02723e */ /* 0x004fc400030006ff */
[----:B---3--:R-:W-:Y:S02]  /*1ceb0*/  F2FP.F16.E4M3.UNPACK_B R3, R19.H1 ;  /* 0x00000013ff03723e */ /* 0x008fe400030006ff */
[----:B------:R-:W-:Y:S02]  /*1cec0*/  F2FP.F16.E4M3.UNPACK_B R18, R5 ;  /* 0x00000005ff12723e */ /* 0x000fe400020006ff */
[----:B------:R-:W-:-:S07]  /*1ced0*/  F2FP.F16.E4M3.UNPACK_B R19, R6 ;  /* 0x00000006ff13723e */ /* 0x000fce00020006ff */
[----:B------:R-:W-:-:S15]  /*1cee0*/  HMMA.16816.F32 R24, R16, R2, R24 ;  /* 0x000000021018723c */ /* 0x000fde0000001818 */
[----:B------:R-:W-:-:S04]  /*1cef0*/  NOP ;  /* 0x0000000000007918 */ /* 0x000fc80000000000 */
[----:B------:R-:W-:Y:S04]  /*1cf00*/  STL.64 [R1+0x120], R24 ;  /* 0x0001201801007387 */ /* 0x000fe80000100a00 */
[----:B------:R0:W-:Y:S04]  /*1cf10*/  STL.64 [R1+0x128], R26 ;  /* 0x0001281a01007387 */ /* 0x0001e80000100a00 */
[----:B0-----:R-:W2:Y:S04]  /*1cf20*/  LDL.LU.64 R26, [R1+0xad0] ;  /* 0x000ad000011a7983 */ /* 0x001ea80000300a00 */
[----:B------:R-:W2:Y:S01]  /*1cf30*/  LDL.LU.64 R24, [R1+0xac8] ;  /* 0x000ac80001187983 */ /* 0x000ea20000300a00 */
[----:B----4-:R-:W-:-:S02]  /*1cf40*/  F2FP.F16.E4M3.UNPACK_B R4, R14.H1 ;  /* 0x0000000eff04723e */ /* 0x010fc400030006ff */
        /* <DEDUP_REMOVED lines=8> */
[----:B------:R-:W-:Y:S02]  /*1cfd0*/  F2FP.F16.E4M3.UNPACK_B R7, R28.H1 ;  /* 0x0000001cff07723e */ /* 0x000fe400030006ff */
[----:B------:R-:W3:Y:S05]  /*1cfe0*/  LDL.LU R28, [R1+0xab0] ;  /* 0x000ab000011c7983 */ /* 0x000eea0000300800 */
[----:B--2---:R-:W-:-:S15]  /*1cff0*/  HMMA.16816.F32 R24, R16, R6, R24 ;  /* 0x000000061018723c */ /* 0x004fde0000001818 */
[----:B------:R-:W-:-:S04]  /*1d000*/  NOP ;  /* 0x0000000000007918 */ /* 0x000fc80000000000 */
[----:B------:R-:W-:Y:S04]  /*1d010*/  STL.64 [R1+0x170], R24 ;  /* 0x0001701801007387 */ /* 0x000fe80000100a00 */
[----:B------:R0:W-:Y:S04]  /*1d020*/  STL.64 [R1+0x178], R26 ;  /* 0x0001781a01007387 */ /* 0x0001e80000100a00 */
[----:B0-----:R-:W2:Y:S04]  /*1d030*/  LDL.LU.64 R26, [R1+0xaa8] ;  /* 0x000aa800011a7983 */ /* 0x001ea80000300a00 */
[----:B------:R-:W2:Y:S01]  /*1d040*/  LDL.LU.64 R24, [R1+0xaa0] ;  /* 0x000aa00001187983 */ /* 0x000ea20000300a00 */
[----:B---3--:R-:W-:-:S02]  /*1d050*/  IMAD R29, R28, 0x100, R29 ;  /* 0x000001001c1d7824 */ /* 0x008fc400078e021d */
[----:B------:R-:W0:Y:S01]  /*1d060*/  LDC R28, c[0x0][0x3ac] ;  /* 0x0000eb00ff1c7b82 */ /* 0x000e220000000800 */
[----:B------:R-:W-:Y:S02]  /*1d070*/  F2FP.F16.E4M3.UNPACK_B R8, R8.H1 ;  /* 0x00000008ff08723e */ /* 0x000fe400030006ff */
[----:B------:R-:W-:Y:S01]  /*1d080*/  F2FP.F16.E4M3.UNPACK_B R9, R9.H1 ;  /* 0x00000009ff09723e */ /* 0x000fe200030006ff */
[----:B-----5:R-:W-:Y:S02]  /*1d090*/  IMAD R11, R11, 0x100, R10 ;  /* 0x000001000b0b7824 */ /* 0x020fe400078e020a */
[----:B------:R-:W-:Y:S01]  /*1d0a0*/  IMAD R0, R23, 0x100, R22 ;  /* 0x0000010017007824 */ /* 0x000fe200078e0216 */
[----:B------:R-:W-:Y:S01]  /*1d0b0*/  STL.64 [R1+0xa98], R6 ;  /* 0x000a980601007387 */ /* 0x000fe20000100a00 */
[----:B0-----:R-:W-:Y:S02]  /*1d0c0*/  IMAD.SHL.U32 R10, R28, 0x80, RZ ;  /* 0x000000801c0a7824 */ /* 0x001fe400078e00ff */
[----:B------:R-:W-:Y:S01]  /*1d0d0*/  IMAD R28, R21, 0x100, R20 ;  /* 0x00000100151c7824 */ /* 0x000fe200078e0214 */
[----:B------:R0:W-:Y:S04]  /*1d0e0*/  STL.64 [R1+0xa90], R4 ;  /* 0x000a900401007387 */ /* 0x0001e80000100a00 */
[----:B0-----:R-:W3:Y:S01]  /*1d0f0*/  LDL.LU R4, [R1+0xd0] ;  /* 0x0000d00001047983 */ /* 0x001ee20000300800 */
[----:B--2---:R-:W-:-:S15]  /*1d100*/  HMMA.16816.F32 R20, R16, R8, R24 ;  /* 0x000000081014723c */ /* 0x004fde0000001818 */
[----:B------:R-:W-:-:S04]  /*1d110*/  NOP ;  /* 0x0000000000007918 */ /* 0x000fc80000000000 */
[----:B------:R-:W-:Y:S04]  /*1d120*/  STL.64 [R1+0x130], R20 ;  /* 0x0001301401007387 */ /* 0x000fe80000100a00 */
[----:B------:R-:W-:Y:S04]  /*1d130*/  STL.64 [R1+0x138], R22 ;  /* 0x0001381601007387 */ /* 0x000fe80000100a00 */
[----:B------:R-:W3:Y:S04]  /*1d140*/  LDL.LU R5, [R1+0xd4] ;  /* 0x0000d40001057983 */ /* 0x000ee80000300800 */
[----:B------:R-:W3:Y:S04]  /*1d150*/  LDL.LU R6, [R1+0xd8] ;  /* 0x0000d80001067983 */ /* 0x000ee80000300800 */
[----:B------:R-:W3:Y:S04]  /*1d160*/  LDL.LU R7, [R1+0xdc] ;  /* 0x0000dc0001077983 */ /* 0x000ee80000300800 */
[----:B------:R-:W2:Y:S04]  /*1d170*/  LDL.LU R14, [R1+0x960] ;  /* 0x00096000010e7983 */ /* 0x000ea80000300800 */
[----:B------:R-:W4:Y:S01]  /*1d180*/  LDL.LU R13, [R1+0x95c] ;  /* 0x00095c00010d7983 */ /* 0x000f220000300800 */
[----:B------:R-:W-:Y:S01]  /*1d190*/  IMAD.MOV.U32 R19, RZ, RZ, R0 ;  /* 0x000000ffff137224 */ /* 0x000fe200078e0000 */
[----:B------:R-:W-:-:S02]  /*1d1a0*/  F2FP.F16.E4M3.UNPACK_B R16, R11 ;  /* 0x0000000bff10723e */ /* 0x000fc400020006ff */
[----:B------:R-:W-:Y:S02]  /*1d1b0*/  F2FP.F16.E4M3.UNPACK_B R17, R29 ;  /* 0x0000001dff11723e */ /* 0x000fe400020006ff */
[----:B------:R-:W-:Y:S01]  /*1d1c0*/  F2FP.F16.E4M3.UNPACK_B R18, R28 ;  /* 0x0000001cff12723e */ /* 0x000fe200020006ff */
[----:B--2---:R-:W-:Y:S04]  /*1d1d0*/  STL [R1+0xa78], R14 ;  /* 0x000a780e01007387 */ /* 0x004fe80000100800 */
[----:B----4-:R0:W-:Y:S04]  /*1d1e0*/  STL.64 [R1+0xa70], R12 ;  /* 0x000a700c01007387 */ /* 0x0101e80000100a00 */
[----:B0-----:R-:W2:Y:S04]  /*1d1f0*/  LDL.LU R12, [R1+0xb0] ;  /* 0x0000b000010c7983 */ /* 0x001ea80000300800 */
[----:B------:R-:W2:Y:S04]  /*1d200*/  LDL.LU R13, [R1+0xb4] ;  /* 0x0000b400010d7983 */ /* 0x000ea80000300800 */
[----:B------:R-:W4:Y:S04]  /*1d210*/  LDL.LU R14, [R1+0xb8] ;  /* 0x0000b800010e7983 */ /* 0x000f280000300800 */
[----:B------:R-:W4:Y:S01]  /*1d220*/  LDL.LU R15, [R1+0xbc] ;  /* 0x0000bc00010f7983 */ /* 0x000f220000300800 */
[----:B------:R-:W-:-:S07]  /*1d230*/  F2FP.F16.E4M3.UNPACK_B R19, R19 ;  /* 0x00000013ff13723e */ /* 0x000fce00020006ff */
[C---:B---3--:R-:W-:Y:S01]  /*1d240*/  HMMA.16816.F32 R4, R16.reuse, R2, R4 ;  /* 0x000000021004723c */ /* 0x048fe20000001804 */
[----:B------:R-:W-:Y:S02]  /*1d250*/  R2UR UR14, R10 ;  /* 0x000000000a0e72ca */ /* 0x000fe400000e0000 */
[----:B------:R-:W-:Y:S01]  /*1d260*/  SHF.R.S32.HI R0, RZ, 0x1f, R10 ;  /* 0x0000001fff007819 */ /* 0x000fe2000001140a */
[----:B----4-:R-:W-:Y:S04]  /*1d270*/  STL.64 [R1+0xa88], R14 ;  /* 0x000a880e01007387 */ /* 0x010fe80000100a00 */
[----:B--2---:R0:W-:Y:S04]  /*1d280*/  STL.64 [R1+0xa80], R12 ;  /* 0x000a800c01007387 */ /* 0x0041e80000100a00 */
[----:B0-----:R-:W2:Y:S04]  /*1d290*/  LDL.LU R12, [R1+0xc0] ;  /* 0x0000c000010c7983 */ /* 0x001ea80000300800 */
[----:B------:R-:W2:Y:S04]  /*1d2a0*/  LDL.LU R13, [R1+0xc4] ;  /* 0x0000c400010d7983 */ /* 0x000ea80000300800 */
[----:B------:R-:W2:Y:S04]  /*1d2b0*/  LDL.LU R14, [R1+0xc8] ;  /* 0x0000c800010e7983 */ /* 0x000ea80000300800 */
[----:B------:R-:W2:Y:S04]  /*1d2c0*/  LDL.LU R15, [R1+0xcc] ;  /* 0x0000cc00010f7983 */ /* 0x000ea80000300800 */
[----:B------:R-:W3:Y:S04]  /*1d2d0*/  LDL.LU R20, [R1+0x96c] ;  /* 0x00096c0001147983 */ /* 0x000ee80000300800 */
[----:B------:R-:W3:Y:S04]  /*1d2e0*/  LDL.LU R21, [R1+0x968] ;  /* 0x0009680001157983 */ /* 0x000ee80000300800 */
[----:B------:R-:W4:Y:S04]  /*1d2f0*/  LDL.LU R22, [R1+0x970] ;  /* 0x0009700001167983 */ /* 0x000f280000300800 */
[----:B------:R-:W4:Y:S04]  /*1d300*/  LDL.LU R23, [R1+0x964] ;  /* 0x0009640001177983 */ /* 0x000f280000300800 */
[----:B------:R-:W5:Y:S04]  /*1d310*/  LDL.LU R24, [R1+0x20] ;  /* 0x0000200001187983 */ /* 0x000f680000300800 */
[----:B------:R-:W5:Y:S04]  /*1d320*/  LDL.LU R25, [R1+0x24] ;  /* 0x0000240001197983 */ /* 0x000f680000300800 */
[----:B------:R-:W5:Y:S04]  /*1d330*/  LDL.LU R26, [R1+0x28] ;  /* 0x00002800011a7983 */ /* 0x000f680000300800 */
[----:B------:R-:W5:Y:S04]  /*1d340*/  LDL.LU R27, [R1+0x2c] ;  /* 0x00002c00011b7983 */ /* 0x000f680000300800 */
        /* <DEDUP_REMOVED lines=13> */
[----:B----4-:R-:W-:Y:S02]  /*1d420*/  IMAD R29, R23, 0x100, R22 ;  /* 0x00000100171d7824 */ /* 0x010fe400078e0216 */
[C---:B-----5:R-:W-:Y:S08]  /*1d430*/  HMMA.16816.F32 R20, R16.reuse, R8, R24 ;  /* 0x000000081014723c */ /* 0x060ff00000001818 */
[----:B--2---:R-:W-:-:S15]  /*1d440*/  HMMA.16816.F32 R12, R16, R6, R12 ;  /* 0x00000006100c723c */ /* 0x004fde000000180c */
[----:B------:R-:W-:-:S04]  /*1d450*/  NOP ;  /* 0x0000000000007918 */ /* 0x000fc80000000000 */
[----:B------:R-:W-:Y:S04]  /*1d460*/  STL.64 [R1+0xf0], R12 ;  /* 0x0000f00c01007387 */ /* 0x000fe80000100a00 */
[----:B------:R0:W-:Y:S04]  /*1d470*/  STL.64 [R1+0xf8], R14 ;  /* 0x0000f80e01007387 */ /* 0x0001e80000100a00 */
[----:B0-----:R-:W2:Y:S04]  /*1d480*/  LDL.LU R14, [R1+0xa78] ;  /* 0x000a7800010e7983 */ /* 0x001ea80000300800 */
[----:B------:R-:W2:Y:S04]  /*1d490*/  LDL.LU.64 R12, [R1+0xa70] ;  /* 0x000a7000010c7983 */ /* 0x000ea80000300a00 */
[----:B------:R0:W-:Y:S04]  /*1d4a0*/  STL.64 [R1+0xa0], R20 ;  /* 0x0000a01401007387 */ /* 0x0001e80000100a00 */
[----:B------:R1:W-:Y:S04]  /*1d4b0*/  STL.64 [R1+0xa8], R22 ;  /* 0x0000a81601007387 */ /* 0x0003e80000100a00 */
[----:B------:R-:W3:Y:S04]  /*1d4c0*/  LDL.LU R24, [R1+0x70] ;  /* 0x0000700001187983 */ /* 0x000ee80000300800 */
[----:B------:R-:W3:Y:S04]  /*1d4d0*/  LDL.LU R25, [R1+0x74] ;  /* 0x0000740001197983 */ /* 0x000ee80000300800 */
[----:B------:R-:W3:Y:S04]  /*1d4e0*/  LDL.LU R26, [R1+0x78] ;  /* 0x00007800011a7983 */ /* 0x000ee80000300800 */
[----:B------:R-:W3:Y:S04]  /*1d4f0*/  LDL.LU R27, [R1+0x7c] ;  /* 0x00007c00011b7983 */ /* 0x000ee80000300800 */
[----:B0-----:R-:W4:Y:S04]  /*1d500*/  LDL.LU R20, [R1+0x10] ;  /* 0x0000100001147983 */ /* 0x001f280000300800 */
[----:B------:R-:W4:Y:S04]  /*1d510*/  LDL.LU R21, [R1+0x14] ;  /* 0x0000140001157983 */ /* 0x000f280000300800 */
[----:B-1----:R-:W5:Y:S04]  /*1d520*/  LDL.LU R22, [R1+0x18] ;  /* 0x0000180001167983 */ /* 0x002f680000300800 */
[----:B------:R-:W5:Y:S04]  /*1d530*/  LDL.LU R23, [R1+0x1c] ;  /* 0x00001c0001177983 */ /* 0x000f680000300800 */
[----:B-----5:R-:W-:Y:S04]  /*1d540*/  STL.64 [R1+0xa50], R22 ;  /* 0x000a501601007387 */ /* 0x020fe80000100a00 */
[----:B----4-:R0:W-:Y:S04]  /*1d550*/  STL.64 [R1+0xa48], R20 ;  /* 0x000a481401007387 */ /* 0x0101e80000100a00 */
[----:B0-----:R-:W4:Y:S04]  /*1d560*/  LDL.LU R20, [R1+0x50] ;  /* 0x0000500001147983 */ /* 0x001f280000300800 */
[----:B------:R-:W4:Y:S04]  /*1d570*/  LDL.LU R21, [R1+0x54] ;  /* 0x0000540001157983 */ /* 0x000f280000300800 */
[----:B------:R-:W5:Y:S04]  /*1d580*/  LDL.LU R22, [R1+0x58] ;  /* 0x0000580001167983 */ /* 0x000f680000300800 */
[----:B------:R-:W5:Y:S01]  /*1d590*/  LDL.LU R23, [R1+0x5c] ;  /* 0x00005c0001177983 */ /* 0x000f620000300800 */
[----:B------:R-:W-:Y:S01]  /*1d5a0*/  R2UR UR75, R0 ;  /* 0x00000000004b72ca */ /* 0x000fe200000e0000 */
[----:B------:R-:W-:-:S02]  /*1d5b0*/  IMAD R0, R10, 0x100, R11 ;  /* 0x000001000a007824 */ /* 0x000fc400078e020b */
[----:B--2---:R-:W-:Y:S01]  /*1d5c0*/  IMAD R11, R13, 0x100, R14 ;  /* 0x000001000d0b7824 */ /* 0x004fe200078e020e */
[----:B------:R-:W-:Y:S02]  /*1d5d0*/  F2FP.F16.E4M3.UNPACK_B R18, R28 ;  /* 0x0000001cff12723e */ /* 0x000fe400020006ff */
[----:B------:R-:W-:Y:S02]  /*1d5e0*/  F2FP.F16.E4M3.UNPACK_B R19, R29 ;  /* 0x0000001dff13723e */ /* 0x000fe400020006ff */
[----:B------:R-:W-:Y:S02]  /*1d5f0*/  F2FP.F16.E4M3.UNPACK_B R16, R0 ;  /* 0x00000000ff10723e */ /* 0x000fe400020006ff */
[----:B------:R-:W-:Y:S01]  /*1d600*/  F2FP.F16.E4M3.UNPACK_B R17, R11 ;  /* 0x0000000bff11723e */ /* 0x000fe200020006ff */
[----:B-----5:R-:W-:Y:S04]  /*1d610*/  STL.64 [R1+0xa68], R22 ;  /* 0x000a681601007387 */ /* 0x020fe80000100a00 */
[----:B----4-:R0:W-:Y:S04]  /*1d620*/  STL.64 [R1+0xa60], R20 ;  /* 0x000a601401007387 */ /* 0x0101e80000100a00 */
[----:B0-----:R-:W2:Y:S04]  /*1d630*/  LDL.LU R20, [R1+0x60] ;  /* 0x0000600001147983 */ /* 0x001ea80000300800 */
[----:B------:R-:W2:Y:S04]  /*1d640*/  LDL.LU R21, [R1+0x64] ;  /* 0x0000640001157983 */ /* 0x000ea80000300800 */
[----:B------:R-:W2:Y:S04]  /*1d650*/  LDL.LU R22, [R1+0x68] ;  /* 0x0000680001167983 */ /* 0x000ea80000300800 */
[----:B------:R-:W2:Y:S01]  /*1d660*/  LDL.LU R23, [R1+0x6c] ;  /* 0x00006c0001177983 */ /* 0x000ea20000300800 */
[C---:B---3--:R-:W-:Y:S03]  /*1d670*/  HMMA.16816.F32 R24, R16.reuse, R2, R24 ;  /* 0x000000021018723c */ /* 0x048fe60000001818 */
[----:B------:R-:W3:Y:S04]  /*1d680*/  LDL.LU R13, [R1+0x978] ;  /* 0x00097800010d7983 */ /* 0x000ee80000300800 */
[----:B------:R-:W3:Y:S04]  /*1d690*/  LDL.LU R10, [R1+0x974] ;  /* 0x00097400010a7983 */ /* 0x000ee80000300800 */
[----:B------:R-:W4:Y:S04]  /*1d6a0*/  LDL.LU R14, [R1+0x980] ;  /* 0x00098000010e7983 */ /* 0x000f280000300800 */
[----:B------:R-:W5:Y:S04]  /*1d6b0*/  LDL.LU R15, [R1+0x98c] ;  /* 0x00098c00010f7983 */ /* 0x000f680000300800 */
[----:B------:R-:W3:Y:S04]  /*1d6c0*/  LDL.LU R0, [R1+0x990] ;  /* 0x0009900001007983 */ /* 0x000ee80000300800 */
[----:B------:R-:W4:Y:S04]  /*1d6d0*/  LDL.LU R11, [R1+0x97c] ;  /* 0x00097c00010b7983 */ /* 0x000f280000300800 */
[----:B------:R-:W5:Y:S04]  /*1d6e0*/  LDL.LU R28, [R1+0x988] ;  /* 0x00098800011c7983 */ /* 0x000f680000300800 */
[----:B------:R-:W3:Y:S04]  /*1d6f0*/  LDL.LU R29, [R1+0x984] ;  /* 0x00098400011d7983 */ /* 0x000ee80000300800 */
[----:B------:R0:W-:Y:S04]  /*1d700*/  STL.64 [R1+0xe0], R24 ;  /* 0x0000e01801007387 */ /* 0x0001e80000100a00 */
[----:B------:R1:W-:Y:S04]  /*1d710*/  STL.64 [R1+0xe8], R26 ;  /* 0x0000e81a01007387 */ /* 0x0003e80000100a00 */
[----:B0-----:R-:W4:Y:S04]  /*1d720*/  LDL.LU R24, [R1] ;  /* 0x0000000001187983 */ /* 0x001f280000300800 */
[----:B------:R-:W4:Y:S04]  /*1d730*/  LDL.LU R25, [R1+0x4] ;  /* 0x0000040001197983 */ /* 0x000f280000300800 */
[----:B-1----:R-:W4:Y:S04]  /*1d740*/  LDL.LU R26, [R1+0x8] ;  /* 0x00000800011a7983 */ /* 0x002f280000300800 */
[----:B------:R-:W4:Y:S01]  /*1d750*/  LDL.LU R27, [R1+0xc] ;  /* 0x00000c00011b7983 */ /* 0x000f220000300800 */
[----:B--2---:R-:W-:-:S15]  /*1d760*/  HMMA.16816.F32 R20, R16, R4, R20 ;  /* 0x000000041014723c */ /* 0x004fde0000001814 */
[----:B------:R-:W-:-:S04]  /*1d770*/  NOP ;  /* 0x0000000000007918 */ /* 0x000fc80000000000 */
[----:B------:R-:W-:Y:S04]  /*1d780*/  STL.64 [R1+0x70], R20 ;  /* 0x0000701401007387 */ /* 0x000fe80000100a00 */
[----:B------:R0:W-:Y:S04]  /*1d790*/  STL.64 [R1+0x78], R22 ;  /* 0x0000781601007387 */ /* 0x0001e80000100a00 */
[----:B0-----:R-:W2:Y:S04]  /*1d7a0*/  LDL.LU.64 R22, [R1+0xa68] ;  /* 0x000a680001167983 */ /* 0x001ea80000300a00 */
[----:B------:R-:W2:Y:S01]  /*1d7b0*/  LDL.LU.64 R20, [R1+0xa60] ;  /* 0x000a600001147983 */ /* 0x000ea20000300a00 */
[----:B---3--:R-:W-:-:S03]  /*1d7c0*/  IMAD R10, R10, 0x100, R13 ;  /* 0x000001000a0a7824 */ /* 0x008fc600078e020d */
[----:B------:R-:W3:Y:S01]  /*1d7d0*/  LDL.LU R13, [R1+0xa58] ;  /* 0x000a5800010d7983 */ /* 0x000ee20000300800 */
[----:B--2---:R-:W-:-:S15]  /*1d7e0*/  HMMA.16816.F32 R20, R16, R6, R20 ;  /* 0x000000061014723c */ /* 0x004fde0000001814 */
[----:B------:R-:W-:-:S04]  /*1d7f0*/  NOP ;  /* 0x0000000000007918 */ /* 0x000fc80000000000 */
[----:B------:R-:W-:Y:S04]  /*1d800*/  STL.64 [R1+0xd0], R20 ;  /* 0x0000d01401007387 */ /* 0x000fe80000100a00 */
[----:B------:R0:W-:Y:S04]  /*1d810*/  STL.64 [R1+0xd8], R22 ;  /* 0x0000d81601007387 */ /* 0x0001e80000100a00 */
[----:B0-----:R-:W2:Y:S04]  /*1d820*/  LDL.LU.64 R22, [R1+0xa50] ;  /* 0x000a500001167983 */ /* 0x001ea80000300a00 */
[----:B------:R-:W2:Y:S01]  /*1d830*/  LDL.LU.64 R20, [R1+0xa48] ;  /* 0x000a480001147983 */ /* 0x000ea20000300a00 */
[----:B----4-:R-:W-:-:S02]  /*1d840*/  IMAD R11, R11, 0x100, R14 ;  /* 0x000001000b0b7824 */ /* 0x010fc400078e020e */
[----:B-----5:R-:W-:Y:S01]  /*1d850*/  IMAD R28, R28, 0x100, R15 ;  /* 0x000001001c1c7824 */ /* 0x020fe200078e020f */
[----:B------:R-:W3:Y:S04]  /*1d860*/  LDL.LU R14, [R1+0xa44] ;  /* 0x000a4400010e7983 */ /* 0x000ee80000300800 */
[----:B------:R-:W3:Y:S01]  /*1d870*/  LDL.LU R15, [R1+0xa40] ;  /* 0x000a4000010f7983 */ /* 0x000ee20000300800 */
[----:B------:R-:W-:Y:S02]  /*1d880*/  IMAD R29, R29, 0x100, R0 ;  /* 0x000001001d1d7824 */ /* 0x000fe400078e0200 */
[----:B------:R-:W0:Y:S01]  /*1d890*/  LDC R0, c[0x0][0x3ac] ;  /* 0x0000eb00ff007b82 */ /* 0x000e220000000800 */
[----:B--2---:R-:W-:Y:S01]  /*1d8a0*/  HMMA.16816.F32 R16, R16, R8, R20 ;  /* 0x000000081010723c */ /* 0x004fe20000001814 */
[----:B------:R-:W2:Y:S04]  /*1d8b0*/  LDL.LU.64 R22, [R1+0xa38] ;  /* 0x000a380001167983 */ /* 0x000ea80000300a00 */
[----:B------:R-:W2:-:S14]  /*1d8c0*/  LDL.LU.64 R20, [R1+0xa30] ;  /* 0x000a300001147983 */ /* 0x000e9c0000300a00 */
[----:B------:R1:W-:Y:S04]  /*1d8d0*/  STL.64 [R1+0x90], R16 ;  /* 0x0000901001007387 */ /* 0x0003e80000100a00 */
[----:B------:R4:W-:Y:S01]  /*1d8e0*/  STL.64 [R1+0x98], R18 ;  /* 0x0000981201007387 */ /* 0x0009e20000100a00 */
[----:B-1----:R-:W-:Y:S02]  /*1d8f0*/  F2FP.F16.E4M3.UNPACK_B R16, R10 ;  /* 0x0000000aff10723e */ /* 0x002fe400020006ff */
[----:B------:R-:W-:Y:S02]  /*1d900*/  F2FP.F16.E4M3.UNPACK_B R17, R11 ;  /* 0x0000000bff11723e */ /* 0x000fe400020006ff */
[----:B----4-:R-:W-:Y:S02]  /*1d910*/  F2FP.F16.E4M3.UNPACK_B R18, R28 ;  /* 0x0000001cff12723e */ /* 0x010fe400020006ff */
[----:B------:R-:W-:Y:S01]  /*1d920*/  F2FP.F16.E4M3.UNPACK_B R19, R29 ;  /* 0x0000001dff13723e */ /* 0x000fe200020006ff */
[----:B------:R-:W1:Y:S06]  /*1d930*/  LDC R10, c[0x0][0x3ac] ;  /* 0x0000eb00ff0a7b82 */ /* 0x000e6c0000000800 */
[----:B------:R-:W-:-:S15]  /*1d940*/  HMMA.16816.F32 R24, R16, R2, R24 ;  /* 0x000000021018723c */ /* 0x000fde0000001818 */
[----:B------:R-:W-:-:S04]  /*1d950*/  NOP ;  /* 0x0000000000007918 */ /* 0x000fc80000000000 */
[----:B------:R-:W-:Y:S04]  /*1d960*/  STL.64 [R1+0xc0], R24 ;  /* 0x0000c01801007387 */ /* 0x000fe80000100a00 */
[----:B------:R4:W-:Y:S04]  /*1d970*/  STL.64 [R1+0xc8], R26 ;  /* 0x0000c81a01007387 */ /* 0x0009e80000100a00 */
[----:B----4-:R-:W4:Y:S04]  /*1d980*/  LDL.LU.64 R26, [R1+0xa28] ;  /* 0x000a2800011a7983 */ /* 0x010f280000300a00 */
[----:B------:R-:W4:Y:S04]  /*1d990*/  LDL.LU.64 R24, [R1+0xa20] ;  /* 0x000a200001187983 */ /* 0x000f280000300a00 */
[----:B------:R-:W5:Y:S01]  /*1d9a0*/  LDL.LU R11, [R1+0x44c] ;  /* 0x00044c00010b7983 */ /* 0x000f620000300800 */
[----:B----4-:R-:W-:Y:S03]  /*1d9b0*/  HMMA.16816.F32 R24, R16, R4, R24 ;  /* 0x000000041018723c */ /* 0x010fe60000001818 */
[----:B------:R-:W4:Y:S04]  /*1d9c0*/  LDL.LU R4, [R1+0x7bc] ;  /* 0x0007bc0001047983 */ /* 0x000f280000300800 */
[----:B------:R-:W4:-:S12]  /*1d9d0*/  LDL.LU R5, [R1+0x444] ;  /* 0x0004440001057983 */ /* 0x000f180000300800 */
[----:B------:R0:W-:Y:S04]  /*1d9e0*/  STL.64 [R1+0xb0], R24 ;  /* 0x0000b01801007387 */ /* 0x0001e80000100a00 */
[----:B------:R1:W-:Y:S04]  /*1d9f0*/  STL.64 [R1+0xb8], R26 ;  /* 0x0000b81a01007387 */ /* 0x0003e80000100a00 */
[----:B0-----:R-:W4:Y:S04]  /*1da00*/  LDL.LU R25, [R1+0x448] ;  /* 0x0004480001197983 */ /* 0x001f280000300800 */
[----:B------:R-:W4:Y:S04]  /*1da10*/  LDL.LU R28, [R1+0x450] ;  /* 0x00045000011c7983 */ /* 0x000f280000300800 */
[----:B-1----:R-:W4:Y:S04]  /*1da20*/  LDL.LU R26, [R1+0x454] ;  /* 0x00045400011a7983 */ /* 0x002f280000300800 */
[----:B------:R-:W4:Y:S01]  /*1da30*/  LDL.LU R27, [R1+0x458] ;  /* 0x00045800011b7983 */ /* 0x000f220000300800 */
[C---:B--2---:R-:W-:Y:S03]  /*1da40*/  HMMA.16816.F32 R20, R16.reuse, R6, R20 ;  /* 0x000000061014723c */ /* 0x044fe60000001814 */
[----:B------:R-:W2:Y:S05]  /*1da50*/  LDL.LU R2, [R1+0x7b8] ;  /* 0x0007b80001027983 */ /* 0x000eaa0000300800 */
[----:B---3--:R-:W-:Y:S01]  /*1da60*/  HMMA.16816.F32 R12, R16, R8, R12 ;  /* 0x00000008100c723c */ /* 0x008fe2000000180c */
[----:B------:R-:W-:-:S10]  /*1da70*/  IMAD.SHL.U32 R10, R10, 0x80, RZ ;  /* 0x000000800a0a7824 */ /* 0x000fd400078e00ff */
[----:B------:R-:W-:Y:S04]  /*1da80*/  STL.64 [R1+0x80], R20 ;  /* 0x0000801401007387 */ /* 0x000fe80000100a00 */
[----:B------:R-:W-:Y:S04]  /*1da90*/  STL.64 [R1+0x88], R22 ;  /* 0x0000881601007387 */ /* 0x000fe80000100a00 */
[----:B------:R-:W3:Y:S04]  /*1daa0*/  LDL.LU R24, [R1+0x45c] ;  /* 0x00045c0001187983 */ /* 0x000ee80000300800 */
[----:B------:R-:W2:Y:S04]  /*1dab0*/  LDL.LU R3, [R1+0x830] ;  /* 0x0008300001037983 */ /* 0x000ea80000300800 */
[----:B------:R-:W2:Y:S04]  /*1dac0*/  LDL.LU R29, [R1+0x460] ;  /* 0x00046000011d7983 */ /* 0x000ea80000300800 */
[----:B------:R0:W-:Y:S04]  /*1dad0*/  STL.64 [R1+0x60], R12 ;  /* 0x0000600c01007387 */ /* 0x0001e80000100a00 */
[----:B------:R1:W-:Y:S01]  /*1dae0*/  STL.64 [R1+0x68], R14 ;  /* 0x0000680e01007387 */ /* 0x0003e20000100a00 */
[----:B-----5:R-:W-:-:S02]  /*1daf0*/  IADD3 R11, P1, PT, R10, R11, RZ ;  /* 0x0000000b0a0b7210 */ /* 0x020fc40007f3e0ff */
[C---:B----4-:R-:W-:Y:S02]  /*1db00*/  IADD3 R4, P5, PT, R10.reuse, R4, RZ ;  /* 0x000000040a047210 */ /* 0x050fe40007fbe0ff */
[----:B------:R-:W-:-:S03]  /*1db10*/  IADD3 R5, P6, PT, R10, R5, RZ ;  /* 0x000000050a057210 */ /* 0x000fc60007fde0ff */
[----:B------:R-:W-:Y:S04]  /*1db20*/  STL [R1+0x7bc], R4 ;  /* 0x0007bc0401007387 */ /* 0x000fe80000100800 */
[----:B------:R-:W4:Y:S04]  /*1db30*/  LDL.LU R19, [R1+0x82c] ;  /* 0x00082c0001137983 */ /* 0x000f280000300800 */
[----:B------:R-:W-:Y:S04]  /*1db40*/  STL [R1+0x444], R5 ;  /* 0x0004440501007387 */ /* 0x000fe80000100800 */
[----:B------:R-:W5:Y:S01]  /*1db50*/  LDL.LU R8, [R1+0x464] ;  /* 0x0004640001087983 */ /* 0x000f620000300800 */
[----:B------:R-:W-:-:S05]  /*1db60*/  IADD3 R25, P0, PT, R10, R25, RZ ;  /* 0x000000190a197210 */ /* 0x000fca0007f1e0ff */
[----:B------:R-:W-:Y:S04]  /*1db70*/  STL [R1+0x448], R25 ;  /* 0x0004481901007387 */ /* 0x000fe80000100800 */
[----:B------:R-:W5:Y:S04]  /*1db80*/  LDL.LU R9, [R1+0x824] ;  /* 0x0008240001097983 */ /* 0x000f680000300800 */
[----:B------:R1:W-:Y:S04]  /*1db90*/  STL [R1+0x44c], R11 ;  /* 0x00044c0b01007387 */ /* 0x0003e80000100800 */
[----:B0-----:R-:W5:Y:S04]  /*1dba0*/  LDL.LU R12, [R1+0x468] ;  /* 0x00046800010c7983 */ /* 0x001f680000300800 */
[----:B------:R-:W5:Y:S04]  /*1dbb0*/  LDL.LU R13, [R1+0x81c] ;  /* 0x00081c00010d7983 */ /* 0x000f680000300800 */
[----:B-1----:R-:W5:Y:S01]  /*1dbc0*/  LDL.LU R14, [R1+0x46c] ;  /* 0x00046c00010e7983 */ /* 0x002f620000300800 */
[----:B------:R-:W-:-:S03]  /*1dbd0*/  IADD3 R28, P2, PT, R10, R28, RZ ;  /* 0x0000001c0a1c7210 */ /* 0x000fc60007f5e0ff */
[----:B------:R-:W5:Y:S04]  /*1dbe0*/  LDL.LU R11, [R1+0x810] ;  /* 0x00081000010b7983 */ /* 0x000f680000300800 */
[----:B------:R-:W5:Y:S04]  /*1dbf0*/  LDL.LU R15, [R1+0x470] ;  /* 0x00047000010f7983 */ /* 0x000f680000300800 */
[----:B------:R0:W-:Y:S04]  /*1dc00*/  STL [R1+0x450], R28 ;  /* 0x0004501c01007387 */ /* 0x0001e80000100800 */
[----:B0-----:R-:W5:Y:S01]  /*1dc10*/  LDL.LU R28, [R1+0x80c] ;  /* 0x00080c00011c7983 */ /* 0x001f620000300800 */
[----:B------:R-:W-:Y:S01]  /*1dc20*/  IADD3 R26, P3, PT, R10, R26, RZ ;  /* 0x0000001a0a1a7210 */ /* 0x000fe20007f7e0ff */
[----:B------:R-:W-:-:S02]  /*1dc30*/  IMAD.SHL.U32 R0, R0, 0x80, RZ ;  /* 0x0000008000007824 */ /* 0x000fc400078e00ff */
[----:B------:R-:W5:Y:S01]  /*1dc40*/  LDL.LU R6, [R1+0x474] ;  /* 0x0004740001067983 */ /* 0x000f620000300800 */
[----:B------:R-:W-:-:S03]  /*1dc50*/  IADD3 R27, P4, PT, R10, R27, RZ ;  /* 0x0000001b0a1b7210 */ /* 0x000fc60007f9e0ff */
[----:B------:R0:W-:Y:S01]  /*1dc60*/  STL [R1+0x454], R26 ;  /* 0x0004541a01007387 */ /* 0x0001e20000100800 */
[----:B------:R-:W-:-:S03]  /*1dc70*/  SHF.R.S32.HI R0, RZ, 0x1f, R0 ;  /* 0x0000001fff007819 */ /* 0x000fc60000011400 */
[----:B0-----:R-:W5:Y:S04]  /*1dc80*/  LDL.LU R26, [R1+0x800] ;  /* 0x00080000011a7983 */ /* 0x001f680000300800 */
[----:B------:R-:W5:Y:S04]  /*1dc90*/  LDL.LU R25, [R1+0x478] ;  /* 0x0004780001197983 */ /* 0x000f680000300800 */
[----:B------:R0:W-:Y:S01]  /*1dca0*/  STL [R1+0x458], R27 ;  /* 0x0004581b01007387 */ /* 0x0001e20000100800 */
[----:B--2---:R-:W-:-:S03]  /*1dcb0*/  IMAD.X R2, R0, 0x1, R2, P5 ;  /* 0x0000000100027824 */ /* 0x004fc600028e0602 */
[----:B0-----:R-:W2:Y:S04]  /*1dcc0*/  LDL.LU R27, [R1+0x7f8] ;  /* 0x0007f800011b7983 */ /* 0x001ea80000300800 */
[----:B------:R0:W-:Y:S04]  /*1dcd0*/  STL [R1+0x7b8], R2 ;  /* 0x0007b80201007387 */ /* 0x0001e80000100800 */
[----:B0-----:R-:W2:Y:S01]  /*1dce0*/  LDL.LU R2, [R1+0x47c] ;  /* 0x00047c0001027983 */ /* 0x001ea20000300800 */
[----:B---3--:R-:W-:Y:S01]  /*1dcf0*/  IADD3 R24, P5, PT, R10, R24, RZ ;  /* 0x000000180a187210 */ /* 0x008fe20007fbe0ff */
[----:B------:R-:W-:-:S02]  /*1dd00*/  IMAD.X R3, R0, 0x1, R3, P6 ;  /* 0x0000000100037824 */ /* 0x000fc400030e0603 */
[----:B------:R-:W3:Y:S04]  /*1dd10*/  LDL.LU R7, [R1+0x7f0] ;  /* 0x0007f00001077983 */ /* 0x000ee80000300800 */
[----:B------:R-:W3:Y:S04]  /*1dd20*/  LDL.LU R20, [R1+0x480] ;  /* 0x0004800001147983 */ /* 0x000ee80000300800 */
[----:B------:R-:W-:Y:S04]  /*1dd30*/  STL [R1+0x45c], R24 ;  /* 0x00045c1801007387 */ /* 0x000fe80000100800 */
[----:B------:R-:W3:Y:S04]  /*1dd40*/  LDL.LU R21, [R1+0x7ec] ;  /* 0x0007ec0001157983 */ /* 0x000ee80000300800 */
[----:B------:R0:W-:Y:S01]  /*1dd50*/  STL [R1+0x830], R3 ;  /* 0x0008300301007387 */ /* 0x0001e20000100800 */
[----:B------:R-:W-:-:S03]  /*1dd60*/  IADD3 R29, P6, PT, R10, R29, RZ ;  /* 0x0000001d0a1d7210 */ /* 0x000fc60007fde0ff */
[----:B0-----:R-:W3:Y:S04]  /*1dd70*/  LDL.LU R3, [R1+0x484] ;  /* 0x0004840001037983 */ /* 0x001ee80000300800 */
[----:B------:R-:W3:Y:S04]  /*1dd80*/  LDL.LU R22, [R1+0x7e8] ;  /* 0x0007e80001167983 */ /* 0x000ee80000300800 */
[----:B------:R-:W3:Y:S04]  /*1dd90*/  LDL.LU R23, [R1+0x488] ;  /* 0x0004880001177983 */ /* 0x000ee80000300800 */
[----:B------:R-:W3:Y:S04]  /*1dda0*/  LDL.LU R4, [R1+0x7e4] ;  /* 0x0007e40001047983 */ /* 0x000ee80000300800 */
[----:B------:R0:W-:Y:S04]  /*1ddb0*/  STL [R1+0x460], R29 ;  /* 0x0004601d01007387 */ /* 0x0001e80000100800 */
[----:B------:R-:W3:Y:S04]  /*1ddc0*/  LDL.LU R5, [R1+0x48c] ;  /* 0x00048c0001057983 */ /* 0x000ee80000300800 */
[----:B------:R-:W3:Y:S04]  /*1ddd0*/  LDL.LU R24, [R1+0x7e0] ;  /* 0x0007e00001187983 */ /* 0x000ee80000300800 */
[----:B0-----:R-:W3:Y:S01]  /*1dde0*/  LDL.LU R29, [R1+0x490] ;  /* 0x00049000011d7983 */ /* 0x001ee20000300800 */
[----:B----4-:R-:W-:Y:S01]  /*1ddf0*/  IMAD.X R19, R0, 0x1, R19, P0 ;  /* 0x0000000100137824 */ /* 0x010fe200000e0613 */
[----:B-----5:R-:W-:-:S04]  /*1de00*/  IADD3 R8, P0, PT, R10, R8, RZ ;  /* 0x000000080a087210 */ /* 0x020fc80007f1e0ff */
[----:B------:R-:W-:Y:S04]  /*1de10*/  STL [R1+0x82c], R19 ;  /* 0x00082c1301007387 */ /* 0x000fe80000100800 */
[----:B------:R-:W-:Y:S01]  /*1de20*/  STL [R1+0x464], R8 ;  /* 0x0004640801007387 */ /* 0x000fe20000100800 */
[----:B------:R-:W-:Y:S01]  /*1de30*/  IMAD.X R9, R0, 0x1, R9, P1 ;  /* 0x0000000100097824 */ /* 0x000fe200008e0609 */
[----:B------:R-:W-:Y:S01]  /*1de40*/  IADD3 R12, P1, PT, R10, R12, RZ ;  /* 0x0000000c0a0c7210 */ /* 0x000fe20007f3e0ff */
[----:B------:R-:W-:-:S03]  /*1de50*/  IMAD.X R13, R0, 0x1, R13, P2 ;  /* 0x00000001000d7824 */ /* 0x000fc600010e060d */
[----:B------:R-:W-:Y:S04]  /*1de60*/  STL [R1+0x824], R9 ;  /* 0x0008240901007387 */ /* 0x000fe80000100800 */
[----:B------:R-:W-:Y:S01]  /*1de70*/  STL [R1+0x468], R12 ;  /* 0x0004680c01007387 */ /* 0x000fe20000100800 */
[----:B------:R-:W-:Y:S01]  /*1de80*/  IMAD.X R11, R0, 0x1, R11, P3 ;  /* 0x00000001000b7824 */ /* 0x000fe200018e060b */
[----:B------:R-:W-:-:S04]  /*1de90*/  IADD3 R14, P2, PT, R10, R14, RZ ;  /* 0x0000000e0a0e7210 */ /* 0x000fc80007f5e0ff */
[----:B------:R0:W-:Y:S04]  /*1dea0*/  STL [R1+0x810], R11 ;  /* 0x0008100b01007387 */ /* 0x0001e80000100800 */
[----:B------:R-:W-:Y:S01]  /*1deb0*/  STL [R1+0x81c], R13 ;  /* 0x00081c0d01007387 */ /* 0x000fe20000100800 */
[----:B------:R-:W-:-:S03]  /*1dec0*/  IMAD.X R28, R0, 0x1, R28, P4 ;  /* 0x00000001001c7824 */ /* 0x000fc600020e061c */
[----:B0-----:R-:W4:Y:S04]  /*1ded0*/  LDL.LU R11, [R1+0x694] ;  /* 0x00069400010b7983 */ /* 0x001f280000300800 */
[----:B------:R-:W-:Y:S04]  /*1dee0*/  STL [R1+0x46c], R14 ;  /* 0x00046c0e01007387 */ /* 0x000fe80000100800 */
[----:B------:R0:W-:Y:S04]  /*1def0*/  STL [R1+0x80c], R28 ;  /* 0x00080c1c01007387 */ /* 0x0001e80000100800 */
[----:B0-----:R-:W5:Y:S01]  /*1df00*/  LDL.LU R28, [R1+0x494] ;  /* 0x00049400011c7983 */ /* 0x001f620000300800 */
[----:B------:R-:W-:Y:S01]  /*1df10*/  IADD3 R15, P3, PT, R10, R15, RZ ;  /* 0x0000000f0a0f7210 */ /* 0x000fe20007f7e0ff */
[----:B------:R-:W-:Y:S01]  /*1df20*/  IMAD.X R26, R0, 0x1, R26, P5 ;  /* 0x00000001001a7824 */ /* 0x000fe200028e061a */
[----:B------:R-:W-:-:S03]  /*1df30*/  IADD3 R6, P4, PT, R10, R6, RZ ;  /* 0x000000060a067210 */ /* 0x000fc60007f9e0ff */
[----:B------:R-:W-:Y:S04]  /*1df40*/  STL [R1+0x470], R15 ;  /* 0x0004700f01007387 */ /* 0x000fe80000100800 */
[----:B------:R0:W-:Y:S01]  /*1df50*/  STL [R1+0x800], R26 ;  /* 0x0008001a01007387 */ /* 0x0001e20000100800 */
[----:B------:R-:W-:Y:S01]  /*1df60*/  IADD3 R25, P5, PT, R10, R25, RZ ;  /* 0x000000190a197210 */ /* 0x000fe20007fbe0ff */
[----:B--2---:R-:W-:Y:S02]  /*1df70*/  IMAD.X R27, R0, 0x1, R27, P6 ;  /* 0x00000001001b7824 */ /* 0x004fe400030e061b */
[----:B0-----:R-:W2:Y:S04]  /*1df80*/  LDL.LU R26, [R1+0x7cc] ;  /* 0x0007cc00011a7983 */ /* 0x001ea80000300800 */
[----:B------:R-:W-:Y:S04]  /*1df90*/  STL [R1+0x474], R6 ;  /* 0x0004740601007387 */ /* 0x000fe80000100800 */
[----:B------:R0:W-:Y:S01]  /*1dfa0*/  STL [R1+0x7f8], R27 ;  /* 0x0007f81b01007387 */ /* 0x0001e20000100800 */
[----:B------:R-:W-:-:S03]  /*1dfb0*/  IADD3 R2, P6, PT, R10, R2, RZ ;  /* 0x000000020a027210 */ /* 0x000fc60007fde0ff */
[----:B0-----:R-:W2:Y:S04]  /*1dfc0*/  LDL.LU R27, [R1+0x498] ;  /* 0x00049800011b7983 */ /* 0x001ea80000300800 */
[----:B------:R0:W-:Y:S04]  /*1dfd0*/  STL [R1+0x478], R25 ;  /* 0x0004781901007387 */ /* 0x0001e80000100800 */
[----:B0-----:R-:W2:Y:S04]  /*1dfe0*/  LDL.LU R25, [R1+0x7d4] ;  /* 0x0007d40001197983 */ /* 0x001ea80000300800 */
[----:B------:R0:W-:Y:S04]  /*1dff0*/  STL [R1+0x47c], R2 ;  /* 0x00047c0201007387 */ /* 0x0001e80000100800 */
[----:B0-----:R-:W2:Y:S01]  /*1e000*/  LDL.LU R2, [R1+0x49c] ;  /* 0x00049c0001027983 */ /* 0x001ea20000300800 */
[----:B---3--:R-:W-:-:S02]  /*1e010*/  IMAD.X R7, R0, 0x1, R7, P0 ;  /* 0x0000000100077824 */ /* 0x008fc400000e0607 */
[----:B------:R-:W-:Y:S01]  /*1e020*/  IMAD.X R21, R0, 0x1, R21, P1 ;  /* 0x0000000100157824 */ /* 0x000fe200008e0615 */
[C---:B------:R-:W-:Y:S02]  /*1e030*/  IADD3 R3, P1, PT, R10.reuse, R3, RZ ;  /* 0x000000030a037210 */ /* 0x040fe40007f3e0ff */
[----:B------:R-:W-:Y:S01]  /*1e040*/  IADD3 R20, P0, PT, R10, R20, RZ ;  /* 0x000000140a147210 */ /* 0x000fe20007f1e0ff */
[----:B------:R-:W-:Y:S01]  /*1e050*/  IMAD.X R22, R0, 0x1, R22, P2 ;  /* 0x0000000100167824 */ /* 0x000fe200010e0616 */
[----:B------:R-:W-:Y:S04]  /*1e060*/  STL [R1+0x7f0], R7 ;  /* 0x0007f00701007387 */ /* 0x000fe80000100800 */
[----:B------:R0:W-:Y:S01]  /*1e070*/  STL [R1+0x484], R3 ;  /* 0x0004840301007387 */ /* 0x0001e20000100800 */
[----:B------:R-:W-:-:S03]  /*1e080*/  IADD3 R23, P2, PT, R10, R23, RZ ;  /* 0x000000170a177210 */ /* 0x000fc60007f5e0ff */
[----:B------:R-:W-:Y:S01]  /*1e090*/  STL [R1+0x480], R20 ;  /* 0x0004801401007387 */ /* 0x000fe20000100800 */
[----:B------:R-:W-:Y:S01]  /*1e0a0*/  IMAD.X R4, R0, 0x1, R4, P3 ;  /* 0x0000000100047824 */ /* 0x000fe200018e0604 */
[----:B------:R-:W-:Y:S01]  /*1e0b0*/  IADD3 R5, P3, PT, R10, R5, RZ ;  /* 0x000000050a057210 */ /* 0x000fe20007f7e0ff */
[----:B------:R-:W-:Y:S01]  /*1e0c0*/  IMAD.X R24, R0, 0x1, R24, P4 ;  /* 0x0000000100187824 */ /* 0x000fe200020e0618 */
[----:B0-----:R-:W3:Y:S04]  /*1e0d0*/  LDL.LU R3, [R1+0x7dc] ;  /* 0x0007dc0001037983 */ /* 0x001ee80000300800 */
[----:B------:R-:W-:Y:S04]  /*1e0e0*/  STL [R1+0x7ec], R21 ;  /* 0x0007ec1501007387 */ /* 0x000fe80000100800 */
[----:B------:R-:W-:Y:S04]  /*1e0f0*/  STL [R1+0x7e8], R22 ;  /* 0x0007e81601007387 */ /* 0x000fe80000100800 */
[----:B------:R-:W-:Y:S04]  /*1e100*/  STL [R1+0x488], R23 ;  /* 0x0004881701007387 */ /* 0x000fe80000100800 */
[----:B------:R-:W-:Y:S01]  /*1e110*/  STL [R1+0x7e4], R4 ;  /* 0x0007e40401007387 */ /* 0x000fe20000100800 */
[----:B------:R-:W-:-:S03]  /*1e120*/  IADD3 R29, P4, PT, R10, R29, RZ ;  /* 0x0000001d0a1d7210 */ /* 0x000fc60007f9e0ff */
[----:B------:R-:W3:Y:S04]  /*1e130*/  LDL.LU R19, [R1+0x4a0] ;  /* 0x0004a00001137983 */ /* 0x000ee80000300800 */
[----:B------:R-:W-:Y:S04]  /*1e140*/  STL [R1+0x48c], R5 ;  /* 0x00048c0501007387 */ /* 0x000fe80000100800 */
[----:B------:R-:W3:Y:S04]  /*1e150*/  LDL.LU R8, [R1+0x7d8] ;  /* 0x0007d80001087983 */ /* 0x000ee80000300800 */
[----:B------:R-:W-:Y:S04]  /*1e160*/  STL [R1+0x7e0], R24 ;  /* 0x0007e01801007387 */ /* 0x000fe80000100800 */
[----:B------:R-:W3:Y:S04]  /*1e170*/  LDL.LU R9, [R1+0x4a4] ;  /* 0x0004a40001097983 */ /* 0x000ee80000300800 */
[----:B------:R0:W-:Y:S04]  /*1e180*/  STL [R1+0x490], R29 ;  /* 0x0004901d01007387 */ /* 0x0001e80000100800 */
[----:B------:R-:W3:Y:S04]  /*1e190*/  LDL.LU R12, [R1+0x7d0] ;  /* 0x0007d000010c7983 */ /* 0x000ee80000300800 */
[----:B------:R-:W3:Y:S04]  /*1e1a0*/  LDL.LU R13, [R1+0x4a8] ;  /* 0x0004a800010d7983 */ /* 0x000ee80000300800 */
[----:B------:R-:W3:Y:S04]  /*1e1b0*/  LDL.LU R14, [R1+0x7c8] ;  /* 0x0007c800010e7983 */ /* 0x000ee80000300800 */
[----:B0-----:R-:W3:Y:S04]  /*1e1c0*/  LDL.LU R29, [R1+0x4ac] ;  /* 0x0004ac00011d7983 */ /* 0x001ee80000300800 */
[----:B------:R-:W3:Y:S01]  /*1e1d0*/  LDL.LU R15, [R1+0x7c4] ;  /* 0x0007c400010f7983 */ /* 0x000ee20000300800 */
[----:B----4-:R-:W-:-:S05]  /*1e1e0*/  IMAD.X R11, R0, 0x1, R11, P5 ;  /* 0x00000001000b7824 */ /* 0x010fca00028e060b */
[----:B------:R0:W-:Y:S01]  /*1e1f0*/  STL [R1+0x694], R11 ;  /* 0x0006940b01007387 */ /* 0x0001e20000100800 */
[----:B-----5:R-:W-:-:S03]  /*1e200*/  IADD3 R28, P5, PT, R10, R28, RZ ;  /* 0x0000001c0a1c7210 */ /* 0x020fc60007fbe0ff */
[----:B0-----:R-:W4:Y:S04]  /*1e210*/  LDL.LU R11, [R1+0x4b0] ;  /* 0x0004b000010b7983 */ /* 0x001f280000300800 */
[----:B------:R-:W5:Y:S04]  /*1e220*/  LDL.LU R6, [R1+0x7c0] ;  /* 0x0007c00001067983 */ /* 0x000f680000300800 */
[----:B------:R0:W-:Y:S04]  /*1e230*/  STL [R1+0x494], R28 ;  /* 0x0004941c01007387 */ /* 0x0001e80000100800 */
[----:B0-----:R-:W5:Y:S04]  /*1e240*/  LDL.LU R28, [R1+0x4b4] ;  /* 0x0004b400011c7983 */ /* 0x001f680000300800 */
[----:B------:R-:W5:Y:S01]  /*1e250*/  LDL.LU R24, [R1+0x698] ;  /* 0x0006980001187983 */ /* 0x000f620000300800 */
[----:B--2---:R-:W-:-:S05]  /*1e260*/  IMAD.X R26, R0, 0x1, R26, P6 ;  /* 0x00000001001a7824 */ /* 0x004fca00030e061a */
[----:B------:R0:W-:Y:S01]  /*1e270*/  STL [R1+0x7cc], R26 ;  /* 0x0007cc1a01007387 */ /* 0x0001e20000100800 */
[----:B------:R-:W-:-:S03]  /*1e280*/  IADD3 R27, P6, PT, R10, R27, RZ ;  /* 0x0000001b0a1b7210 */ /* 0x000fc60007fde0ff */
[----:B0-----:R-:W2:Y:S04]  /*1e290*/  LDL.LU R26, [R1+0x4b8] ;  /* 0x0004b800011a7983 */ /* 0x001ea80000300800 */
[----:B------:R0:W-:Y:S01]  /*1e2a0*/  STL [R1+0x498], R27 ;  /* 0x0004981b01007387 */ /* 0x0001e20000100800 */
[----:B------:R-:W-:-:S03]  /*1e2b0*/  IMAD.X R25, R0, 0x1, R25, P0 ;  /* 0x0000000100197824 */ /* 0x000fc600000e0619 */
[----:B0-----:R-:W2:Y:S04]  /*1e2c0*/  LDL.LU R27, [R1+0x69c] ;  /* 0x00069c00011b7983 */ /* 0x001ea80000300800 */
[----:B------:R-:W2:Y:S04]  /*1e2d0*/  LDL.LU R7, [R1+0x4bc] ;  /* 0x0004bc0001077983 */ /* 0x000ea80000300800 */
[----:B------:R-:W2:Y:S04]  /*1e2e0*/  LDL.LU R20, [R1+0x6a0] ;  /* 0x0006a00001147983 */ /* 0x000ea80000300800 */
[----:B------:R-:W-:Y:S04]  /*1e2f0*/  STL [R1+0x7d4], R25 ;  /* 0x0007d41901007387 */ /* 0x000fe80000100800 */
[----:B------:R-:W2:Y:S01]  /*1e300*/  LDL.LU R21, [R1+0x4c0] ;  /* 0x0004c00001157983 */ /* 0x000ea20000300800 */
[----:B------:R-:W-:-:S05]  /*1e310*/  IADD3 R2, P0, PT, R10, R2, RZ ;  /* 0x000000020a027210 */ /* 0x000fca0007f1e0ff */
[----:B------:R0:W-:Y:S04]  /*1e320*/  STL [R1+0x49c], R2 ;  /* 0x00049c0201007387 */ /* 0x0001e80000100800 */
[----:B0-----:R-:W2:Y:S04]  /*1e330*/  LDL.LU R2, [R1+0x6a4] ;  /* 0x0006a40001027983 */ /* 0x001ea80000300800 */
[----:B------:R-:W2:Y:S01]  /*1e340*/  LDL.LU R22, [R1+0x4c4] ;  /* 0x0004c40001167983 */ /* 0x000ea20000300800 */
[----:B---3--:R-:W-:-:S03]  /*1e350*/  IMAD.X R3, R0, 0x1, R3, P1 ;  /* 0x0000000100037824 */ /* 0x008fc600008e0603 */
[----:B------:R-:W3:Y:S04]  /*1e360*/  LDL.LU R23, [R1+0x6a8] ;  /* 0x0006a80001177983 */ /* 0x000ee80000300800 */
[----:B------:R-:W3:Y:S04]  /*1e370*/  LDL.LU R4, [R1+0x4c8] ;  /* 0x0004c80001047983 */ /* 0x000ee80000300800 */
[----:B------:R0:W-:Y:S04]  /*1e380*/  STL [R1+0x7dc], R3 ;  /* 0x0007dc0301007387 */ /* 0x0001e80000100800 */
[----:B------:R-:W3:Y:S04]  /*1e390*/  LDL.LU R5, [R1+0x6ac] ;  /* 0x0006ac0001057983 */ /* 0x000ee80000300800 */
[----:B------:R-:W3:Y:S01]  /*1e3a0*/  LDL.LU R25, [R1+0x4cc] ;  /* 0x0004cc0001197983 */ /* 0x000ee20000300800 */
[----:B------:R-:W-:Y:S01]  /*1e3b0*/  IADD3 R19, P1, PT, R10, R19, RZ ;  /* 0x000000130a137210 */ /* 0x000fe20007f3e0ff */
[----:B------:R-:W-:Y:S01]  /*1e3c0*/  IMAD.X R8, R0, 0x1, R8, P2 ;  /* 0x0000000100087824 */ /* 0x000fe200010e0608 */
[----:B------:R-:W-:Y:S01]  /*1e3d0*/  IADD3 R9, P2, PT, R10, R9, RZ ;  /* 0x000000090a097210 */ /* 0x000fe20007f5e0ff */
[C---:B------:R-:W-:Y:S01]  /*1e3e0*/  IMAD.X R12, R0.reuse, 0x1, R12, P3 ;  /* 0x00000001000c7824 */ /* 0x040fe200018e060c */
[----:B0-----:R-:W3:Y:S01]  /*1e3f0*/  LDL.LU R3, [R1+0x6b0] ;  /* 0x0006b00001037983 */ /* 0x001ee20000300800 */
[----:B------:R-:W-:-:S03]  /*1e400*/  IMAD.X R14, R0, 0x1, R14, P4 ;  /* 0x00000001000e7824 */ /* 0x000fc600020e060e */
[----:B------:R-:W-:Y:S01]  /*1e410*/  STL [R1+0x4a0], R19 ;  /* 0x0004a01301007387 */ /* 0x000fe20000100800 */
[----:B------:R-:W-:-:S03]  /*1e420*/  IADD3 R13, P3, PT, R10, R13, RZ ;  /* 0x0000000d0a0d7210 */ /* 0x000fc60007f7e0ff */
[----:B------:R-:W-:Y:S04]  /*1e430*/  STL [R1+0x7d8], R8 ;  /* 0x0007d80801007387 */ /* 0x000fe80000100800 */
[----:B------:R-:W-:Y:S01]  /*1e440*/  STL [R1+0x4a4], R9 ;  /* 0x0004a40901007387 */ /* 0x000fe20000100800 */
[----:B------:R-:W-:Y:S01]  /*1e450*/  IADD3 R29, P4, PT, R10, R29, RZ ;  /* 0x0000001d0a1d7210 */ /* 0x000fe20007f9e0ff */
[----:B------:R-:W-:Y:S02]  /*1e460*/  IMAD.X R15, R0, 0x1, R15, P5 ;  /* 0x00000001000f7824 */ /* 0x000fe400028e060f */
[----:B------:R-:W-:Y:S04]  /*1e470*/  STL [R1+0x7d0], R12 ;  /* 0x0007d00c01007387 */ /* 0x000fe80000100800 */
[----:B------:R0:W-:Y:S04]  /*1e480*/  STL [R1+0x4ac], R29 ;  /* 0x0004ac1d01007387 */ /* 0x0001e80000100800 */
[----:B------:R-:W-:Y:S04]  /*1e490*/  STL [R1+0x4a8], R13 ;  /* 0x0004a80d01007387 */ /* 0x000fe80000100800 */
[----:B0-----:R-:W3:Y:S04]  /*1e4a0*/  LDL.LU R29, [R1+0x4d0] ;  /* 0x0004d000011d7983 */ /* 0x001ee80000300800 */
[----:B------:R-:W-:Y:S01]  /*1e4b0*/  STL [R1+0x7c8], R14 ;  /* 0x0007c80e01007387 */ /* 0x000fe20000100800 */
[----:B----4-:R-:W-:Y:S01]  /*1e4c0*/  IADD3 R11, P5, PT, R10, R11, RZ ;  /* 0x0000000b0a0b7210 */ /* 0x010fe20007fbe0ff */
[----:B-----5:R-:W-:-:S04]  /*1e4d0*/  IMAD.X R6, R0, 0x1, R6, P6 ;  /* 0x0000000100067824 */ /* 0x020fc800030e0606 */
[----:B------:R0:W-:Y:S01]  /*1e4e0*/  STL [R1+0x4b0], R11 ;  /* 0x0004b00b01007387 */ /* 0x0001e20000100800 */
[----:B------:R-:W-:-:S03]  /*1e4f0*/  IADD3 R28, P6, PT, R10, R28, RZ ;  /* 0x0000001c0a1c7210 */ /* 0x000fc60007fde0ff */
[----:B0-----:R-:W4:Y:S04]  /*1e500*/  LDL.LU R11, [R1+0x6b4] ;  /* 0x0006b400010b7983 */ /* 0x001f280000300800 */
[----:B------:R-:W-:Y:S04]  /*1e510*/  STL [R1+0x7c4], R15 ;  /* 0x0007c40f01007387 */ /* 0x000fe80000100800 */
[----:B------:R0:W-:Y:S04]  /*1e520*/  STL [R1+0x4b4], R28 ;  /* 0x0004b41c01007387 */ /* 0x0001e80000100800 */
[----:B0-----:R-:W5:Y:S01]  /*1e530*/  LDL.LU R28, [R1+0x4d4] ;  /* 0x0004d400011c7983 */ /* 0x001f620000300800 */
[----:B------:R-:W-:Y:S01]  /*1e540*/  IMAD.X R24, R0, 0x1, R24, P0 ;  /* 0x0000000100187824 */ /* 0x000fe200000e0618 */
[----:B--2---:R-:W-:-:S02]  /*1e550*/  IADD3 R26, P0, PT, R10, R26, RZ ;  /* 0x0000001a0a1a7210 */ /* 0x004fc40007f1e0ff */
[----:B------:R-:W-:Y:S04]  /*1e560*/  STL [R1+0x7c0], R6 ;  /* 0x0007c00601007387 */ /* 0x000fe80000100800 */
[----:B------:R0:W-:Y:S01]  /*1e570*/  STL [R1+0x4b8], R26 ;  /* 0x0004b81a01007387 */ /* 0x0001e20000100800 */
[----:B------:R-:W-:-:S03]  /*1e580*/  IMAD.X R27, R0, 0x1, R27, P1 ;  /* 0x00000001001b7824 */ /* 0x000fc600008e061b */
[----:B0-----:R-:W2:Y:S04]  /*1e590*/  LDL.LU R26, [R1+0x6b8] ;  /* 0x0006b800011a7983 */ /* 0x001ea80000300800 */
[----:B------:R0:W-:Y:S01]  /*1e5a0*/  STL [R1+0x698], R24 ;  /* 0x0006981801007387 */ /* 0x0001e20000100800 */
[----:B------:R-:W-:Y:S01]  /*1e5b0*/  IADD3 R7, P1, PT, R10, R7, RZ ;  /* 0x000000070a077210 */ /* 0x000fe20007f3e0ff */
[C---:B------:R-:W-:Y:S02]  /*1e5c0*/  IMAD.X R20, R0.reuse, 0x1, R20, P2 ;  /* 0x0000000100147824 */ /* 0x040fe400010e0614 */
[----:B0-----:R-:W2:Y:S04]  /*1e5d0*/  LDL.LU R24, [R1+0x4d8] ;  /* 0x0004d80001187983 */ /* 0x001ea80000300800 */
[----:B------:R0:W-:Y:S01]  /*1e5e0*/  STL [R1+0x69c], R27 ;  /* 0x00069c1b01007387 */ /* 0x0001e20000100800 */
[----:B------:R-:W-:-:S03]  /*1e5f0*/  IMAD.X R2, R0, 0x1, R2, P3 ;  /* 0x0000000100027824 */ /* 0x000fc600018e0602 */
[----:B0-----:R-:W2:Y:S04]  /*1e600*/  LDL.LU R27, [R1+0x6bc] ;  /* 0x0006bc00011b7983 */ /* 0x001ea80000300800 */
[----:B------:R-:W-:Y:S04]  /*1e610*/  STL [R1+0x4bc], R7 ;  /* 0x0004bc0701007387 */ /* 0x000fe80000100800 */
[----:B------:R0:W-:Y:S04]  /*1e620*/  STL [R1+0x6a4], R2 ;  /* 0x0006a40201007387 */ /* 0x0001e80000100800 */
[----:B------:R-:W-:Y:S04]  /*1e630*/  STL [R1+0x6a0], R20 ;  /* 0x0006a01401007387 */ /* 0x000fe80000100800 */
[----:B0-----:R-:W2:Y:S01]  /*1e640*/  LDL.LU R2, [R1+0x4dc] ;  /* 0x0004dc0001027983 */ /* 0x001ea20000300800 */
[----:B------:R-:W-:-:S02]  /*1e650*/  IADD3 R21, P2, PT, R10, R21, RZ ;  /* 0x000000150a157210 */ /* 0x000fc40007f5e0ff */
[----:B------:R-:W-:Y:S01]  /*1e660*/  IADD3 R22, P3, PT, R10, R22, RZ ;  /* 0x000000160a167210 */ /* 0x000fe20007f7e0ff */
[----:B---3--:R-:W-:Y:S01]  /*1e670*/  IMAD.X R23, R0, 0x1, R23, P4 ;  /* 0x0000000100177824 */ /* 0x008fe200020e0617 */
[----:B------:R-:W-:Y:S01]  /*1e680*/  IADD3 R4, P4, PT, R10, R4, RZ ;  /* 0x000000040a047210 */ /* 0x000fe20007f9e0ff */
[----:B------:R-:W-:Y:S01]  /*1e690*/  IMAD.X R5, R0, 0x1, R5, P5 ;  /* 0x0000000100057824 */ /* 0x000fe200028e0605 */
[----:B------:R-:W-:Y:S04]  /*1e6a0*/  STL [R1+0x4c0], R21 ;  /* 0x0004c01501007387 */ /* 0x000fe80000100800 */
[----:B------:R-:W-:Y:S01]  /*1e6b0*/  STL [R1+0x4c4], R22 ;  /* 0x0004c41601007387 */ /* 0x000fe20000100800 */
[----:B------:R-:W-:-:S03]  /*1e6c0*/  IADD3 R25, P5, PT, R10, R25, RZ ;  /* 0x000000190a197210 */ /* 0x000fc60007fbe0ff */
[----:B------:R-:W-:Y:S04]  /*1e6d0*/  STL [R1+0x6a8], R23 ;  /* 0x0006a81701007387 */ /* 0x000fe80000100800 */
[----:B------:R-:W-:Y:S01]  /*1e6e0*/  STL [R1+0x4c8], R4 ;  /* 0x0004c80401007387 */ /* 0x000fe20000100800 */
[----:B------:R-:W-:-:S03]  /*1e6f0*/  IMAD.X R3, R0, 0x1, R3, P6 ;  /* 0x0000000100037824 */ /* 0x000fc600030e0603 */
        /* <DEDUP_REMOVED lines=8> */
[----:B------:R-:W3:Y:S01]  /*1e780*/  LDL.LU R14, [R1+0x4e8] ;  /* 0x0004e800010e7983 */ /* 0x000ee20000300800 */
[----:B------:R-:W-:-:S03]  /*1e790*/  IADD3 R29, P6, PT, R10, R29, RZ ;  /* 0x0000001d0a1d7210 */ /* 0x000fc60007fde0ff */
[----:B0-----:R-:W3:Y:S04]  /*1e7a0*/  LDL.LU R3, [R1+0x6cc] ;  /* 0x0006cc0001037983 */ /* 0x001ee80000300800 */
[----:B------:R-:W3:Y:S04]  /*1e7b0*/  LDL.LU R15, [R1+0x4ec] ;  /* 0x0004ec00010f7983 */ /* 0x000ee80000300800 */
[----:B------:R0:W-:Y:S04]  /*1e7c0*/  STL [R1+0x4d0], R29 ;  /* 0x0004d01d01007387 */ /* 0x0001e80000100800 */
        /* <DEDUP_REMOVED lines=8> */
[----:B0-----:R-:W5:Y:S01]  /*1e850*/  LDL.LU R28, [R1+0x6d8] ;  /* 0x0006d800011c7983 */ /* 0x001f620000300800 */
[----:B--2---:R-:W-:-:S05]  /*1e860*/  IMAD.X R26, R0, 0x1, R26, P1 ;  /* 0x00000001001a7824 */ /* 0x004fca00008e061a */
[----:B------:R0:W-:Y:S01]  /*1e870*/  STL [R1+0x6b8], R26 ;  /* 0x0006b81a01007387 */ /* 0x0001e20000100800 */
[----:B------:R-:W-:-:S03]  /*1e880*/  IADD3 R24, P1, PT, R10, R24, RZ ;  /* 0x000000180a187210 */ /* 0x000fc60007f3e0ff */
[----:B0-----:R-:W2:Y:S04]  /*1e890*/  LDL.LU R26, [R1+0x4f8] ;  /* 0x0004f800011a7983 */ /* 0x001ea80000300800 */
[----:B------:R-:W2:Y:S04]  /*1e8a0*/  LDL.LU R7, [R1+0x6dc] ;  /* 0x0006dc0001077983 */ /* 0x000ea80000300800 */
[----:B------:R-:W2:Y:S04]  /*1e8b0*/  LDL.LU R20, [R1+0x4fc] ;  /* 0x0004fc0001147983 */ /* 0x000ea80000300800 */
[----:B------:R-:W-:Y:S04]  /*1e8c0*/  STL [R1+0x4d8], R24 ;  /* 0x0004d81801007387 */ /* 0x000fe80000100800 */
[----:B------:R-:W2:Y:S01]  /*1e8d0*/  LDL.LU R21, [R1+0x6e0] ;  /* 0x0006e00001157983 */ /* 0x000ea20000300800 */
[----:B------:R-:W-:-:S05]  /*1e8e0*/  IMAD.X R27, R0, 0x1, R27, P2 ;  /* 0x00000001001b7824 */ /* 0x000fca00010e061b */
[----:B------:R0:W-:Y:S01]  /*1e8f0*/  STL [R1+0x6bc], R27 ;  /* 0x0006bc1b01007387 */ /* 0x0001e20000100800 */
[----:B------:R-:W-:-:S03]  /*1e900*/  IADD3 R2, P2, PT, R10, R2, RZ ;  /* 0x000000020a027210 */ /* 0x000fc60007f5e0ff */
[----:B0-----:R-:W2:Y:S04]  /*1e910*/  LDL.LU R27, [R1+0x500] ;  /* 0x00050000011b7983 */ /* 0x001ea80000300800 */
[----:B------:R-:W2:Y:S04]  /*1e920*/  LDL.LU R22, [R1+0x6e4] ;  /* 0x0006e40001167983 */ /* 0x000ea80000300800 */
[----:B------:R-:W2:Y:S04]  /*1e930*/  LDL.LU R23, [R1+0x504] ;  /* 0x0005040001177983 */ /* 0x000ea80000300800 */
[----:B------:R-:W2:Y:S04]  /*1e940*/  LDL.LU R4, [R1+0x6e8] ;  /* 0x0006e80001047983 */ /* 0x000ea80000300800 */
[----:B------:R0:W-:Y:S04]  /*1e950*/  STL [R1+0x4dc], R2 ;  /* 0x0004dc0201007387 */ /* 0x0001e80000100800 */
[----:B------:R-:W2:Y:S04]  /*1e960*/  LDL.LU R5, [R1+0x508] ;  /* 0x0005080001057983 */ /* 0x000ea80000300800 */
[----:B------:R-:W2:Y:S04]  /*1e970*/  LDL.LU R24, [R1+0x6ec] ;  /* 0x0006ec0001187983 */ /* 0x000ea80000300800 */
[----:B0-----:R-:W2:Y:S01]  /*1e980*/  LDL.LU R2, [R1+0x50c] ;  /* 0x00050c0001027983 */ /* 0x001ea20000300800 */
[----:B---3--:R-:W-:Y:S01]  /*1e990*/  IMAD.X R19, R0, 0x1, R19, P3 ;  /* 0x0000000100137824 */ /* 0x008fe200018e0613 */
[----:B------:R-:W-:Y:S01]  /*1e9a0*/  IADD3 R8, P3, PT, R10, R8, RZ ;  /* 0x000000080a087210 */ /* 0x000fe20007f7e0ff */
[----:B------:R-:W-:Y:S01]  /*1e9b0*/  IMAD.X R9, R0, 0x1, R9, P4 ;  /* 0x0000000100097824 */ /* 0x000fe200020e0609 */
[----:B------:R-:W-:Y:S01]  /*1e9c0*/  IADD3 R12, P4, PT, R10, R12, RZ ;  /* 0x0000000c0a0c7210 */ /* 0x000fe20007f9e0ff */
[C---:B------:R-:W-:Y:S01]  /*1e9d0*/  IMAD.X R13, R0.reuse, 0x1, R13, P5 ;  /* 0x00000001000d7824 */ /* 0x040fe200028e060d */
[----:B------:R-:W-:Y:S04]  /*1e9e0*/  STL [R1+0x6c0], R19 ;  /* 0x0006c01301007387 */ /* 0x000fe80000100800 */
[----:B------:R-:W-:Y:S01]  /*1e9f0*/  STL [R1+0x4e0], R8 ;  /* 0x0004e00801007387 */ /* 0x000fe20000100800 */
[----:B------:R-:W-:Y:S01]  /*1ea00*/  IMAD.X R3, R0, 0x1, R3, P6 ;  /* 0x0000000100037824 */ /* 0x000fe200030e0603 */
[----:B------:R-:W-:-:S02]  /*1ea10*/  IADD3 R14, P5, PT, R10, R14, RZ ;  /* 0x0000000e0a0e7210 */ /* 0x000fc40007fbe0ff */
[----:B------:R-:W-:Y:S04]  /*1ea20*/  STL [R1+0x6c4], R9 ;  /* 0x0006c40901007387 */ /* 0x000fe80000100800 */
[----:B------:R-:W-:Y:S04]  /*1ea30*/  STL [R1+0x4e4], R12 ;  /* 0x0004e40c01007387 */ /* 0x000fe80000100800 */
[----:B------:R0:W-:Y:S04]  /*1ea40*/  STL [R1+0x6cc], R3 ;  /* 0x0006cc0301007387 */ /* 0x0001e80000100800 */
[----:B------:R-:W-:Y:S01]  /*1ea50*/  STL [R1+0x6c8], R13 ;  /* 0x0006c80d01007387 */ /* 0x000fe20000100800 */
[----:B------:R-:W-:Y:S01]  /*1ea60*/  IADD3 R15, P6, PT, R10, R15, RZ ;  /* 0x0000000f0a0f7210 */ /* 0x000fe20007fde0ff */
[----:B------:R-:W-:-:S02]  /*1ea70*/  IMAD.X R29, R0, 0x1, R29, P0 ;  /* 0x00000001001d7824 */ /* 0x000fc400000e061d */
[----:B0-----:R-:W3:Y:S04]  /*1ea80*/  LDL.LU R3, [R1+0x6f0] ;  /* 0x0006f00001037983 */ /* 0x001ee80000300800 */
[----:B------:R-:W-:Y:S04]  /*1ea90*/  STL [R1+0x4e8], R14 ;  /* 0x0004e80e01007387 */ /* 0x000fe80000100800 */
[----:B------:R0:W-:Y:S01]  /*1eaa0*/  STL [R1+0x6d0], R29 ;  /* 0x0006d01d01007387 */ /* 0x0001e20000100800 */
[----:B------:R-:W-:-:S03]  /*1eab0*/  IADD3 R6, P0, PT, R10, R6, RZ ;  /* 0x000000060a067210 */ /* 0x000fc60007f1e0ff */
[----:B0-----:R-:W3:Y:S04]  /*1eac0*/  LDL.LU R29, [R1+0x510] ;  /* 0x00051000011d7983 */ /* 0x001ee80000300800 */
[----:B------:R-:W-:Y:S01]  /*1ead0*/  STL [R1+0x4ec], R15 ;  /* 0x0004ec0f01007387 */ /* 0x000fe20000100800 */
[----:B----4-:R-:W-:-:S05]  /*1eae0*/  IMAD.X R11, R0, 0x1, R11, P1 ;  /* 0x00000001000b7824 */ /* 0x010fca00008e060b */
[----:B------:R0:W-:Y:S01]  /*1eaf0*/  STL [R1+0x6d4], R11 ;  /* 0x0006d40b01007387 */ /* 0x0001e20000100800 */
[----:B-----5:R-:W-:-:S03]  /*1eb00*/  IMAD.X R28, R0, 0x1, R28, P2 ;  /* 0x00000001001c7824 */ /* 0x020fc600010e061c */
[----:B0-----:R-:W4:Y:S04]  /*1eb10*/  LDL.LU R11, [R1+0x6f4] ;  /* 0x0006f400010b7983 */ /* 0x001f280000300800 */
[----:B------:R-:W-:Y:S04]  /*1eb20*/  STL [R1+0x4f0], R6 ;  /* 0x0004f00601007387 */ /* 0x000fe80000100800 */
[----:B------:R0:W-:Y:S04]  /*1eb30*/  STL [R1+0x6d8], R28 ;  /* 0x0006d81c01007387 */ /* 0x0001e80000100800 */
[----:B0-----:R-:W5:Y:S01]  /*1eb40*/  LDL.LU R28, [R1+0x514] ;  /* 0x00051400011c7983 */ /* 0x001f620000300800 */
[----:B------:R-:W-:-:S02]  /*1eb50*/  IADD3 R25, P1, PT, R10, R25, RZ ;  /* 0x000000190a197210 */ /* 0x000fc40007f3e0ff */
[----:B--2---:R-:W-:Y:S01]  /*1eb60*/  IADD3 R26, P2, PT, R10, R26, RZ ;  /* 0x0000001a0a1a7210 */ /* 0x004fe20007f5e0ff */
[C---:B------:R-:W-:Y:S02]  /*1eb70*/  IMAD.X R7, R0.reuse, 0x1, R7, P3 ;  /* 0x0000000100077824 */ /* 0x040fe400018e0607 */
[----:B------:R0:W-:Y:S01]  /*1eb80*/  STL [R1+0x4f4], R25 ;  /* 0x0004f41901007387 */ /* 0x0001e20000100800 */
[----:B------:R-:W-:Y:S01]  /*1eb90*/  IMAD.X R21, R0, 0x1, R21, P4 ;  /* 0x0000000100157824 */ /* 0x000fe200020e0615 */
[C---:B------:R-:W-:Y:S02]  /*1eba0*/  IADD3 R20, P3, PT, R10.reuse, R20, RZ ;  /* 0x000000140a147210 */ /* 0x040fe40007f7e0ff */
[----:B0-----:R-:W2:Y:S04]  /*1ebb0*/  LDL.LU R25, [R1+0x6f8] ;  /* 0x0006f80001197983 */ /* 0x001ea80000300800 */
[----:B------:R0:W-:Y:S01]  /*1ebc0*/  STL [R1+0x4f8], R26 ;  /* 0x0004f81a01007387 */ /* 0x0001e20000100800 */
[----:B------:R-:W-:-:S03]  /*1ebd0*/  IADD3 R27, P4, PT, R10, R27, RZ ;  /* 0x0000001b0a1b7210 */ /* 0x000fc60007f9e0ff */
[----:B0-----:R-:W2:Y:S04]  /*1ebe0*/  LDL.LU R26, [R1+0x518] ;  /* 0x00051800011a7983 */ /* 0x001ea80000300800 */
[----:B------:R-:W-:Y:S01]  /*1ebf0*/  STL [R1+0x6dc], R7 ;  /* 0x0006dc0701007387 */ /* 0x000fe20000100800 */
[----:B------:R-:W-:-:S03]  /*1ec00*/  IMAD.X R22, R0, 0x1, R22, P5 ;  /* 0x0000000100167824 */ /* 0x000fc600028e0616 */
[----:B------:R0:W-:Y:S01]  /*1ec10*/  STL [R1+0x500], R27 ;  /* 0x0005001b01007387 */ /* 0x0001e20000100800 */
[----:B------:R-:W-:-:S03]  /*1ec20*/  IADD3 R23, P5, PT, R10, R23, RZ ;  /* 0x000000170a177210 */ /* 0x000fc60007fbe0ff */
[----:B------:R-:W-:Y:S01]  /*1ec30*/  STL [R1+0x4fc], R20 ;  /* 0x0004fc1401007387 */ /* 0x000fe20000100800 */
[----:B------:R-:W-:Y:S01]  /*1ec40*/  IMAD.X R4, R0, 0x1, R4, P6 ;  /* 0x0000000100047824 */ /* 0x000fe200030e0604 */
[----:B------:R-:W-:Y:S01]  /*1ec50*/  IADD3 R5, P6, PT, R10, R5, RZ ;  /* 0x000000050a057210 */ /* 0x000fe20007fde0ff */
[----:B------:R-:W-:Y:S01]  /*1ec60*/  IMAD.X R24, R0, 0x1, R24, P0 ;  /* 0x0000000100187824 */ /* 0x000fe200000e0618 */
[----:B0-----:R-:W2:Y:S04]  /*1ec70*/  LDL.LU R27, [R1+0x6fc] ;  /* 0x0006fc00011b7983 */ /* 0x001ea80000300800 */
[----:B------:R-:W-:Y:S04]  /*1ec80*/  STL [R1+0x6e0], R21 ;  /* 0x0006e01501007387 */ /* 0x000fe80000100800 */
[----:B------:R-:W-:Y:S04]  /*1ec90*/  STL [R1+0x6e4], R22 ;  /* 0x0006e41601007387 */ /* 0x000fe80000100800 */
[----:B------:R-:W-:Y:S04]  /*1eca0*/  STL [R1+0x504], R23 ;  /* 0x0005041701007387 */ /* 0x000fe80000100800 */
[----:B------:R-:W-:Y:S01]  /*1ecb0*/  STL [R1+0x6e8], R4 ;  /* 0x0006e80401007387 */ /* 0x000fe20000100800 */
[----:B------:R-:W-:-:S03]  /*1ecc0*/  IADD3 R2, P0, PT, R10, R2, RZ ;  /* 0x000000020a027210 */ /* 0x000fc60007f1e0ff */
[----:B------:R-:W2:Y:S04]  /*1ecd0*/  LDL.LU R19, [R1+0x51c] ;  /* 0x00051c0001137983 */ /* 0x000ea80000300800 */
[----:B------:R-:W-:Y:S04]  /*1ece0*/  STL [R1+0x508], R5 ;  /* 0x0005080501007387 */ /* 0x000fe80000100800 */
[----:B------:R-:W2:Y:S04]  /*1ecf0*/  LDL.LU R8, [R1+0x700] ;  /* 0x0007000001087983 */ /* 0x000ea80000300800 */
[----:B------:R-:W-:Y:S04]  /*1ed00*/  STL [R1+0x6ec], R24 ;  /* 0x0006ec1801007387 */ /* 0x000fe80000100800 */
[----:B------:R-:W2:Y:S04]  /*1ed10*/  LDL.LU R9, [R1+0x520] ;  /* 0x0005200001097983 */ /* 0x000ea80000300800 */
[----:B------:R0:W-:Y:S04]  /*1ed20*/  STL [R1+0x50c], R2 ;  /* 0x00050c0201007387 */ /* 0x0001e80000100800 */
[----:B------:R-:W2:Y:S04]  /*1ed30*/  LDL.LU R12, [R1+0x704] ;  /* 0x00070400010c7983 */ /* 0x000ea80000300800 */
[----:B------:R-:W2:Y:S04]  /*1ed40*/  LDL.LU R13, [R1+0x524] ;  /* 0x00052400010d7983 */ /* 0x000ea80000300800 */
[----:B------:R-:W2:Y:S04]  /*1ed50*/  LDL.LU R14, [R1+0x708] ;  /* 0x00070800010e7983 */ /* 0x000ea80000300800 */
[----:B0-----:R-:W2:Y:S01]  /*1ed60*/  LDL.LU R2, [R1+0x528] ;  /* 0x0005280001027983 */ /* 0x001ea20000300800 */
[----:B---3--:R-:W-:-:S03]  /*1ed70*/  IMAD.X R3, R0, 0x1, R3, P1 ;  /* 0x0000000100037824 */ /* 0x008fc600008e0603 */
[----:B------:R-:W3:Y:S04]  /*1ed80*/  LDL.LU R15, [R1+0x70c] ;  /* 0x00070c00010f7983 */ /* 0x000ee80000300800 */
[----:B------:R0:W-:Y:S01]  /*1ed90*/  STL [R1+0x6f0], R3 ;  /* 0x0006f00301007387 */ /* 0x0001e20000100800 */
        /* <DEDUP_REMOVED lines=10> */
[----:B------:R0:W-:Y:S04]  /*1ee40*/  STL [R1+0x514], R28 ;  /* 0x0005141c01007387 */ /* 0x0001e80000100800 */
[----:B0-----:R-:W5:Y:S04]  /*1ee50*/  LDL.LU R28, [R1+0x718] ;  /* 0x00071800011c7983 */ /* 0x001f680000300800 */
[----:B------:R-:W5:Y:S01]  /*1ee60*/  LDL.LU R7, [R1+0x538] ;  /* 0x0005380001077983 */ /* 0x000f620000300800 */
[----:B--2---:R-:W-:-:S03]  /*1ee70*/  IMAD.X R25, R0, 0x1, R25, P3 ;  /* 0x0000000100197824 */ /* 0x004fc600018e0619 */
[----:B------:R-:W2:Y:S04]  /*1ee80*/  LDL.LU R20, [R1+0x71c] ;  /* 0x00071c0001147983 */ /* 0x000ea80000300800 */
[----:B------:R0:W-:Y:S04]  /*1ee90*/  STL [R1+0x6f8], R25 ;  /* 0x0006f81901007387 */ /* 0x0001e80000100800 */
[----:B------:R-:W2:Y:S01]  /*1eea0*/  LDL.LU R21, [R1+0x53c] ;  /* 0x00053c0001157983 */ /* 0x000ea20000300800 */
[----:B------:R-:W-:-:S05]  /*1eeb0*/  IADD3 R26, P3, PT, R10, R26, RZ ;  /* 0x0000001a0a1a7210 */ /* 0x000fca0007f7e0ff */
[----:B------:R1:W-:Y:S04]  /*1eec0*/  STL [R1+0x518], R26 ;  /* 0x0005181a01007387 */ /* 0x0003e80000100800 */
[----:B0-----:R-:W2:Y:S04]  /*1eed0*/  LDL.LU R25, [R1+0x720] ;  /* 0x0007200001197983 */ /* 0x001ea80000300800 */
[----:B------:R-:W2:Y:S04]  /*1eee0*/  LDL.LU R22, [R1+0x540] ;  /* 0x0005400001167983 */ /* 0x000ea80000300800 */
[----:B------:R-:W2:Y:S04]  /*1eef0*/  LDL.LU R23, [R1+0x724] ;  /* 0x0007240001177983 */ /* 0x000ea80000300800 */
[----:B------:R-:W2:Y:S01]  /*1ef00*/  LDL.LU R4, [R1+0x544] ;  /* 0x0005440001047983 */ /* 0x000ea20000300800 */
[----:B------:R-:W-:-:S05]  /*1ef10*/  IMAD.X R27, R0, 0x1, R27, P4 ;  /* 0x00000001001b7824 */ /* 0x000fca00020e061b */
[----:B------:R0:W-:Y:S04]  /*1ef20*/  STL [R1+0x6fc], R27 ;  /* 0x0006fc1b01007387 */ /* 0x0001e80000100800 */
[----:B------:R-:W2:Y:S04]  /*1ef30*/  LDL.LU R5, [R1+0x728] ;  /* 0x0007280001057983 */ /* 0x000ea80000300800 */
[----:B-1----:R-:W2:Y:S01]  /*1ef40*/  LDL.LU R26, [R1+0x548] ;  /* 0x00054800011a7983 */ /* 0x002ea20000300800 */
[----:B------:R-:W-:Y:S01]  /*1ef50*/  IADD3 R19, P4, PT, R10, R19, RZ ;  /* 0x000000130a137210 */ /* 0x000fe20007f9e0ff */
[----:B------:R-:W-:Y:S01]  /*1ef60*/  IMAD.X R8, R0, 0x1, R8, P5 ;  /* 0x0000000100087824 */ /* 0x000fe200028e0608 */
[----:B------:R-:W-:Y:S01]  /*1ef70*/  IADD3 R9, P5, PT, R10, R9, RZ ;  /* 0x000000090a097210 */ /* 0x000fe20007fbe0ff */
[----:B------:R-:W-:-:S02]  /*1ef80*/  IMAD.X R12, R0, 0x1, R12, P6 ;  /* 0x00000001000c7824 */ /* 0x000fc400030e060c */
[----:B------:R-:W-:Y:S01]  /*1ef90*/  IMAD.X R14, R0, 0x1, R14, P0 ;  /* 0x00000001000e7824 */ /* 0x000fe200000e060e */
[----:B0-----:R-:W2:Y:S04]  /*1efa0*/  LDL.LU R27, [R1+0x72c] ;  /* 0x00072c00011b7983 */ /* 0x001ea80000300800 */
[----:B------:R-:W-:Y:S01]  /*1efb0*/  STL [R1+0x51c], R19 ;  /* 0x00051c1301007387 */ /* 0x000fe20000100800 */
[----:B------:R-:W-:-:S03]  /*1efc0*/  IADD3 R13, P6, PT, R10, R13, RZ ;  /* 0x0000000d0a0d7210 */ /* 0x000fc60007fde0ff */
[----:B------:R-:W-:Y:S01]  /*1efd0*/  STL [R1+0x700], R8 ;  /* 0x0007000801007387 */ /* 0x000fe20000100800 */
[----:B------:R-:W-:-:S03]  /*1efe0*/  IADD3 R2, P0, PT, R10, R2, RZ ;  /* 0x000000020a027210 */ /* 0x000fc60007f1e0ff */
[----:B------:R-:W-:Y:S04]  /*1eff0*/  STL [R1+0x520], R9 ;  /* 0x0005200901007387 */ /* 0x000fe80000100800 */
[----:B------:R-:W-:Y:S04]  /*1f000*/  STL [R1+0x704], R12 ;  /* 0x0007040c01007387 */ /* 0x000fe80000100800 */
[----:B------:R0:W-:Y:S04]  /*1f010*/  STL [R1+0x528], R2 ;  /* 0x0005280201007387 */ /* 0x0001e80000100800 */
[----:B------:R-:W-:Y:S04]  /*1f020*/  STL [R1+0x524], R13 ;  /* 0x0005240d01007387 */ /* 0x000fe80000100800 */
[----:B0-----:R-:W2:Y:S01]  /*1f030*/  LDL.LU R2, [R1+0x54c] ;  /* 0x00054c0001027983 */ /* 0x001ea20000300800 */
[----:B---3--:R-:W-:Y:S01]  /*1f040*/  IMAD.X R15, R0, 0x1, R15, P1 ;  /* 0x00000001000f7824 */ /* 0x008fe200008e060f */
[----:B------:R-:W-:Y:S01]  /*1f050*/  IADD3 R3, P1, PT, R10, R3, RZ ;  /* 0x000000030a037210 */ /* 0x000fe20007f3e0ff */
[----:B------:R-:W-:Y:S01]  /*1f060*/  IMAD.X R6, R0, 0x1, R6, P2 ;  /* 0x0000000100067824 */ /* 0x000fe200010e0606 */
[----:B------:R-:W-:Y:S04]  /*1f070*/  STL [R1+0x708], R14 ;  /* 0x0007080e01007387 */ /* 0x000fe80000100800 */
[----:B------:R0:W-:Y:S01]  /*1f080*/  STL [R1+0x52c], R3 ;  /* 0x00052c0301007387 */ /* 0x0001e20000100800 */
[----:B------:R-:W-:Y:S01]  /*1f090*/  IADD3 R29, P2, PT, R10, R29, RZ ;  /* 0x0000001d0a1d7210 */ /* 0x000fe20007f5e0ff */
[----:B------:R-:W-:-:S02]  /*1f0a0*/  IMAD.X R24, R0, 0x1, R24, P3 ;  /* 0x0000000100187824 */ /* 0x000fc400018e0618 */
[----:B0-----:R-:W3:Y:S04]  /*1f0b0*/  LDL.LU R3, [R1+0x730] ;  /* 0x0007300001037983 */ /* 0x001ee80000300800 */
[----:B------:R-:W-:Y:S04]  /*1f0c0*/  STL [R1+0x70c], R15 ;  /* 0x00070c0f01007387 */ /* 0x000fe80000100800 */
[----:B------:R0:W-:Y:S04]  /*1f0d0*/  STL [R1+0x530], R29 ;  /* 0x0005301d01007387 */ /* 0x0001e80000100800 */
[----:B0-----:R-:W3:Y:S04]  /*1f0e0*/  LDL.LU R29, [R1+0x550] ;  /* 0x00055000011d7983 */ /* 0x001ee80000300800 */
[----:B------:R-:W-:Y:S01]  /*1f0f0*/  STL [R1+0x710], R6 ;  /* 0x0007100601007387 */ /* 0x000fe20000100800 */
[----:B----4-:R-:W-:-:S05]  /*1f100*/  IADD3 R11, P3, PT, R10, R11, RZ ;  /* 0x0000000b0a0b7210 */ /* 0x010fca0007f7e0ff */
[----:B------:R0:W-:Y:S01]  /*1f110*/  STL [R1+0x534], R11 ;  /* 0x0005340b01007387 */ /* 0x0001e20000100800 */
[----:B-----5:R-:W-:-:S03]  /*1f120*/  IMAD.X R28, R0, 0x1, R28, P4 ;  /* 0x00000001001c7824 */ /* 0x020fc600020e061c */
[----:B0-----:R-:W4:Y:S04]  /*1f130*/  LDL.LU R11, [R1+0x734] ;  /* 0x00073400010b7983 */ /* 0x001f280000300800 */
[----:B------:R0:W-:Y:S04]  /*1f140*/  STL [R1+0x714], R24 ;  /* 0x0007141801007387 */ /* 0x0001e80000100800 */
[----:B0-----:R-:W5:Y:S04]  /*1f150*/  LDL.LU R24, [R1+0x554] ;  /* 0x0005540001187983 */ /* 0x001f680000300800 */
[----:B------:R0:W-:Y:S04]  /*1f160*/  STL [R1+0x718], R28 ;  /* 0x0007181c01007387 */ /* 0x0001e80000100800 */
[----:B0-----:R-:W5:Y:S01]  /*1f170*/  LDL.LU R28, [R1+0x738] ;  /* 0x00073800011c7983 */ /* 0x001f620000300800 */
[----:B------:R-:W-:Y:S01]  /*1f180*/  IADD3 R7, P4, PT, R10, R7, RZ ;  /* 0x000000070a077210 */ /* 0x000fe20007f9e0ff */
[----:B--2---:R-:W-:-:S02]  /*1f190*/  IMAD.X R25, R0, 0x1, R25, P6 ;  /* 0x0000000100197824 */ /* 0x004fc400030e0619 */
[----:B------:R-:W-:Y:S01]  /*1f1a0*/  IMAD.X R20, R0, 0x1, R20, P5 ;  /* 0x0000000100147824 */ /* 0x000fe200028e0614 */
[C---:B------:R-:W-:Y:S02]  /*1f1b0*/  IADD3 R21, P5, PT, R10.reuse, R21, RZ ;  /* 0x000000150a157210 */ /* 0x040fe40007fbe0ff */
[----:B------:R-:W-:Y:S01]  /*1f1c0*/  IADD3 R22, P6, PT, R10, R22, RZ ;  /* 0x000000160a167210 */ /* 0x000fe20007fde0ff */
[----:B------:R-:W-:Y:S04]  /*1f1d0*/  STL [R1+0x538], R7 ;  /* 0x0005380701007387 */ /* 0x000fe80000100800 */
[----:B------:R0:W-:Y:S01]  /*1f1e0*/  STL [R1+0x720], R25 ;  /* 0x0007201901007387 */ /* 0x0001e20000100800 */
[----:B------:R-:W-:-:S03]  /*1f1f0*/  IMAD.X R23, R0, 0x1, R23, P0 ;  /* 0x0000000100177824 */ /* 0x000fc600000e0617 */
[----:B------:R-:W-:Y:S01]  /*1f200*/  STL [R1+0x71c], R20 ;  /* 0x00071c1401007387 */ /* 0x000fe20000100800 */
[----:B------:R-:W-:Y:S01]  /*1f210*/  IADD3 R4, P0, PT, R10, R4, RZ ;  /* 0x000000040a047210 */ /* 0x000fe20007f1e0ff */
[----:B------:R-:W-:Y:S01]  /*1f220*/  IMAD.X R5, R0, 0x1, R5, P1 ;  /* 0x0000000100057824 */ /* 0x000fe200008e0605 */
[----:B------:R-:W-:Y:S01]  /*1f230*/  IADD3 R26, P1, PT, R10, R26, RZ ;  /* 0x0000001a0a1a7210 */ /* 0x000fe20007f3e0ff */
[----:B0-----:R-:W2:Y:S04]  /*1f240*/  LDL.LU R25, [R1+0x558] ;  /* 0x0005580001197983 */ /* 0x001ea80000300800 */
[----:B------:R-:W-:Y:S04]  /*1f250*/  STL [R1+0x53c], R21 ;  /* 0x00053c1501007387 */ /* 0x000fe80000100800 */
[----:B------:R-:W-:Y:S04]  /*1f260*/  STL [R1+0x540], R22 ;  /* 0x0005401601007387 */ /* 0x000fe80000100800 */
[----:B------:R-:W-:Y:S04]  /*1f270*/  STL [R1+0x724], R23 ;  /* 0x0007241701007387 */ /* 0x000fe80000100800 */
[----:B------:R-:W-:Y:S01]  /*1f280*/  STL [R1+0x544], R4 ;  /* 0x0005440401007387 */ /* 0x000fe20000100800 */
[----:B------:R-:W-:-:S03]  /*1f290*/  IMAD.X R27, R0, 0x1, R27, P2 ;  /* 0x00000001001b7824 */ /* 0x000fc600010e061b */
[----:B------:R-:W2:Y:S04]  /*1f2a0*/  LDL.LU R19, [R1+0x73c] ;  /* 0x00073c0001137983 */ /* 0x000ea80000300800 */
[----:B------:R-:W-:Y:S04]  /*1f2b0*/  STL [R1+0x728], R5 ;  /* 0x0007280501007387 */ /* 0x000fe80000100800 */
[----:B------:R-:W2:Y:S04]  /*1f2c0*/  LDL.LU R8, [R1+0x55c] ;  /* 0x00055c0001087983 */ /* 0x000ea80000300800 */
[----:B------:R0:W-:Y:S04]  /*1f2d0*/  STL [R1+0x548], R26 ;  /* 0x0005481a01007387 */ /* 0x0001e80000100800 */
[----:B------:R-:W2:Y:S04]  /*1f2e0*/  LDL.LU R9, [R1+0x740] ;  /* 0x0007400001097983 */ /* 0x000ea80000300800 */
[----:B------:R1:W-:Y:S04]  /*1f2f0*/  STL [R1+0x72c], R27 ;  /* 0x00072c1b01007387 */ /* 0x0003e80000100800 */
[----:B------:R-:W2:Y:S04]  /*1f300*/  LDL.LU R12, [R1+0x560] ;  /* 0x00056000010c7983 */ /* 0x000ea80000300800 */
[----:B------:R-:W2:Y:S04]  /*1f310*/  LDL.LU R13, [R1+0x744] ;  /* 0x00074400010d7983 */ /* 0x000ea80000300800 */
[----:B------:R-:W2:Y:S04]  /*1f320*/  LDL.LU R14, [R1+0x564] ;  /* 0x00056400010e7983 */ /* 0x000ea80000300800 */
[----:B0-----:R-:W2:Y:S01]  /*1f330*/  LDL.LU R26, [R1+0x748] ;  /* 0x00074800011a7983 */ /* 0x001ea20000300800 */
[----:B------:R-:W-:-:S03]  /*1f340*/  IADD3 R2, P2, PT, R10, R2, RZ ;  /* 0x000000020a027210 */ /* 0x000fc60007f5e0ff */
[----:B------:R-:W2:Y:S04]  /*1f350*/  LDL.LU R15, [R1+0x568] ;  /* 0x00056800010f7983 */ /* 0x000ea80000300800 */
[----:B-1----:R-:W2:Y:S04]  /*1f360*/  LDL.LU R27, [R1+0x74c] ;  /* 0x00074c00011b7983 */ /* 0x002ea80000300800 */
[----:B------:R0:W-:Y:S04]  /*1f370*/  STL [R1+0x54c], R2 ;  /* 0x00054c0201007387 */ /* 0x0001e80000100800 */
[----:B------:R-:W2:Y:S04]  /*1f380*/  LDL.LU R6, [R1+0x56c] ;  /* 0x00056c0001067983 */ /* 0x000ea80000300800 */
[----:B0-----:R-:W2:Y:S01]  /*1f390*/  LDL.LU R2, [R1+0x750] ;  /* 0x0007500001027983 */ /* 0x001ea20000300800 */
[----:B---3--:R-:W-:-:S05]  /*1f3a0*/  IMAD.X R3, R0, 0x1, R3, P3 ;  /* 0x0000000100037824 */ /* 0x008fca00018e0603 */
[----:B------:R0:W-:Y:S01]  /*1f3b0*/  STL [R1+0x730], R3 ;  /* 0x0007300301007387 */ /* 0x0001e20000100800 */
[----:B------:R-:W-:-:S03]  /*1f3c0*/  IADD3 R29, P3, PT, R10, R29, RZ ;  /* 0x0000001d0a1d7210 */ /* 0x000fc60007f7e0ff */
[----:B0-----:R-:W3:Y:S04]  /*1f3d0*/  LDL.LU R3, [R1+0x570] ;  /* 0x0005700001037983 */ /* 0x001ee80000300800 */
[----:B------:R0:W-:Y:S04]  /*1f3e0*/  STL [R1+0x550], R29 ;  /* 0x0005501d01007387 */ /* 0x0001e80000100800 */
[----:B0-----:R-:W3:Y:S01]  /*1f3f0*/  LDL.LU R29, [R1+0x754] ;  /* 0x00075400011d7983 */ /* 0x001ee20000300800 */
[----:B----4-:R-:W-:-:S05]  /*1f400*/  IMAD.X R11, R0, 0x1, R11, P4 ;  /* 0x00000001000b7824 */ /* 0x010fca00020e060b */
[----:B------:R0:W-:Y:S01]  /*1f410*/  STL [R1+0x734], R11 ;  /* 0x0007340b01007387 */ /* 0x0001e20000100800 */
[----:B-----5:R-:W-:-:S03]  /*1f420*/  IADD3 R24, P4, PT, R10, R24, RZ ;  /* 0x000000180a187210 */ /* 0x020fc60007f9e0ff */
[----:B0-----:R-:W4:Y:S04]  /*1f430*/  LDL.LU R11, [R1+0x574] ;  /* 0x00057400010b7983 */ /* 0x001f280000300800 */
[----:B------:R-:W5:Y:S04]  /*1f440*/  LDL.LU R7, [R1+0x758] ;  /* 0x0007580001077983 */ /* 0x000f680000300800 */
[----:B------:R-:W5:Y:S04]  /*1f450*/  LDL.LU R20, [R1+0x578] ;  /* 0x0005780001147983 */ /* 0x000f680000300800 */
[----:B------:R-:W-:Y:S04]  /*1f460*/  STL [R1+0x554], R24 ;  /* 0x0005541801007387 */ /* 0x000fe80000100800 */
[----:B------:R-:W5:Y:S01]  /*1f470*/  LDL.LU R21, [R1+0x75c] ;  /* 0x00075c0001157983 */ /* 0x000f620000300800 */
[----:B------:R-:W-:-:S05]  /*1f480*/  IMAD.X R28, R0, 0x1, R28, P5 ;  /* 0x00000001001c7824 */ /* 0x000fca00028e061c */
[----:B------:R0:W-:Y:S04]  /*1f490*/  STL [R1+0x738], R28 ;  /* 0x0007381c01007387 */ /* 0x0001e80000100800 */
[----:B0-----:R-:W5:Y:S04]  /*1f4a0*/  LDL.LU R28, [R1+0x57c] ;  /* 0x00057c00011c7983 */ /* 0x001f680000300800 */
[----:B------:R-:W5:Y:S01]  /*1f4b0*/  LDL.LU R22, [R1+0x760] ;  /* 0x0007600001167983 */ /* 0x000f620000300800 */
[----:B--2---:R-:W-:-:S03]  /*1f4c0*/  IADD3 R25, P5, PT, R10, R25, RZ ;  /* 0x000000190a197210 */ /* 0x004fc60007fbe0ff */
[----:B------:R-:W2:Y:S04]  /*1f4d0*/  LDL.LU R23, [R1+0x580] ;  /* 0x0005800001177983 */ /* 0x000ea80000300800 */
[----:B------:R-:W2:Y:S04]  /*1f4e0*/  LDL.LU R4, [R1+0x764] ;  /* 0x0007640001047983 */ /* 0x000ea80000300800 */
[----:B------:R0:W-:Y:S04]  /*1f4f0*/  STL [R1+0x558], R25 ;  /* 0x0005581901007387 */ /* 0x0001e80000100800 */
[----:B------:R-:W2:Y:S01]  /*1f500*/  LDL.LU R5, [R1+0x584] ;  /* 0x0005840001057983 */ /* 0x000ea20000300800 */
[----:B------:R-:W-:-:S03]  /*1f510*/  IMAD.X R19, R0, 0x1, R19, P6 ;  /* 0x0000000100137824 */ /* 0x000fc600030e0613 */
[----:B------:R-:W2:Y:S01]  /*1f520*/  LDL.LU R24, [R1+0x768] ;  /* 0x0007680001187983 */ /* 0x000ea20000300800 */
[----:B------:R-:W-:Y:S01]  /*1f530*/  IADD3 R8, P6, PT, R10, R8, RZ ;  /* 0x000000080a087210 */ /* 0x000fe20007fde0ff */
[----:B------:R-:W-:Y:S01]  /*1f540*/  IMAD.X R9, R0, 0x1, R9, P0 ;  /* 0x0000000100097824 */ /* 0x000fe200000e0609 */
[----:B------:R-:W-:Y:S01]  /*1f550*/  IADD3 R12, P0, PT, R10, R12, RZ ;  /* 0x0000000c0a0c7210 */ /* 0x000fe20007f1e0ff */
[----:B0-----:R-:W2:Y:S04]  /*1f560*/  LDL.LU R25, [R1+0x588] ;  /* 0x0005880001197983 */ /* 0x001ea80000300800 */
[----:B------:R-:W-:Y:S01]  /*1f570*/  STL [R1+0x73c], R19 ;  /* 0x00073c1301007387 */ /* 0x000fe20000100800 */
[----:B------:R-:W-:-:S03]  /*1f580*/  IMAD.X R13, R0, 0x1, R13, P1 ;  /* 0x00000001000d7824 */ /* 0x000fc600008e060d */
[----:B------:R-:W-:Y:S01]  /*1f590*/  STL [R1+0x55c], R8 ;  /* 0x00055c0801007387 */ /* 0x000fe20000100800 */
[----:B------:R-:W-:Y:S01]  /*1f5a0*/  IMAD.X R26, R0, 0x1, R26, P2 ;  /* 0x00000001001a7824 */ /* 0x000fe200010e061a */
[----:B------:R-:W-:Y:S02]  /*1f5b0*/  IADD3 R14, P1, PT, R10, R14, RZ ;  /* 0x0000000e0a0e7210 */ /* 0x000fe40007f3e0ff */
[----:B------:R-:W-:Y:S04]  /*1f5c0*/  STL [R1+0x740], R9 ;  /* 0x0007400901007387 */ /* 0x000fe80000100800 */
[----:B------:R-:W-:Y:S01]  /*1f5d0*/  STL [R1+0x560], R12 ;  /* 0x0005600c01007387 */ /* 0x000fe20000100800 */
[----:B------:R-:W-:-:S03]  /*1f5e0*/  IMAD.X R27, R0, 0x1, R27, P3 ;  /* 0x00000001001b7824 */ /* 0x000fc600018e061b */
[----:B------:R0:W-:Y:S04]  /*1f5f0*/  STL [R1+0x748], R26 ;  /* 0x0007481a01007387 */ /* 0x0001e80000100800 */
[----:B------:R-:W-:Y:S01]  /*1f600*/  STL [R1+0x744], R13 ;  /* 0x0007440d01007387 */ /* 0x000fe20000100800 */
[----:B------:R-:W-:-:S03]  /*1f610*/  IADD3 R15, P2, PT, R10, R15, RZ ;  /* 0x0000000f0a0f7210 */ /* 0x000fc60007f5e0ff */
[----:B0-----:R-:W2:Y:S04]  /*1f620*/  LDL.LU R26, [R1+0x76c] ;  /* 0x00076c00011a7983 */ /* 0x001ea80000300800 */
[----:B------:R-:W-:Y:S01]  /*1f630*/  STL [R1+0x564], R14 ;  /* 0x0005640e01007387 */ /* 0x000fe20000100800 */
[----:B------:R-:W-:-:S03]  /*1f640*/  IMAD.X R2, R0, 0x1, R2, P4 ;  /* 0x0000000100027824 */ /* 0x000fc600020e0602 */
[----:B------:R0:W-:Y:S04]  /*1f650*/  STL [R1+0x74c], R27 ;  /* 0x00074c1b01007387 */ /* 0x0001e80000100800 */
[----:B0-----:R-:W2:Y:S04]  /*1f660*/  LDL.LU R27, [R1+0x58c] ;  /* 0x00058c00011b7983 */ /* 0x001ea80000300800 */
[----:B------:R-:W-:Y:S04]  /*1f670*/  STL [R1+0x568], R15 ;  /* 0x0005680f01007387 */ /* 0x000fe80000100800 */
[----:B------:R0:W-:Y:S04]  /*1f680*/  STL [R1+0x750], R2 ;  /* 0x0007500201007387 */ /* 0x0001e80000100800 */
[----:B0-----:R-:W2:Y:S01]  /*1f690*/  LDL.LU R2, [R1+0x770] ;  /* 0x0007700001027983 */ /* 0x001ea20000300800 */
[----:B------:R-:W-:-:S02]  /*1f6a0*/  IADD3 R6, P3, PT, R10, R6, RZ ;  /* 0x000000060a067210 */ /* 0x000fc40007f7e0ff */
[----:B---3--:R-:W-:Y:S01]  /*1f6b0*/  IADD3 R3, P4, PT, R10, R3, RZ ;  /* 0x000000030a037210 */ /* 0x008fe20007f9e0ff */
[----:B------:R-:W-:Y:S02]  /*1f6c0*/  IMAD.X R29, R0, 0x1, R29, P5 ;  /* 0x00000001001d7824 */ /* 0x000fe400028e061d */
[----:B------:R-:W-:Y:S04]  /*1f6d0*/  STL [R1+0x56c], R6 ;  /* 0x00056c0601007387 */ /* 0x000fe80000100800 */
[----:B------:R0:W-:Y:S04]  /*1f6e0*/  STL [R1+0x570], R3 ;  /* 0x0005700301007387 */ /* 0x0001e80000100800 */
[----:B0-----:R-:W3:Y:S04]  /*1f6f0*/  LDL.LU R3, [R1+0x590] ;  /* 0x0005900001037983 */ /* 0x001ee80000300800 */
[----:B------:R0:W-:Y:S04]  /*1f700*/  STL [R1+0x754], R29 ;  /* 0x0007541d01007387 */ /* 0x0001e80000100800 */
[----:B0-----:R-:W3:Y:S01]  /*1f710*/  LDL.LU R29, [R1+0x774] ;  /* 0x00077400011d7983 */ /* 0x001ee20000300800 */
[----:B----4-:R-:W-:Y:S01]  /*1f720*/  IADD3 R11, P5, PT, R10, R11, RZ ;  /* 0x0000000b0a0b7210 */ /* 0x010fe20007fbe0ff */
[----:B-----5:R-:W-:Y:S01]  /*1f730*/  IMAD.X R7, R0, 0x1, R7, P6 ;  /* 0x0000000100077824 */ /* 0x020fe200030e0607 */
[----:B------:R-:W-:Y:S01]  /*1f740*/  IADD3 R20, P6, PT, R10, R20, RZ ;  /* 0x000000140a147210 */ /* 0x000fe20007fde0ff */
[----:B------:R-:W-:-:S02]  /*1f750*/  IMAD.X R21, R0, 0x1, R21, P0 ;  /* 0x0000000100157824 */ /* 0x000fc400000e0615 */
[----:B------:R0:W-:Y:S04]  /*1f760*/  STL [R1+0x574], R11 ;  /* 0x0005740b01007387 */ /* 0x0001e80000100800 */
[----:B0-----:R-:W4:Y:S04]  /*1f770*/  LDL.LU R11, [R1+0x594] ;  /* 0x00059400010b7983 */ /* 0x001f280000300800 */
[----:B------:R-:W-:Y:S01]  /*1f780*/  STL [R1+0x758], R7 ;  /* 0x0007580701007387 */ /* 0x000fe20000100800 */
[----:B------:R-:W-:-:S05]  /*1f790*/  IADD3 R28, P0, PT, R10, R28, RZ ;  /* 0x0000001c0a1c7210 */ /* 0x000fca0007f1e0ff */
[----:B------:R0:W-:Y:S04]  /*1f7a0*/  STL [R1+0x57c], R28 ;  /* 0x00057c1c01007387 */ /* 0x0001e80000100800 */
[----:B------:R1:W-:Y:S04]  /*1f7b0*/  STL [R1+0x578], R20 ;  /* 0x0005781401007387 */ /* 0x0003e80000100800 */
[----:B0-----:R-:W5:Y:S01]  /*1f7c0*/  LDL.LU R28, [R1+0x778] ;  /* 0x00077800011c7983 */ /* 0x001f620000300800 */
[----:B------:R-:W-:Y:S01]  /*1f7d0*/  IMAD.X R22, R0, 0x1, R22, P1 ;  /* 0x0000000100167824 */ /* 0x000fe200008e0616 */
[----:B--2---:R-:W-:Y:S01]  /*1f7e0*/  IADD3 R23, P1, PT, R10, R23, RZ ;  /* 0x000000170a177210 */ /* 0x004fe20007f3e0ff */
[----:B------:R-:W-:Y:S01]  /*1f7f0*/  IMAD.X R4, R0, 0x1, R4, P2 ;  /* 0x0000000100047824 */ /* 0x000fe200010e0604 */
[----:B------:R0:W-:Y:S01]  /*1f800*/  STL [R1+0x75c], R21 ;  /* 0x00075c1501007387 */ /* 0x0001e20000100800 */
[----:B------:R-:W-:-:S03]  /*1f810*/  IADD3 R5, P2, PT, R10, R5, RZ ;  /* 0x000000050a057210 */ /* 0x000fc60007f5e0ff */
[----:B------:R2:W-:Y:S01]  /*1f820*/  STL [R1+0x760], R22 ;  /* 0x0007601601007387 */ /* 0x0005e20000100800 */
[----:B------:R-:W-:-:S03]  /*1f830*/  IMAD.X R24, R0, 0x1, R24, P3 ;  /* 0x0000000100187824 */ /* 0x000fc600018e0618 */
[----:B------:R0:W-:Y:S04]  /*1f840*/  STL [R1+0x580], R23 ;  /* 0x0005801701007387 */ /* 0x0001e80000100800 */
[----:B------:R-:W-:Y:S01]  /*1f850*/  STL [R1+0x764], R4 ;  /* 0x0007640401007387 */ /* 0x000fe20000100800 */
[----:B------:R-:W-:-:S03]  /*1f860*/  IADD3 R25, P3, PT, R10, R25, RZ ;  /* 0x000000190a197210 */ /* 0x000fc60007f7e0ff */
[----:B------:R-:W5:Y:S04]  /*1f870*/  LDL.LU R19, [R1+0x598] ;  /* 0x0005980001137983 */ /* 0x000f680000300800 */
[----:B------:R-:W-:Y:S04]  /*1f880*/  STL [R1+0x584], R5 ;  /* 0x0005840501007387 */ /* 0x000fe80000100800 */
[----:B------:R-:W5:Y:S04]  /*1f890*/  LDL.LU R8, [R1+0x77c] ;  /* 0x00077c0001087983 */ /* 0x000f680000300800 */
[----:B------:R-:W-:Y:S04]  /*1f8a0*/  STL [R1+0x768], R24 ;  /* 0x0007681801007387 */ /* 0x000fe80000100800 */
[----:B------:R-:W5:Y:S04]  /*1f8b0*/  LDL.LU R9, [R1+0x59c] ;  /* 0x00059c0001097983 */ /* 0x000f680000300800 */
[----:B------:R-:W-:Y:S04]  /*1f8c0*/  STL [R1+0x588], R25 ;  /* 0x0005881901007387 */ /* 0x000fe80000100800 */
[----:B------:R-:W5:Y:S04]  /*1f8d0*/  LDL.LU R12, [R1+0x780] ;  /* 0x00078000010c7983 */ /* 0x000f680000300800 */
[----:B------:R-:W5:Y:S01]  /*1f8e0*/  LDL.LU R13, [R1+0x5a0] ;  /* 0x0005a000010d7983 */ /* 0x000f620000300800 */
[----:B------:R-:W-:-:S03]  /*1f8f0*/  IMAD.X R26, R0, 0x1, R26, P4 ;  /* 0x00000001001a7824 */ /* 0x000fc600020e061a */
[----:B------:R-:W5:Y:S04]  /*1f900*/  LDL.LU R14, [R1+0x784] ;  /* 0x00078400010e7983 */ /* 0x000f680000300800 */
[----:B------:R-:W5:Y:S04]  /*1f910*/  LDL.LU R15, [R1+0x5a4] ;  /* 0x0005a400010f7983 */ /* 0x000f680000300800 */
[----:B------:R-:W5:Y:S04]  /*1f920*/  LDL.LU R6, [R1+0x788] ;  /* 0x0007880001067983 */ /* 0x000f680000300800 */
[----:B------:R-:W5:Y:S04]  /*1f930*/  LDL.LU R7, [R1+0x5a8] ;  /* 0x0005a80001077983 */ /* 0x000f680000300800 */
[----:B------:R-:W-:Y:S04]  /*1f940*/  STL [R1+0x76c], R26 ;  /* 0x00076c1a01007387 */ /* 0x000fe80000100800 */
[----:B-1----:R-:W5:Y:S04]  /*1f950*/  LDL.LU R20, [R1+0x78c] ;  /* 0x00078c0001147983 */ /* 0x002f680000300800 */
[----:B0-----:R-:W5:Y:S01]  /*1f960*/  LDL.LU R21, [R1+0x5ac] ;  /* 0x0005ac0001157983 */ /* 0x001f620000300800 */
[----:B------:R-:W-:-:S05]  /*1f970*/  IADD3 R27, P4, PT, R10, R27, RZ ;  /* 0x0000001b0a1b7210 */ /* 0x000fca0007f9e0ff */
[----:B------:R-:W-:Y:S04]  /*1f980*/  STL [R1+0x58c], R27 ;  /* 0x00058c1b01007387 */ /* 0x000fe80000100800 */
[----:B--2---:R-:W2:Y:S04]  /*1f990*/  LDL.LU R22, [R1+0x790] ;  /* 0x0007900001167983 */ /* 0x004ea80000300800 */
[----:B------:R-:W2:Y:S01]  /*1f9a0*/  LDL.LU R23, [R1+0x5b0] ;  /* 0x0005b00001177983 */ /* 0x000ea20000300800 */
[----:B------:R-:W-:-:S05]  /*1f9b0*/  IMAD.X R2, R0, 0x1, R2, P5 ;  /* 0x0000000100027824 */ /* 0x000fca00028e0602 */
[----:B------:R0:W-:Y:S04]  /*1f9c0*/  STL [R1+0x770], R2 ;  /* 0x0007700201007387 */ /* 0x0001e80000100800 */
[----:B0-----:R-:W2:Y:S01]  /*1f9d0*/  LDL.LU R2, [R1+0x794] ;  /* 0x0007940001027983 */ /* 0x001ea20000300800 */
[----:B---3--:R-:W-:-:S05]  /*1f9e0*/  IADD3 R3, P5, PT, R10, R3, RZ ;  /* 0x000000030a037210 */ /* 0x008fca0007fbe0ff */
[----:B------:R-:W-:Y:S04]  /*1f9f0*/  STL [R1+0x590], R3 ;  /* 0x0005900301007387 */ /* 0x000fe80000100800 */
[----:B------:R-:W3:Y:S04]  /*1fa00*/  LDL.LU R4, [R1+0x7b4] ;  /* 0x0007b40001047983 */ /* 0x000ee80000300800 */
[----:B------:R-:W3:Y:S01]  /*1fa10*/  LDL.LU R5, [R1+0x798] ;  /* 0x0007980001057983 */ /* 0x000ee20000300800 */
[----:B------:R-:W-:-:S05]  /*1fa20*/  IMAD.X R29, R0, 0x1, R29, P6 ;  /* 0x00000001001d7824 */ /* 0x000fca00030e061d */
[----:B------:R-:W-:Y:S04]  /*1fa30*/  STL [R1+0x774], R29 ;  /* 0x0007741d01007387 */ /* 0x000fe80000100800 */
[----:B------:R-:W3:Y:S01]  /*1fa40*/  LDL.LU R24, [R1+0x194] ;  /* 0x0001940001187983 */ /* 0x000ee20000300800 */
[----:B----4-:R-:W-:-:S05]  /*1fa50*/  IADD3 R11, P6, PT, R10, R11, RZ ;  /* 0x0000000b0a0b7210 */ /* 0x010fca0007fde0ff */
[----:B------:R0:W-:Y:S04]  /*1fa60*/  STL [R1+0x594], R11 ;  /* 0x0005940b01007387 */ /* 0x0001e80000100800 */
[----:B0-----:R-:W4:Y:S04]  /*1fa70*/  LDL.LU R11, [R1+0x190] ;  /* 0x00019000010b7983 */ /* 0x001f280000300800 */
[----:B------:R-:W4:Y:S04]  /*1fa80*/  LDL.LU R25, [R1+0x79c] ;  /* 0x00079c0001197983 */ /* 0x000f280000300800 */
[----:B------:R-:W4:Y:S04]  /*1fa90*/  LDL.LU R26, [R1+0x7a0] ;  /* 0x0007a000011a7983 */ /* 0x000f280000300800 */
[----:B------:R-:W4:Y:S01]  /*1faa0*/  LDL.LU R27, [R1+0x7a4] ;  /* 0x0007a400011b7983 */ /* 0x000f220000300800 */
[----:B-----5:R-:W-:-:S05]  /*1fab0*/  IMAD.X R28, R0, 0x1, R28, P0 ;  /* 0x00000001001c7824 */ /* 0x020fca00000e061c */
[----:B------:R0:W-:Y:S04]  /*1fac0*/  STL [R1+0x778], R28 ;  /* 0x0007781c01007387 */ /* 0x0001e80000100800 */
[----:B------:R-:W5:Y:S04]  /*1fad0*/  LDL.LU R3, [R1+0x7a8] ;  /* 0x0007a80001037983 */ /* 0x000f680000300800 */
[----:B------:R-:W4:Y:S04]  /*1fae0*/  LDL.LU R29, [R1+0x7ac] ;  /* 0x0007ac00011d7983 */ /* 0x000f280000300800 */
[----:B0-----:R-:W4:Y:S01]  /*1faf0*/  LDL.LU R28, [R1+0x7b0] ;  /* 0x0007b000011c7983 */ /* 0x001f220000300800 */
[----:B------:R-:W-:Y:S01]  /*1fb00*/  IADD3 R19, P0, PT, R10, R19, RZ ;  /* 0x000000130a137210 */ /* 0x000fe20007f1e0ff */
[----:B------:R-:W-:Y:S01]  /*1fb10*/  IMAD.X R8, R0, 0x1, R8, P1 ;  /* 0x0000000100087824 */ /* 0x000fe200008e0608 */
[----:B------:R-:W-:Y:S01]  /*1fb20*/  IADD3 R9, P1, PT, R10, R9, RZ ;  /* 0x000000090a097210 */ /* 0x000fe20007f3e0ff */
[----:B------:R-:W-:Y:S01]  /*1fb30*/  IMAD.X R12, R0, 0x1, R12, P2 ;  /* 0x00000001000c7824 */ /* 0x000fe200010e060c */
[----:B------:R-:W-:Y:S01]  /*1fb40*/  IADD3 R13, P2, PT, R10, R13, RZ ;  /* 0x0000000d0a0d7210 */ /* 0x000fe20007f5e0ff */
[----:B------:R-:W-:Y:S01]  /*1fb50*/  STL [R1+0x598], R19 ;  /* 0x0005981301007387 */ /* 0x000fe20000100800 */
[----:B------:R-:W-:-:S03]  /*1fb60*/  IMAD.X R14, R0, 0x1, R14, P3 ;  /* 0x00000001000e7824 */ /* 0x000fc600018e060e */
[----:B------:R-:W-:Y:S01]  /*1fb70*/  STL [R1+0x77c], R8 ;  /* 0x00077c0801007387 */ /* 0x000fe20000100800 */
[----:B------:R-:W-:-:S03]  /*1fb80*/  IADD3 R15, P3, PT, R10, R15, RZ ;  /* 0x0000000f0a0f7210 */ /* 0x000fc60007f7e0ff */
        /* <DEDUP_REMOVED lines=8> */
[----:B------:R-:W-:Y:S04]  /*1fc10*/  STL [R1+0x5a4], R15 ;  /* 0x0005a40f01007387 */ /* 0x000fe80000100800 */
[----:B------:R-:W-:Y:S04]  /*1fc20*/  STL [R1+0x788], R6 ;  /* 0x0007880601007387 */ /* 0x000fe80000100800 */
[----:B------:R-:W-:Y:S01]  /*1fc30*/  STL [R1+0x5a8], R7 ;  /* 0x0005a80701007387 */ /* 0x000fe20000100800 */
[----:B--2---:R-:W-:-:S03]  /*1fc40*/  IMAD.X R22, R0, 0x1, R22, P6 ;  /* 0x0000000100167824 */ /* 0x004fc600030e0616 */
[----:B------:R-:W-:Y:S04]  /*1fc50*/  STL [R1+0x78c], R20 ;  /* 0x00078c1401007387 */ /* 0x000fe80000100800 */
[----:B------:R-:W-:Y:S04]  /*1fc60*/  STL [R1+0x5ac], R21 ;  /* 0x0005ac1501007387 */ /* 0x000fe80000100800 */
[----:B------:R-:W-:Y:S01]  /*1fc70*/  STL [R1+0x790], R22 ;  /* 0x0007901601007387 */ /* 0x000fe20000100800 */
[----:B------:R-:W-:-:S05]  /*1fc80*/  IMAD.X R2, R0, 0x1, R2, P0 ;  /* 0x0000000100027824 */ /* 0x000fca00000e0602 */
[----:B------:R0:W-:Y:S02]  /*1fc90*/  STL [R1+0x794], R2 ;  /* 0x0007940201007387 */ /* 0x0001e40000100800 */
[----:B0-----:R-:W0:Y:S01]  /*1fca0*/  LDC R2, c[0x0][0x3a8] ;  /* 0x0000ea00ff027b82 */ /* 0x001e220000000800 */
[C---:B------:R-:W-:Y:S02]  /*1fcb0*/  IADD3 R23, P6, PT, R10.reuse, R23, RZ ;  /* 0x000000170a177210 */ /* 0x040fe40007fde0ff */
[----:B---3--:R-:W-:Y:S01]  /*1fcc0*/  IADD3 R4, P0, PT, R10, R4, RZ ;  /* 0x000000040a047210 */ /* 0x008fe20007f1e0ff */
[----:B------:R-:W-:Y:S02]  /*1fcd0*/  IMAD.X R5, R0, 0x1, R5, P1 ;  /* 0x0000000100057824 */ /* 0x000fe400008e0605 */
[----:B------:R1:W-:Y:S04]  /*1fce0*/  STL [R1+0x5b0], R23 ;  /* 0x0005b01701007387 */ /* 0x0003e80000100800 */
[----:B------:R1:W-:Y:S04]  /*1fcf0*/  STL [R1+0x7b4], R4 ;  /* 0x0007b40401007387 */ /* 0x0003e80000100800 */
[----:B------:R1:W-:Y:S01]  /*1fd00*/  STL [R1+0x798], R5 ;  /* 0x0007980501007387 */ /* 0x0003e20000100800 */
[----:B------:R-:W-:-:S02]  /*1fd10*/  UIADD3 UR50, UP5, UPT, UR14, UR50, URZ ;  /* 0x000000320e327290 */ /* 0x000fc4000ffbe0ff */
[----:B------:R-:W-:Y:S02]  /*1fd20*/  UIADD3 UR49, UP6, UPT, UR14, UR49, URZ ;  /* 0x000000310e317290 */ /* 0x000fe4000ffde0ff */
[----:B------:R-:W-:Y:S02]  /*1fd30*/  UIADD3 UR48, UP1, UPT, UR14, UR48, URZ ;  /* 0x000000300e307290 */ /* 0x000fe4000ff3e0ff */
[----:B------:R-:W-:Y:S01]  /*1fd40*/  UIADD3 UR47, UP2, UPT, UR14, UR47, URZ ;  /* 0x0000002f0e2f7290 */ /* 0x000fe2000ff5e0ff */
[----:B0-----:R-:W-:-:S05]  /*1fd50*/  IMAD.SHL.U32 R2, R2, 0x80, RZ ;  /* 0x0000008002027824 */ /* 0x001fca00078e00ff */
[----:B------:R-:W-:-:S05]  /*1fd60*/  IADD3 R24, P1, PT, R2, R24, RZ ;  /* 0x0000001802187210 */ /* 0x000fca0007f3e0ff */
[----:B------:R1:W-:Y:S01]  /*1fd70*/  STL [R1+0x194], R24 ;  /* 0x0001941801007387 */ /* 0x0003e20000100800 */
[----:B------:R-:W-:Y:S02]  /*1fd80*/  UIADD3.X UR66, UPT, UPT, UR75, UR66, URZ, UP5, !UPT ;  /* 0x000000424b427290 */ /* 0x000fe4000affe4ff */
[----:B------:R-:W-:Y:S02]  /*1fd90*/  UIADD3.X UR65, UPT, UPT, UR75, UR65, URZ, UP6, !UPT ;  /* 0x000000414b417290 */ /* 0x000fe4000b7fe4ff */
[----:B------:R-:W-:Y:S02]  /*1fda0*/  UIADD3.X UR64, UPT, UPT, UR75, UR64, URZ, UP1, !UPT ;  /* 0x000000404b407290 */ /* 0x000fe40008ffe4ff */
[----:B------:R-:W-:Y:S02]  /*1fdb0*/  UIADD3.X UR63, UPT, UPT, UR75, UR63, URZ, UP2, !UPT ;  /* 0x0000003f4b3f7290 */ /* 0x000fe400097fe4ff */
[----:B------:R-:W-:Y:S02]  /*1fdc0*/  UIADD3 UR46, UP3, UPT, UR14, UR46, URZ ;  /* 0x0000002e0e2e7290 */ /* 0x000fe4000ff7e0ff */
[----:B------:R-:W-:-:S02]  /*1fdd0*/  UIADD3 UR45, UP4, UPT, UR14, UR45, URZ ;  /* 0x0000002d0e2d7290 */ /* 0x000fc4000ff9e0ff */
[----:B------:R-:W-:Y:S02]  /*1fde0*/  UIADD3 UR44, UP5, UPT, UR14, UR44, URZ ;  /* 0x0000002c0e2c7290 */ /* 0x000fe4000ffbe0ff */
[----:B------:R-:W-:Y:S02]  /*1fdf0*/  UIADD3 UR43, UP6, UPT, UR14, UR43, URZ ;  /* 0x0000002b0e2b7290 */ /* 0x000fe4000ffde0ff */
[----:B------:R-:W-:Y:S02]  /*1fe00*/  UIADD3 UR42, UP1, UPT, UR14, UR42, URZ ;  /* 0x0000002a0e2a7290 */ /* 0x000fe4000ff3e0ff */
[----:B------:R-:W-:Y:S02]  /*1fe10*/  UIADD3 UR41, UP2, UPT, UR14, UR41, URZ ;  /* 0x000000290e297290 */ /* 0x000fe4000ff5e0ff */
[----:B------:R-:W-:Y:S02]  /*1fe20*/  UIADD3.X UR62, UPT, UPT, UR75, UR62, URZ, UP3, !UPT ;  /* 0x0000003e4b3e7290 */ /* 0x000fe40009ffe4ff */
[----:B------:R-:W-:-:S02]  /*1fe30*/  UIADD3.X UR61, UPT, UPT, UR75, UR61, URZ, UP4, !UPT ;  /* 0x0000003d4b3d7290 */ /* 0x000fc4000a7fe4ff */
        /* <DEDUP_REMOVED lines=10> */
[----:B------:R-:W-:Y:S02]  /*1fee0*/  UIADD3 UR5, UPT, UPT, UR5, -0x1, URZ ;  /* 0xffffffff05057890 */ /* 0x000fe4000fffe0ff */
[----:B------:R-:W-:-:S02]  /*1fef0*/  UIADD3.X UR56, UPT, UPT, UR75, UR56, URZ, UP3, !UPT ;  /* 0x000000384b387290 */ /* 0x000fc40009ffe4ff */
[----:B------:R-:W-:Y:S02]  /*1ff00*/  UIADD3.X UR55, UPT, UPT, UR75, UR55, URZ, UP4, !UPT ;  /* 0x000000374b377290 */ /* 0x000fe4000a7fe4ff */
[----:B------:R-:W-:Y:S02]  /*1ff10*/  UIADD3.X UR54, UPT, UPT, UR75, UR54, URZ, UP5, !UPT ;  /* 0x000000364b367290 */ /* 0x000fe4000affe4ff */
[----:B------:R-:W-:Y:S02]  /*1ff20*/  UIADD3.X UR53, UPT, UPT, UR75, UR53, URZ, UP6, !UPT ;  /* 0x000000354b357290 */ /* 0x000fe4000b7fe4ff */
[----:B------:R-:W-:Y:S02]  /*1ff30*/  UIADD3.X UR52, UPT, UPT, UR75, UR52, URZ, UP1, !UPT ;  /* 0x000000344b347290 */ /* 0x000fe40008ffe4ff */
[----:B------:R-:W-:Y:S02]  /*1ff40*/  UIADD3.X UR21, UPT, UPT, UR75, UR21, URZ, UP2, !UPT ;  /* 0x000000154b157290 */ /* 0x000fe400097fe4ff */
[----:B------:R-:W-:-:S02]  /*1ff50*/  UISETP.NE.U32.AND UP0, UPT, UR5, URZ, UPT ;  /* 0x000000ff0500728c */ /* 0x000fc4000bf05070 */
[----:B------:R-:W-:Y:S02]  /*1ff60*/  UIADD3 UR34, UP3, UPT, UR14, UR34, URZ ;  /* 0x000000220e227290 */ /* 0x000fe4000ff7e0ff */
[----:B------:R-:W-:Y:S02]  /*1ff70*/  UIADD3 UR33, UP4, UPT, UR14, UR33, URZ ;  /* 0x000000210e217290 */ /* 0x000fe4000ff9e0ff */
[----:B------:R-:W-:Y:S02]  /*1ff80*/  UIADD3 UR32, UP5, UPT, UR14, UR32, URZ ;  /* 0x000000200e207290 */ /* 0x000fe4000ffbe0ff */
[----:B------:R-:W-:Y:S02]  /*1ff90*/  UIADD3 UR31, UP6, UPT, UR14, UR31, URZ ;  /* 0x0000001f0e1f7290 */ /* 0x000fe4000ffde0ff */
[----:B------:R-:W-:Y:S02]  /*1ffa0*/  UIADD3 UR30, UP1, UPT, UR14, UR30, URZ ;  /* 0x0000001e0e1e7290 */ /* 0x000fe4000ff3e0ff */
[----:B------:R-:W-:-:S02]  /*1ffb0*/  UIADD3 UR29, UP2, UPT, UR14, UR29, URZ ;  /* 0x0000001d0e1d7290 */ /* 0x000fc4000ff5e0ff */
[----:B------:R-:W-:Y:S02]  /*1ffc0*/  UIADD3.X UR19, UPT, UPT, UR75, UR19, URZ, UP3, !UPT ;  /* 0x000000134b137290 */ /* 0x000fe40009ffe4ff */
[----:B------:R-:W-:Y:S02]  /*1ffd0*/  UIADD3.X UR17, UPT, UPT, UR75, UR17, URZ, UP4, !UPT ;  /* 0x000000114b117290 */ /* 0x000fe4000a7fe4ff */
[----:B------:R-:W-:Y:S02]  /*1ffe0*/  UIADD3.X UR7, UPT, UPT, UR75, UR7, URZ, UP5, !UPT ;  /* 0x000000074b077290 */ /* 0x000fe4000affe4ff */
[----:B------:R-:W-:Y:S02]  /*1fff0*/  UIADD3.X UR23, UPT, UPT, UR75, UR23, URZ, UP6, !UPT ;  /* 0x000000174b177290 */ /* 0x000fe4000b7fe4ff */
[----:B------:R-:W-:Y:S02]  /*20000*/  UIADD3.X UR8, UPT, UPT, UR75, UR8, URZ, UP1, !UPT ;  /* 0x000000084b087290 */ /* 0x000fe40008ffe4ff */
[----:B------:R-:W-:-:S02]  /*20010*/  UIADD3.X UR9, UPT, UPT, UR75, UR9, URZ, UP2, !UPT ;  /* 0x000000094b097290 */ /* 0x000fc400097fe4ff */
        /* <DEDUP_REMOVED lines=18> */
[----:B------:R-:W-:Y:S02]  /*20140*/  UIADD3 UR22, UPT, UPT, UR22, -0x80, URZ ;  /* 0xffffff8016167890 */ /* 0x000fe4000fffe0ff */
[----:B------:R-:W-:Y:S02]  /*20150*/  UIADD3.X UR68, UPT, UPT, UR75, UR68, URZ, UP3, !UPT ;  /* 0x000000444b447290 */ /* 0x000fe40009ffe4ff */
[----:B------:R-:W-:Y:S02]  /*20160*/  UIADD3.X UR69, UPT, UPT, UR75, UR69, URZ, UP4, !UPT ;  /* 0x000000454b457290 */ /* 0x000fe4000a7fe4ff */
[----:B------:R-:W-:Y:S02]  /*20170*/  UIADD3.X UR70, UPT, UPT, UR75, UR70, URZ, UP5, !UPT ;  /* 0x000000464b467290 */ /* 0x000fe4000affe4ff */
[----:B------:R-:W-:Y:S02]  /*20180*/  UIADD3.X UR71, UPT, UPT, UR75, UR71, URZ, UP6, !UPT ;  /* 0x000000474b477290 */ /* 0x000fe4000b7fe4ff */
[----:B------:R-:W-:-:S02]  /*20190*/  UIADD3.X UR11, UPT, UPT, UR75, UR11, URZ, UP1, !UPT ;  /* 0x0000000b4b0b7290 */ /* 0x000fc40008ffe4ff */
[----:B------:R-:W-:Y:S01]  /*201a0*/  UIADD3.X UR6, UPT, UPT, UR75, UR6, URZ, UP2, !UPT ;  /* 0x000000064b067290 */ /* 0x000fe200097fe4ff */
[C---:B----4-:R-:W-:Y:S02]  /*201b0*/  IMAD.X R25, R0.reuse, 0x1, R25, P2 ;  /* 0x0000000100197824 */ /* 0x050fe400010e0619 */
[C---:B------:R-:W-:Y:S02]  /*201c0*/  IMAD.X R26, R0.reuse, 0x1, R26, P3 ;  /* 0x00000001001a7824 */ /* 0x040fe400018e061a */
[----:B------:R-:W-:Y:S01]  /*201d0*/  IMAD.X R27, R0, 0x1, R27, P4 ;  /* 0x00000001001b7824 */ /* 0x000fe200020e061b */
[----:B------:R-:W-:Y:S01]  /*201e0*/  LEA.HI.X.SX32 R11, R2, R11, 0x1, P1 ;  /* 0x0000000b020b7211 */ /* 0x000fe200008f0eff */
[----:B------:R1:W-:Y:S04]  /*201f0*/  STL [R1+0x79c], R25 ;  /* 0x00079c1901007387 */ /* 0x0003e80000100800 */
[----:B------:R1:W-:Y:S04]  /*20200*/  STL [R1+0x7a0], R26 ;  /* 0x0007a01a01007387 */ /* 0x0003e80000100800 */
[----:B------:R1:W-:Y:S01]  /*20210*/  STL [R1+0x7a4], R27 ;  /* 0x0007a41b01007387 */ /* 0x0003e20000100800 */
[----:B-----5:R-:W-:-:S02]  /*20220*/  IMAD.X R3, R0, 0x1, R3, P5 ;  /* 0x0000000100037824 */ /* 0x020fc400028e0603 */
[----:B------:R-:W-:-:S03]  /*20230*/  IMAD.X R29, R0, 0x1, R29, P6 ;  /* 0x00000001001d7824 */ /* 0x000fc600030e061d */
[----:B------:R1:W-:Y:S04]  /*20240*/  STL [R1+0x7a8], R3 ;  /* 0x0007a80301007387 */ /* 0x0003e80000100800 */
[----:B------:R1:W-:Y:S01]  /*20250*/  STL [R1+0x190], R11 ;  /* 0x0001900b01007387 */ /* 0x0003e20000100800 */
[----:B------:R-:W-:-:S03]  /*20260*/  IMAD.X R28, R0, 0x1, R28, P0 ;  /* 0x00000001001c7824 */ /* 0x000fc600000e061c */
[----:B------:R1:W-:Y:S04]  /*20270*/  STL [R1+0x7ac], R29 ;  /* 0x0007ac1d01007387 */ /* 0x0003e80000100800 */
[----:B------:R1:W-:Y:S01]  /*20280*/  STL [R1+0x7b0], R28 ;  /* 0x0007b01c01007387 */ /* 0x0003e20000100800 */
[----:B------:R-:W-:Y:S05]  /*20290*/  BRA.U UP0, `(.L_x_2) ;  /* 0xfffffed500607547 */ /* 0x000fea000b83ffff */
.L_x_1:
[----:B------:R-:W2:Y:S01]  /*202a0*/  LDL.LU R12, [R1+0x120] ;  /* 0x00012000010c7983 */ /* 0x000ea20000300800 */
[----:B------:R-:W3:Y:S01]  /*202b0*/  S2UR UR5, SR_CgaCtaId ;  /* 0x00000000000579c3 */ /* 0x000ee20000008800 */
[----:B------:R-:W-:Y:S01]  /*202c0*/  UMOV UR4, 0x400 ;  /* 0x0000040000047882 */ /* 0x000fe20000000000 */
[----:B------:R-:W4:Y:S01]  /*202d0*/  LDCU.128 UR8, c[0x0][0x390] ;  /* 0x00007200ff0877ac */ /* 0x000f220008000c00 */
[----:B-1----:R-:W2:Y:S01]  /*202e0*/  LDL.LU R11, [R1+0x124] ;  /* 0x00012400010b7983 */ /* 0x002ea20000300800 */
[----:B------:R-:W1:Y:S03]  /*202f0*/  LDCU UR6, c[0x0][0x39c] ;  /* 0x00007380ff0677ac */ /* 0x000e660008000800 */
[----:B------:R-:W5:Y:S01]  /*20300*/  LDL.LU R10, [R1+0x128] ;  /* 0x00012800010a7983 */ /* 0x000f620000300800 */
[----:B------:R-:W0:Y:S03]  /*20310*/  LDCU UR16, c[0x0][0x39c] ;  /* 0x00007380ff1077ac */ /* 0x000e260008000800 */
[----:B------:R-:W5:Y:S01]  /*20320*/  LDL.LU R9, [R1+0x12c] ;  /* 0x00012c0001097983 */ /* 0x000f620000300800 */
[----:B------:R-:W0:Y:S03]  /*20330*/  LDCU UR7, c[0x0][0x39c] ;  /* 0x00007380ff0777ac */ /* 0x000e260008000800 */
[----:B------:R-:W3:Y:S01]  /*20340*/  LDL.LU R8, [R1+0x180] ;  /* 0x0001800001087983 */ /* 0x000ee20000300800 */
[----:B------:R-:W0:Y:S03]  /*20350*/  LDCU UR14, c[0x0][0x39c] ;  /* 0x00007380ff0e77ac */ /* 0x000e260008000800 */
[----:B------:R-:W3:Y:S01]  /*20360*/  LDL.LU R7, [R1+0x184] ;  /* 0x0001840001077983 */ /* 0x000ee20000300800 */
[----:B------:R-:W0:Y:S03]  /*20370*/  LDCU UR15, c[0x0][0x39c] ;  /* 0x00007380ff0f77ac */ /* 0x000e260008000800 */
[----:B------:R-:W4:Y:S04]  /*20380*/  LDL.LU R6, [R1+0x188] ;  /* 0x0001880001067983 */ /* 0x000f280000300800 */
[----:B------:R-:W4:Y:S04]  /*20390*/  LDL.LU R5, [R1+0x18c] ;  /* 0x00018c0001057983 */ /* 0x000f280000300800 */
[----:B------:R-:W4:Y:S04]  /*203a0*/  LDL.LU R4, [R1+0x170] ;  /* 0x0001700001047983 */ /* 0x000f280000300800 */
[----:B------:R-:W4:Y:S04]  /*203b0*/  LDL.LU R3, [R1+0x174] ;  /* 0x0001740001037983 */ /* 0x000f280000300800 */
[----:B------:R-:W4:Y:S04]  /*203c0*/  LDL.LU R2, [R1+0x178] ;  /* 0x0001780001027983 */ /* 0x000f280000300800 */
[----:B0-----:R-:W4:Y:S04]  /*203d0*/  LDL.LU R0, [R1+0x17c] ;  /* 0x00017c0001007983 */ /* 0x001f280000300800 */
[----:B------:R-:W-:Y:S01]  /*203e0*/  STL [R1+0xa3c], R25 ;  /* 0x000a3c1901007387 */ /* 0x000fe20000100800 */
[----:B------:R-:W-:Y:S01]  /*203f0*/  BAR.SYNC.DEFER_BLOCKING 0x0 ;  /* 0x0000000000007b1d */ /* 0x000fe20000010000 */
[----:B--2---:R-:W-:-:S05]  /*20400*/  F2FP.SATFINITE.E4M3.F32.PACK_AB_MERGE_C R21, R11, R12, RZ ;  /* 0x0000000c0b15723e */ /* 0x004fca00048070ff */
[----:B------:R-:W-:Y:S01]  /*20410*/  STL [R1+0xa40], R21 ;  /* 0x000a401501007387 */ /* 0x000fe20000100800 */
[----:B-----5:R-:W-:-:S05]  /*20420*/  F2FP.SATFINITE.E4M3.F32.PACK_AB_MERGE_C R24, R9, R10, RZ ;  /* 0x0000000a0918723e */ /* 0x020fca00048070ff */
[----:B------:R-:W-:Y:S01]  /*20430*/  STL [R1+0xa44], R24 ;  /* 0x000a441801007387 */ /* 0x000fe20000100800 */
[----:B---3--:R-:W-:-:S05]  /*20440*/  F2FP.SATFINITE.E4M3.F32.PACK_AB_MERGE_C R20, R7, R8, RZ ;  /* 0x000000080714723e */ /* 0x008fca00048070ff */
[----:B------:R-:W-:Y:S01]  /*20450*/  STL [R1+0xa48], R20 ;  /* 0x000a481401007387 */ /* 0x000fe20000100800 */
[----:B----4-:R-:W-:-:S05]  /*20460*/  F2FP.SATFINITE.E4M3.F32.PACK_AB_MERGE_C R23, R5, R6, RZ ;  /* 0x000000060517723e */ /* 0x010fca00048070ff */
[----:B------:R-:W-:Y:S01]  /*20470*/  STL [R1+0xa4c], R23 ;  /* 0x000a4c1701007387 */ /* 0x000fe20000100800 */
[----:B------:R-:W-:-:S05]  /*20480*/  F2FP.SATFINITE.E4M3.F32.PACK_AB_MERGE_C R12, R3, R4, RZ ;  /* 0x00000004030c723e */ /* 0x000fca00048070ff */
[----:B------:R-:W-:Y:S01]  /*20490*/  STL [R1+0xa50], R12 ;  /* 0x000a500c01007387 */ /* 0x000fe20000100800 */
[----:B------:R-:W-:-:S03]  /*204a0*/  F2FP.SATFINITE.E4M3.F32.PACK_AB_MERGE_C R11, R0, R2, RZ ;  /* 0x00000002000b723e */ /* 0x000fc600048070ff */
[----:B------:R-:W2:Y:S04]  /*204b0*/  LDL.LU R29, [R1+0x11c] ;  /* 0x00011c00011d7983 */ /* 0x000ea80000300800 */
[----:B--2---:R0:W-:Y:S04]  /*204c0*/  STL [R1+0xa98], R29 ;  /* 0x000a981d01007387 */ /* 0x0041e80000100800 */
[----:B0-----:R-:W2:Y:S04]  /*204d0*/  LDL.LU R29, [R1+0x114] ;  /* 0x00011400011d7983 */ /* 0x001ea80000300800 */
[----:B--2---:R0:W-:Y:S04]  /*204e0*/  STL [R1+0xaa0], R29 ;  /* 0x000aa01d01007387 */ /* 0x0041e80000100800 */
[----:B0-----:R-:W2:Y:S04]  /*204f0*/  LDL.LU R29, [R1+0x13c] ;  /* 0x00013c00011d7983 */ /* 0x001ea80000300800 */
[----:B--2---:R0:W-:Y:S04]  /*20500*/  STL [R1+0xaa8], R29 ;  /* 0x000aa81d01007387 */ /* 0x0041e80000100800 */
[----:B0-----:R-:W2:Y:S04]  /*20510*/  LDL.LU R29, [R1+0x134] ;  /* 0x00013400011d7983 */ /* 0x001ea80000300800 */
[----:B------:R-:W3:Y:S04]  /*20520*/  LDL.LU R10, [R1+0x104] ;  /* 0x00010400010a7983 */ /* 0x000ee80000300800 */
[----:B---3--:R0:W-:Y:S04]  /*20530*/  STL [R1+0xa94], R10 ;  /* 0x000a940a01007387 */ /* 0x0081e80000100800 */
[----:B0-----:R-:W3:Y:S04]  /*20540*/  LDL.LU R10, [R1+0x118] ;  /* 0x00011800010a7983 */ /* 0x001ee80000300800 */
[----:B---3--:R0:W-:Y:S04]  /*20550*/  STL [R1+0xa9c], R10 ;  /* 0x000a9c0a01007387 */ /* 0x0081e80000100800 */
[----:B0-----:R-:W3:Y:S04]  /*20560*/  LDL.LU R10, [R1+0x110] ;  /* 0x00011000010a7983 */ /* 0x001ee80000300800 */
[----:B---3--:R0:W-:Y:S04]  /*20570*/  STL [R1+0xaa4], R10 ;  /* 0x000aa40a01007387 */ /* 0x0081e80000100800 */
[----:B0-----:R-:W3:Y:S04]  /*20580*/  LDL.LU R10, [R1+0x138] ;  /* 0x00013800010a7983 */ /* 0x001ee80000300800 */
[----:B---3--:R0:W-:Y:S04]  /*20590*/  STL [R1+0xaac], R10 ;  /* 0x000aac0a01007387 */ /* 0x0081e80000100800 */
[----:B0-----:R-:W2:Y:S04]  /*205a0*/  LDL.LU R10, [R1+0x130] ;  /* 0x00013000010a7983 */ /* 0x001ea80000300800 */
[----:B------:R-:W3:Y:S04]  /*205b0*/  LDL.LU R8, [R1+0x10c] ;  /* 0x00010c0001087983 */ /* 0x000ee80000300800 */
[----:B---3--:R0:W-:Y:S04]  /*205c0*/  STL [R1+0xa90], R8 ;  /* 0x000a900801007387 */ /* 0x0081e80000100800 */
[----:B0-----:R-:W3:Y:S04]  /*205d0*/  LDL.LU R8, [R1+0x100] ;  /* 0x0001000001087983 */ /* 0x001ee80000300800 */
[----:B------:R-:W4:Y:S04]  /*205e0*/  LDL.LU R6, [R1+0xf4] ;  /* 0x0000f40001067983 */ /* 0x000f280000300800 */
[----:B----4-:R0:W-:Y:S04]  /*205f0*/  STL [R1+0xa8c], R6 ;  /* 0x000a8c0601007387 */ /* 0x0101e80000100800 */
[----:B0-----:R-:W4:Y:S04]  /*20600*/  LDL.LU R6, [R1+0x108] ;  /* 0x0001080001067983 */ /* 0x001f280000300800 */
[----:B------:R-:W5:Y:S04]  /*20610*/  LDL.LU R4, [R1+0xfc] ;  /* 0x0000fc0001047983 */ /* 0x000f680000300800 */
[----:B-----5:R0:W-:Y:S04]  /*20620*/  STL [R1+0xa88], R4 ;  /* 0x000a880401007387 */ /* 0x0201e80000100800 */
[----:B0-----:R-:W5:Y:S04]  /*20630*/  LDL.LU R4, [R1+0xf0] ;  /* 0x0000f00001047983 */ /* 0x001f680000300800 */
[----:B------:R-:W2:Y:S04]  /*20640*/  LDL.LU R2, [R1+0xe4] ;  /* 0x0000e40001027983 */ /* 0x000ea80000300800 */
[----:B--2---:R0:W-:Y:S04]  /*20650*/  STL [R1+0xa74], R2 ;  /* 0x000a740201007387 */ /* 0x0041e80000100800 */
[----:B0-----:R-:W2:Y:S04]  /*20660*/  LDL.LU R2, [R1+0xac] ;  /* 0x0000ac0001027983 */ /* 0x001ea80000300800 */
[----:B--2---:R0:W-:Y:S04]  /*20670*/  STL [R1+0xa7c], R2 ;  /* 0x000a7c0201007387 */ /* 0x0041e80000100800 */
[----:B0-----:R-:W2:Y:S04]  /*20680*/  LDL.LU R2, [R1+0xa4] ;  /* 0x0000a40001027983 */ /* 0x001ea80000300800 */
[----:B--2---:R0:W-:Y:S04]  /*20690*/  STL [R1+0xa84], R2 ;  /* 0x000a840201007387 */ /* 0x0041e80000100800 */
[----:B0-----:R-:W2:Y:S04]  /*206a0*/  LDL.LU R2, [R1+0xf8] ;  /* 0x0000f80001027983 */ /* 0x001ea80000300800 */
        /* <DEDUP_REMOVED lines=22> */
[----:B------:R0:W-:Y:S04]  /*20810*/  STL [R1+0xa54], R11 ;  /* 0x000a540b01007387 */ /* 0x0001e80000100800 */
[----:B0-----:R-:W2:Y:S01]  /*20820*/  LDL.LU R11, [R1+0x98] ;  /* 0x00009800010b7983 */ /* 0x001ea20000300800 */
[----:B------:R-:W-:-:S03]  /*20830*/  F2FP.SATFINITE.E4M3.F32.PACK_AB_MERGE_C R29, R29, R10, RZ ;  /* 0x0000000a1d1d723e */ /* 0x000fc600048070ff */
[----:B--2---:R0:W-:Y:S04]  /*20840*/  STL [R1+0xa58], R11 ;  /* 0x000a580b01007387 */ /* 0x0041e80000100800 */
[----:B0-----:R-:W2:Y:S04]  /*20850*/  LDL.LU R11, [R1+0x90] ;  /* 0x00009000010b7983 */ /* 0x001ea80000300800 */
        /* <DEDUP_REMOVED lines=17> */
[----:B------:R0:W-:Y:S04]  /*20970*/  STL [R1+0x38], R29 ;  /* 0x0000381d01007387 */ /* 0x0001e80000100800 */
[----:B0-----:R-:W2:Y:S02]  /*20980*/  LDL.LU R29, [R1+0xaa8] ;  /* 0x000aa800011d7983 */ /* 0x001ea40000300800 */
[----:B--2---:R-:W-:-:S02]  /*20990*/  F2FP.SATFINITE.E4M3.F32.PACK_AB_MERGE_C R29, R29, R10, RZ ;  /* 0x0000000a1d1d723e */ /* 0x004fc400048070ff */
[----:B------:R-:W2:Y:S04]  /*209a0*/  LDL.LU R10, [R1+0xaa4] ;  /* 0x000aa400010a7983 */ /* 0x000ea80000300800 */
[----:B------:R0:W-:Y:S04]  /*209b0*/  STL [R1+0x3c], R29 ;  /* 0x00003c1d01007387 */ /* 0x0001e80000100800 */
[----:B0-----:R-:W2:Y:S02]  /*209c0*/  LDL.LU R29, [R1+0xaa0] ;  /* 0x000aa000011d7983 */ /* 0x001ea40000300800 */
[----:B--2---:R-:W-:-:S02]  /*209d0*/  F2FP.SATFINITE.E4M3.F32.PACK_AB_MERGE_C R29, R29, R10, RZ ;  /* 0x0000000a1d1d723e */ /* 0x004fc400048070ff */
[----:B------:R-:W2:Y:S04]  /*209e0*/  LDL.LU R10, [R1+0xa9c] ;  /* 0x000a9c00010a7983 */ /* 0x000ea80000300800 */
[----:B------:R0:W-:Y:S04]  /*209f0*/  STL [R1], R29 ;  /* 0x0000001d01007387 */ /* 0x0001e80000100800 */
[----:B0-----:R-:W2:Y:S02]  /*20a00*/  LDL.LU R29, [R1+0xa98] ;  /* 0x000a9800011d7983 */ /* 0x001ea40000300800 */
[----:B--2---:R-:W-:-:S02]  /*20a10*/  F2FP.SATFINITE.E4M3.F32.PACK_AB_MERGE_C R29, R29, R10, RZ ;  /* 0x0000000a1d1d723e */ /* 0x004fc400048070ff */
[----:B------:R-:W3:Y:S04]  /*20a20*/  LDL.LU R10, [R1+0xa94] ;  /* 0x000a9400010a7983 */ /* 0x000ee80000300800 */
[----:B------:R0:W-:Y:S04]  /*20a30*/  STL [R1+0xa38], R29 ;  /* 0x000a381d01007387 */ /* 0x0001e80000100800 */
[----:B0-----:R-:W2:Y:S01]  /*20a40*/  LDL.LU R29, [R1+0x64] ;  /* 0x00006400011d7983 */ /* 0x001ea20000300800 */
[----:B---3--:R-:W-:-:S03]  /*20a50*/  F2FP.SATFINITE.E4M3.F32.PACK_AB_MERGE_C R10, R10, R8, RZ ;  /* 0x000000080a0a723e */ /* 0x008fc600048070ff */
[----:B------:R-:W4:Y:S02]  /*20a60*/  LDL.LU R8, [R1+0xa90] ;  /* 0x000a900001087983 */ /* 0x000f240000300800 */
[----:B----4-:R-:W-:Y:S02]  /*20a70*/  F2FP.SATFINITE.E4M3.F32.PACK_AB_MERGE_C R8, R8, R6, RZ ;  /* 0x000000060808723e */ /* 0x010fe400048070ff */
[----:B------:R-:W5:Y:S02]  /*20a80*/  LDL.LU R6, [R1+0xa8c] ;  /* 0x000a8c0001067983 */ /* 0x000f640000300800 */
[----:B-----5:R-:W-:Y:S02]  /*20a90*/  F2FP.SATFINITE.E4M3.F32.PACK_AB_MERGE_C R6, R6, R4, RZ ;  /* 0x000000040606723e */ /* 0x020fe400048070ff */
[----:B------:R-:W3:Y:S02]  /*20aa0*/  LDL.LU R4, [R1+0xa88] ;  /* 0x000a880001047983 */ /* 0x000ee40000300800 */
[----:B---3--:R-:W-:-:S02]  /*20ab0*/  F2FP.SATFINITE.E4M3.F32.PACK_AB_MERGE_C R4, R4, R2, RZ ;  /* 0x000000020404723e */ /* 0x008fc400048070ff */
[----:B------:R-:W3:Y:S02]  /*20ac0*/  LDL.LU R2, [R1+0xa84] ;  /* 0x000a840001027983 */ /* 0x000ee40000300800 */
[----:B---3--:R-:W-:Y:S02]  /*20ad0*/  F2FP.SATFINITE.E4M3.F32.PACK_AB_MERGE_C R2, R2, R0, RZ ;  /* 0x000000000202723e */ /* 0x008fe400048070ff */
[----:B------:R-:W3:Y:S04]  /*20ae0*/  LDL.LU R0, [R1+0xa80] ;  /* 0x000a800001007983 */ /* 0x000ee80000300800 */
[----:B------:R0:W-:Y:S04]  /*20af0*/  STL [R1+0x34], R2 ;  /* 0x0000340201007387 */ /* 0x0001e80000100800 */
[----:B0-----:R-:W3:Y:S02]  /*20b00*/  LDL.LU R2, [R1+0xa7c] ;  /* 0x000a7c0001027983 */ /* 0x001ee40000300800 */
[----:B---3--:R-:W-:-:S02]  /*20b10*/  F2FP.SATFINITE.E4M3.F32.PACK_AB_MERGE_C R2, R2, R0, RZ ;  /* 0x000000000202723e */ /* 0x008fc400048070ff */
[----:B------:R-:W3:Y:S04]  /*20b20*/  LDL.LU R0, [R1+0xa78] ;  /* 0x000a780001007983 */ /* 0x000ee80000300800 */
[----:B------:R0:W-:Y:S04]  /*20b30*/  STL [R1+0x30], R2 ;  /* 0x0000300201007387 */ /* 0x0001e80000100800 */
[----:B0-----:R-:W3:Y:S02]  /*20b40*/  LDL.LU R2, [R1+0xa74] ;  /* 0x000a740001027983 */ /* 0x001ee40000300800 */
[----:B---3--:R-:W-:-:S02]  /*20b50*/  F2FP.SATFINITE.E4M3.F32.PACK_AB_MERGE_C R2, R2, R0, RZ ;  /* 0x000000000202723e */ /* 0x008fc400048070ff */
[----:B------:R-:W3:Y:S02]  /*20b60*/  LDL.LU R0, [R1+0xa70] ;  /* 0x000a700001007983 */ /* 0x000ee40000300800 */
[----:B---3--:R-:W-:Y:S02]  /*20b70*/  F2FP.SATFINITE.E4M3.F32.PACK_AB_MERGE_C R0, R0, R3, RZ ;  /* 0x000000030000723e */ /* 0x008fe400048070ff */
[----:B------:R-:W3:Y:S02]  /*20b80*/  LDL.LU R3, [R1+0xa6c] ;  /* 0x000a6c0001037983 */ /* 0x000ee40000300800 */
[----:B---3--:R-:W-:Y:S02]  /*20b90*/  F2FP.SATFINITE.E4M3.F32.PACK_AB_MERGE_C R3, R3, R5, RZ ;  /* 0x000000050303723e */ /* 0x008fe400048070ff */
[----:B------:R-:W3:Y:S02]  /*20ba0*/  LDL.LU R5, [R1+0xa68] ;  /* 0x000a680001057983 */ /* 0x000ee40000300800 */
[----:B---3--:R-:W-:-:S02]  /*20bb0*/  F2FP.SATFINITE.E4M3.F32.PACK_AB_MERGE_C R5, R5, R7, RZ ;  /* 0x000000070505723e */ /* 0x008fc400048070ff */
[----:B------:R-:W3:Y:S02]  /*20bc0*/  LDL.LU R7, [R1+0xa64] ;  /* 0x000a640001077983 */ /* 0x000ee40000300800 */
[----:B---3--:R-:W-:Y:S02]  /*20bd0*/  F2FP.SATFINITE.E4M3.F32.PACK_AB_MERGE_C R7, R7, R9, RZ ;  /* 0x000000090707723e */ /* 0x008fe400048070ff */
[----:B------:R-:W3:Y:S02]  /*20be0*/  LDL.LU R9, [R1+0xa60] ;  /* 0x000a600001097983 */ /* 0x000ee40000300800 */
[----:B---3--:R-:W-:Y:S02]  /*20bf0*/  F2FP.SATFINITE.E4M3.F32.PACK_AB_MERGE_C R9, R9, R27, RZ ;  /* 0x0000001b0909723e */ /* 0x008fe400048070ff */
[----:B------:R-:W3:Y:S02]  /*20c00*/  LDL.LU R27, [R1+0xa5c] ;  /* 0x000a5c00011b7983 */ /* 0x000ee40000300800 */
[----:B---3--:R-:W-:-:S02]  /*20c10*/  F2FP.SATFINITE.E4M3.F32.PACK_AB_MERGE_C R27, R27, R11, RZ ;  /* 0x0000000b1b1b723e */ /* 0x008fc400048070ff */
[----:B------:R-:W3:Y:S01]  /*20c20*/  LDL.LU R11, [R1+0xa58] ;  /* 0x000a5800010b7983 */ /* 0x000ee20000300800 */
[----:B------:R-:W-:-:S03]  /*20c30*/  F2FP.SATFINITE.E4M3.F32.PACK_AB_MERGE_C R13, R13, R23, RZ ;  /* 0x000000170d0d723e */ /* 0x000fc600048070ff */
[----:B------:R0:W-:Y:S01]  /*20c40*/  STL [R1+0x14], R27 ;  /* 0x0000141b01007387 */ /* 0x0001e20000100800 */
[----:B------:R-:W-:Y:S02]  /*20c50*/  F2FP.SATFINITE.E4M3.F32.PACK_AB_MERGE_C R15, R15, R20, RZ ;  /* 0x000000140f0f723e */ /* 0x000fe400048070ff */
[----:B------:R-:W-:Y:S02]  /*20c60*/  F2FP.SATFINITE.E4M3.F32.PACK_AB_MERGE_C R16, R16, R24, RZ ;  /* 0x000000181010723e */ /* 0x000fe400048070ff */
[----:B------:R-:W-:Y:S02]  /*20c70*/  F2FP.SATFINITE.E4M3.F32.PACK_AB_MERGE_C R17, R17, R21, RZ ;  /* 0x000000151111723e */ /* 0x000fe400048070ff */
[----:B------:R-:W-:Y:S01]  /*20c80*/  F2FP.SATFINITE.E4M3.F32.PACK_AB_MERGE_C R18, R18, R25, RZ ;  /* 0x000000191212723e */ /* 0x000fe200048070ff */
[----:B0-----:R-:W0:Y:S01]  /*20c90*/  S2R R27, SR_TID.X ;  /* 0x00000000001b7919 */ /* 0x001e220000002100 */
[----:B--2---:R-:W-:Y:S02]  /*20ca0*/  F2FP.SATFINITE.E4M3.F32.PACK_AB_MERGE_C R29, R29, R26, RZ ;  /* 0x0000001a1d1d723e */ /* 0x004fe400048070ff */
[----:B------:R-:W2:Y:S01]  /*20cb0*/  S2R R26, SR_TID.X ;  /* 0x00000000001a7919 */ /* 0x000ea20000002100 */
[----:B---3--:R-:W-:-:S02]  /*20cc0*/  F2FP.SATFINITE.E4M3.F32.PACK_AB_MERGE_C R12, R12, R11, RZ ;  /* 0x0000000b0c0c723e */ /* 0x008fc400048070ff */
[----:B------:R-:W3:Y:S04]  /*20cd0*/  LDL.LU R11, [R1+0xa54] ;  /* 0x000a5400010b7983 */ /* 0x000ee80000300800 */
[----:B------:R4:W-:Y:S04]  /*20ce0*/  STL [R1+0x28], R12 ;  /* 0x0000280c01007387 */ /* 0x0009e80000100800 */
[----:B----4-:R-:W4:Y:S04]  /*20cf0*/  LDL.LU R12, [R1+0xa50] ;  /* 0x000a5000010c7983 */ /* 0x010f280000300800 */
[----:B------:R-:W5:Y:S01]  /*20d00*/  LDL.LU R23, [R1+0xa4c] ;  /* 0x000a4c0001177983 */ /* 0x000f620000300800 */
[----:B------:R-:W-:Y:S01]  /*20d10*/  F2FP.SATFINITE.E4M3.F32.PACK_AB_MERGE_C R14, R14, R22, RZ ;  /* 0x000000160e0e723e */ /* 0x000fe200048070ff */
[----:B0-----:R-:W-:-:S02]  /*20d20*/  IMAD.SHL.U32 R22, R27, 0x400, RZ ;  /* 0x000004001b167824 */ /* 0x001fc400078e00ff */
[----:B------:R-:W5:Y:S04]  /*20d30*/  LDL.LU R20, [R1+0xa48] ;  /* 0x000a480001147983 */ /* 0x000f680000300800 */
[----:B------:R-:W5:Y:S04]  /*20d40*/  LDL.LU R24, [R1+0xa44] ;  /* 0x000a440001187983 */ /* 0x000f680000300800 */
[----:B------:R-:W5:Y:S01]  /*20d50*/  LDL.LU R21, [R1+0xa40] ;  /* 0x000a400001157983 */ /* 0x000f620000300800 */
[----:B------:R-:W-:Y:S02]  /*20d60*/  F2FP.SATFINITE.E4M3.F32.PACK_AB_MERGE_C R19, R19, R28, RZ ;  /* 0x0000001c1313723e */ /* 0x000fe400048070ff */
[----:B------:R-:W-:Y:S01]  /*20d70*/  LOP3.LUT R22, R22, 0x6000, RZ, 0xc0, !PT ;  /* 0x0000600016167812 */ /* 0x000fe200078ec0ff */
[----:B------:R-:W5:Y:S01]  /*20d80*/  LDL.LU R25, [R1+0xa3c] ;  /* 0x000a3c0001197983 */ /* 0x000f620000300800 */
[----:B--2---:R-:W-:-:S03]  /*20d90*/  LOP3.LUT R26, R26, 0x7f, RZ, 0xc0, !PT ;  /* 0x0000007f1a1a7812 */ /* 0x004fc600078ec0ff */
[----:B------:R0:W-:Y:S02]  /*20da0*/  STL [R1+0xa2c], R19 ;  /* 0x000a2c1301007387 */ /* 0x0001e40000100800 */
[----:B------:R-:W-:Y:S02]  /*20db0*/  IMAD R22, R26, 0x4, R22 ;  /* 0x000000041a167824 */ /* 0x000fe400078e0216 */
[----:B------:R5:W-:Y:S01]  /*20dc0*/  STL [R1+0x10], R29 ;  /* 0x0000101d01007387 */ /* 0x000be20000100800 */
[----:B------:R-:W-:-:S03]  /*20dd0*/  IMAD.SHL.U32 R26, R27, 0x10, RZ ;  /* 0x000000101b1a7824 */ /* 0x000fc600078e00ff */
[----:B0-----:R-:W2:Y:S01]  /*20de0*/  LDL.LU R19, [R1+0xa18] ;  /* 0x000a180001137983 */ /* 0x001ea20000300800 */
[----:B------:R-:W-:Y:S02]  /*20df0*/  LOP3.LUT R2, R2, 0xffff, RZ, 0xc0, !PT ;  /* 0x0000ffff02027812 */ /* 0x000fe400078ec0ff */
[----:B------:R-:W-:Y:S02]  /*20e00*/  LOP3.LUT R7, R7, 0xffff, RZ, 0xc0, !PT ;  /* 0x0000ffff07077812 */ /* 0x000fe400078ec0ff */
[----:B------:R-:W-:Y:S02]  /*20e10*/  LOP3.LUT R3, R3, 0xffff, RZ, 0xc0, !PT ;  /* 0x0000ffff03037812 */ /* 0x000fe400078ec0ff */
[----:B---3--:R-:W-:Y:S02]  /*20e20*/  LOP3.LUT R27, R11, 0xffff, RZ, 0xc0, !PT ;  /* 0x0000ffff0b1b7812 */ /* 0x008fe400078ec0ff */
[----:B------:R-:W-:Y:S02]  /*20e30*/  PRMT R11, R7, 0x3340, R1 ;  /* 0x00003340070b7816 */ /* 0x000fe40000000001 */
[----:B----4-:R-:W-:-:S02]  /*20e40*/  LOP3.LUT R12, R12, 0xffff, RZ, 0xc0, !PT ;  /* 0x0000ffff0c0c7812 */ /* 0x010fc400078ec0ff */
[----:B-----5:R-:W-:Y:S02]  /*20e50*/  LOP3.LUT R29, R23, 0xffff, RZ, 0xc0, !PT ;  /* 0x0000ffff171d7812 */ /* 0x020fe400078ec0ff */
[----:B------:R-:W-:Y:S02]  /*20e60*/  LOP3.LUT R23, R26, 0x1e00, RZ, 0xc0, !PT ;  /* 0x00001e001a177812 */ /* 0x000fe400078ec0ff */
[----:B------:R-:W-:Y:S02]  /*20e70*/  LOP3.LUT R20, R20, 0xffff, RZ, 0xc0, !PT ;  /* 0x0000ffff14147812 */ /* 0x000fe400078ec0ff */
[----:B------:R-:W-:Y:S02]  /*20e80*/  PRMT R26, R27, 0x3340, R1 ;  /* 0x000033401b1a7816 */ /* 0x000fe40000000001 */
[----:B------:R-:W-:Y:S02]  /*20e90*/  LOP3.LUT R28, R24, 0xffff, RZ, 0xc0, !PT ;  /* 0x0000ffff181c7812 */ /* 0x000fe400078ec0ff */
[----:B------:R-:W0:Y:S01]  /*20ea0*/  S2R R24, SR_TID.X ;  /* 0x0000000000187919 */ /* 0x000e220000002100 */
[----:B------:R-:W-:-:S02]  /*20eb0*/  LOP3.LUT R21, R21, 0xffff, RZ, 0xc0, !PT ;  /* 0x0000ffff15157812 */ /* 0x000fc400078ec0ff */
[----:B------:R3:W-:Y:S01]  /*20ec0*/  STL [R1+0xc], R28 ;  /* 0x00000c1c01007387 */ /* 0x0007e20000100800 */
[----:B------:R-:W-:-:S03]  /*20ed0*/  PRMT R25, R12, 0x3340, R25 ;  /* 0x000033400c197816 */ /* 0x000fc60000000019 */
[----:B------:R4:W-:Y:S04]  /*20ee0*/  STL [R1+0x8], R29 ;  /* 0x0000081d01007387 */ /* 0x0009e80000100800 */
[----:B------:R5:W-:Y:S01]  /*20ef0*/  STL [R1+0x4], R27 ;  /* 0x0000041b01007387 */ /* 0x000be20000100800 */
[----:B---3--:R-:W-:-:S03]  /*20f00*/  PRMT R28, R28, 0x3340, R29 ;  /* 0x000033401c1c7816 */ /* 0x008fc6000000001d */
[----:B----4-:R-:W3:Y:S01]  /*20f10*/  LDL.LU R29, [R1+0xa38] ;  /* 0x000a3800011d7983 */ /* 0x010ee20000300800 */
[----:B-----5:R-:W-:Y:S02]  /*20f20*/  PRMT R27, R2, 0x3340, R3 ;  /* 0x00003340021b7816 */ /* 0x020fe40000000003 */
[----:B0-----:R-:W-:Y:S02]  /*20f30*/  LOP3.LUT R23, R23, 0x1c, R24, 0xf8, !PT ;  /* 0x0000001c17177812 */ /* 0x001fe400078ef818 */
[----:B------:R-:W-:-:S04]  /*20f40*/  PRMT R24, R21, 0x3340, R20 ;  /* 0x0000334015187816 */ /* 0x000fc80000000014 */
[----:B------:R-:W-:Y:S02]  /*20f50*/  PRMT R24, R24, 0x5410, R25 ;  /* 0x0000541018187816 */ /* 0x000fe40000000019 */
[----:B------:R-:W4:Y:S01]  /*20f60*/  LDL.LU R25, [R1] ;  /* 0x0000000001197983 */ /* 0x000f220000300800 */
[----:B--2---:R-:W-:Y:S02]  /*20f70*/  LOP3.LUT R23, R23, 0x60, R19, 0xf8, !PT ;  /* 0x0000006017177812 */ /* 0x004fe400078ef813 */
[----:B------:R-:W-:Y:S01]  /*20f80*/  PRMT R19, R27, 0x5410, R11 ;  /* 0x000054101b137816 */ /* 0x000fe2000000000b */
[----:B------:R-:W-:Y:S01]  /*20f90*/  STL [R1+0x24], R24 ;  /* 0x0000241801007387 */ /* 0x000fe20000100800 */
[----:B------:R-:W-:Y:S02]  /*20fa0*/  LOP3.LUT R0, R0, 0xffff, RZ, 0xc0, !PT ;  /* 0x0000ffff00007812 */ /* 0x000fe400078ec0ff */
[----:B------:R-:W-:Y:S01]  /*20fb0*/  LOP3.LUT R5, R5, 0xffff, RZ, 0xc0, !PT ;  /* 0x0000ffff05057812 */ /* 0x000fe200078ec0ff */
[----:B------:R-:W-:Y:S01]  /*20fc0*/  STL [R1+0xa30], R23 ;  /* 0x000a301701007387 */ /* 0x000fe20000100800 */
[----:B------:R-:W-:-:S03]  /*20fd0*/  LOP3.LUT R9, R9, 0xffff, RZ, 0xc0, !PT ;  /* 0x0000ffff09097812 */ /* 0x000fc600078ec0ff */
[----:B------:R0:W-:Y:S02]  /*20fe0*/  STL [R1+0xa34], R19 ;  /* 0x000a341301007387 */ /* 0x0001e40000100800 */
[----:B0-----:R-:W-:Y:S02]  /*20ff0*/  PRMT R19, R28, 0x5410, R26 ;  /* 0x000054101c137816 */ /* 0x001fe4000000001a */
[----:B------:R-:W-:Y:S02]  /*21000*/  PRMT R28, R9, 0x3340, R1 ;  /* 0x00003340091c7816 */ /* 0x000fe40000000001 */
[----:B------:R-:W-:Y:S01]  /*21010*/  LOP3.LUT R10, R10, 0xffff, RZ, 0xc0, !PT ;  /* 0x0000ffff0a0a7812 */ /* 0x000fe200078ec0ff */
[----:B------:R0:W-:Y:S01]  /*21020*/  STL [R1+0x18], R19 ;  /* 0x0000181301007387 */ /* 0x0001e20000100800 */
[----:B------:R-:W-:Y:S02]  /*21030*/  LOP3.LUT R6, R6, 0xffff, RZ, 0xc0, !PT ;  /* 0x0000ffff06067812 */ /* 0x000fe400078ec0ff */
[----:B------:R-:W-:-:S02]  /*21040*/  LOP3.LUT R13, R13, 0xffff, RZ, 0xc0, !PT ;  /* 0x0000ffff0d0d7812 */ /* 0x000fc400078ec0ff */
[----:B------:R-:W-:Y:S02]  /*21050*/  LOP3.LUT R17, R17, 0xffff, RZ, 0xc0, !PT ;  /* 0x0000ffff11117812 */ /* 0x000fe400078ec0ff */
[----:B------:R-:W-:Y:S02]  /*21060*/  LOP3.LUT R15, R15, 0xffff, RZ, 0xc0, !PT ;  /* 0x0000ffff0f0f7812 */ /* 0x000fe400078ec0ff */
[----:B------:R-:W-:Y:S02]  /*21070*/  LOP3.LUT R23, R4, 0xffff, RZ, 0xc0, !PT ;  /* 0x0000ffff04177812 */ /* 0x000fe400078ec0ff */
[----:B0-----:R-:W-:Y:S02]  /*21080*/  LOP3.LUT R19, R8, 0xffff, RZ, 0xc0, !PT ;  /* 0x0000ffff08137812 */ /* 0x001fe400078ec0ff */
[--C-:B------:R-:W-:Y:S02]  /*21090*/  PRMT R27, R6, 0x3340, R1.reuse ;  /* 0x00003340061b7816 */ /* 0x100fe40000000001 */
[----:B------:R-:W-:-:S02]  /*210a0*/  PRMT R4, R17, 0x3340, R1 ;  /* 0x0000334011047816 */ /* 0x000fc40000000001 */
[----:B------:R-:W-:Y:S02]  /*210b0*/  PRMT R8, R23, 0x3340, R1 ;  /* 0x0000334017087816 */ /* 0x000fe40000000001 */
[----:B------:R-:W-:Y:S02]  /*210c0*/  LOP3.LUT R14, R14, 0xffff, RZ, 0xc0, !PT ;  /* 0x0000ffff0e0e7812 */ /* 0x000fe400078ec0ff */
[----:B------:R-:W-:Y:S02]  /*210d0*/  LOP3.LUT R16, R16, 0xffff, RZ, 0xc0, !PT ;  /* 0x0000ffff10107812 */ /* 0x000fe400078ec0ff */
[----:B------:R-:W-:Y:S02]  /*210e0*/  LOP3.LUT R18, R18, 0xffff, RZ, 0xc0, !PT ;  /* 0x0000ffff12127812 */ /* 0x000fe400078ec0ff */
[----:B---3--:R-:W-:Y:S02]  /*210f0*/  LOP3.LUT R11, R29, 0xffff, RZ, 0xc0, !PT ;  /* 0x0000ffff1d0b7812 */ /* 0x008fe400078ec0ff */
[----:B------:R-:W-:-:S04]  /*21100*/  PRMT R29, R0, 0x3340, R5 ;  /* 0x00003340001d7816 */ /* 0x000fc80000000005 */
[----:B------:R-:W-:Y:S02]  /*21110*/  PRMT R28, R29, 0x5410, R28 ;  /* 0x000054101d1c7816 */ /* 0x000fe4000000001c */
[----:B------:R-:W0:Y:S01]  /*21120*/  S2R R29, SR_TID.X ;  /* 0x00000000001d7919 */ /* 0x000e220000002100 */
[----:B------:R2:W-:Y:S01]  /*21130*/  STL [R1+0x2c], R11 ;  /* 0x00002c0b01007387 */ /* 0x0005e20000100800 */
[----:B----4-:R-:W-:Y:S02]  /*21140*/  LOP3.LUT R24, R25, 0xffff, RZ, 0xc0, !PT ;  /* 0x0000ffff19187812 */ /* 0x010fe400078ec0ff */
[----:B------:R-:W-:Y:S02]  /*21150*/  PRMT R25, R13, 0x3340, R15 ;  /* 0x000033400d197816 */ /* 0x000fe4000000000f */
[----:B------:R-:W-:Y:S02]  /*21160*/  PRMT R26, R24, 0x3340, R10 ;  /* 0x00003340181a7816 */ /* 0x000fe4000000000a */
[----:B--2---:R-:W-:-:S02]  /*21170*/  PRMT R11, R11, 0x3340, R19 ;  /* 0x000033400b0b7816 */ /* 0x004fc40000000013 */
[----:B------:R-:W-:Y:S02]  /*21180*/  PRMT R26, R26, 0x5410, R27 ;  /* 0x000054101a1a7816 */ /* 0x000fe4000000001b */
[----:B------:R-:W-:Y:S02]  /*21190*/  PRMT R4, R25, 0x5410, R4 ;  /* 0x0000541019047816 */ /* 0x000fe40000000004 */
[----:B------:R-:W-:Y:S02]  /*211a0*/  PRMT R8, R11, 0x5410, R8 ;  /* 0x000054100b087816 */ /* 0x000fe40000000008 */
[----:B------:R-:W-:Y:S02]  /*211b0*/  SHF.R.U32.HI R27, RZ, 0x8, R20 ;  /* 0x00000008ff1b7819 */ /* 0x000fe40000011614 */
[----:B------:R-:W-:Y:S02]  /*211c0*/  PRMT R25, R14, 0x3340, R16 ;  /* 0x000033400e197816 */ /* 0x000fe40000000010 */
[----:B0-----:R-:W-:-:S02]  /*211d0*/  LOP3.LUT R29, R29, 0x180, RZ, 0xc0, !PT ;  /* 0x000001801d1d7812 */ /* 0x001fc400078ec0ff */
[----:B------:R-:W-:Y:S02]  /*211e0*/  SHF.R.U32.HI R11, RZ, 0x8, R12 ;  /* 0x00000008ff0b7819 */ /* 0x000fe4000001160c */
[----:B------:R-:W-:Y:S02]  /*211f0*/  PRMT R20, R18, 0x3340, R1 ;  /* 0x0000334012147816 */ /* 0x000fe40000000001 */
[----:B------:R-:W-:Y:S02]  /*21200*/  SHF.R.U32.HI R29, RZ, 0x2, R29 ;  /* 0x00000002ff1d7819 */ /* 0x000fe4000001161d */
[----:B------:R-:W-:Y:S02]  /*21210*/  LOP3.LUT R12, R27, 0xffff, RZ, 0xc0, !PT ;  /* 0x0000ffff1b0c7812 */ /* 0x000fe400078ec0ff */
[----:B------:R-:W-:Y:S02]  /*21220*/  LOP3.LUT R27, R11, 0xffff, RZ, 0xc0, !PT ;  /* 0x0000ffff0b1b7812 */ /* 0x000fe400078ec0ff */
[----:B------:R-:W-:-:S02]  /*21230*/  PRMT R20, R25, 0x5410, R20 ;  /* 0x0000541019147816 */ /* 0x000fc40000000014 */
[----:B------:R-:W2:Y:S01]  /*21240*/  LDL.LU R25, [R1+0x4] ;  /* 0x0000040001197983 */ /* 0x000ea20000300800 */
[----:B------:R-:W-:-:S03]  /*21250*/  LOP3.LUT R11, R22, R29, RZ, 0x3c, !PT ;  /* 0x0000001d160b7212 */ /* 0x000fc600078e3cff */
[----:B------:R-:W3:Y:S04]  /*21260*/  LDL.LU R22, [R1+0xc] ;  /* 0x00000c0001167983 */ /* 0x000ee80000300800 */
[----:B------:R-:W4:Y:S01]  /*21270*/  LDL.LU R29, [R1+0x8] ;  /* 0x00000800011d7983 */ /* 0x000f220000300800 */
[----:B------:R-:W-:Y:S02]  /*21280*/  SHF.R.U32.HI R21, RZ, 0x8, R21 ;  /* 0x00000008ff157819 */ /* 0x000fe40000011615 */
[----:B------:R-:W-:Y:S02]  /*21290*/  SHF.R.U32.HI R3, RZ, 0x8, R3 ;  /* 0x00000008ff037819 */ /* 0x000fe40000011603 */
[----:B------:R-:W-:Y:S02]  /*212a0*/  SHF.R.U32.HI R2, RZ, 0x8, R2 ;  /* 0x00000008ff027819 */ /* 0x000fe40000011602 */
[----:B------:R-:W-:-:S02]  /*212b0*/  LOP3.LUT R21, R21, 0xffff, RZ, 0xc0, !PT ;  /* 0x0000ffff15157812 */ /* 0x000fc400078ec0ff */
[----:B------:R-:W-:Y:S02]  /*212c0*/  LOP3.LUT R3, R3, 0xffff, RZ, 0xc0, !PT ;  /* 0x0000ffff03037812 */ /* 0x000fe400078ec0ff */
[----:B------:R-:W-:Y:S02]  /*212d0*/  LOP3.LUT R2, R2, 0xffff, RZ, 0xc0, !PT ;  /* 0x0000ffff02027812 */ /* 0x000fe400078ec0ff */
[----:B------:R-:W-:Y:S02]  /*212e0*/  PRMT R12, R21, 0x3340, R12 ;  /* 0x00003340150c7816 */ /* 0x000fe4000000000c */
[----:B------:R-:W-:Y:S02]  /*212f0*/  PRMT R2, R2, 0x3340, R3 ;  /* 0x0000334002027816 */ /* 0x000fe40000000003 */
[----:B---3--:R-:W-:Y:S02]  /*21300*/  SHF.R.U32.HI R21, RZ, 0x8, R22 ;  /* 0x00000008ff157819 */ /* 0x008fe40000011616 */
[----:B----4-:R-:W-:-:S02]  /*21310*/  SHF.R.U32.HI R22, RZ, 0x8, R29 ;  /* 0x00000008ff167819 */ /* 0x010fc4000001161d */
[----:B------:R-:W3:Y:S04]  /*21320*/  LDL.LU R29, [R1+0x38] ;  /* 0x00003800011d7983 */ /* 0x000ee80000300800 */
[----:B------:R-:W4:Y:S01]  /*21330*/  LDL.LU R3, [R1+0x2c] ;  /* 0x00002c0001037983 */ /* 0x000f220000300800 */
[----:B------:R-:W-:Y:S02]  /*21340*/  SHF.R.U32.HI R0, RZ, 0x8, R0 ;  /* 0x00000008ff007819 */ /* 0x000fe40000011600 */
[----:B------:R-:W-:Y:S02]  /*21350*/  SHF.R.U32.HI R5, RZ, 0x8, R5 ;  /* 0x00000008ff057819 */ /* 0x000fe40000011605 */
[----:B------:R-:W-:Y:S02]  /*21360*/  LOP3.LUT R22, R22, 0xffff, RZ, 0xc0, !PT ;  /* 0x0000ffff16167812 */ /* 0x000fe400078ec0ff */
[----:B------:R-:W-:-:S02]  /*21370*/  LOP3.LUT R21, R21, 0xffff, RZ, 0xc0, !PT ;  /* 0x0000ffff15157812 */ /* 0x000fc400078ec0ff */
[----:B------:R-:W-:Y:S02]  /*21380*/  LOP3.LUT R5, R5, 0xffff, RZ, 0xc0, !PT ;  /* 0x0000ffff05057812 */ /* 0x000fe400078ec0ff */
[----:B------:R-:W-:Y:S02]  /*21390*/  LOP3.LUT R0, R0, 0xffff, RZ, 0xc0, !PT ;  /* 0x0000ffff00007812 */ /* 0x000fe400078ec0ff */
[----:B------:R-:W-:Y:S02]  /*213a0*/  SHF.R.U32.HI R13, RZ, 0x8, R13 ;  /* 0x00000008ff0d7819 */ /* 0x000fe4000001160d */
[----:B------:R-:W-:Y:S02]  /*213b0*/  SHF.R.U32.HI R15, RZ, 0x8, R15 ;  /* 0x00000008ff0f7819 */ /* 0x000fe4000001160f */
[----:B------:R-:W-:Y:S02]  /*213c0*/  PRMT R21, R21, 0x3340, R22 ;  /* 0x0000334015157816 */ /* 0x000fe40000000016 */
[----:B------:R-:W-:-:S02]  /*213d0*/  SHF.R.U32.HI R22, RZ, 0x8, R17 ;  /* 0x00000008ff167819 */ /* 0x000fc40000011611 */
[----:B------:R-:W-:Y:S02]  /*213e0*/  SHF.R.U32.HI R24, RZ, 0x8, R24 ;  /* 0x00000008ff187819 */ /* 0x000fe40000011618 */
[----:B------:R-:W-:Y:S02]  /*213f0*/  SHF.R.U32.HI R10, RZ, 0x8, R10 ;  /* 0x00000008ff0a7819 */ /* 0x000fe4000001160a */
[----:B------:R-:W-:Y:S02]  /*21400*/  PRMT R0, R0, 0x3340, R5 ;  /* 0x0000334000007816 */ /* 0x000fe40000000005 */
[----:B------:R-:W-:Y:S02]  /*21410*/  SHF.R.U32.HI R17, RZ, 0x8, R19 ;  /* 0x00000008ff117819 */ /* 0x000fe40000011613 */
[----:B------:R-:W-:Y:S01]  /*21420*/  SHF.R.U32.HI R5, RZ, 0x8, R23 ;  /* 0x00000008ff057819 */ /* 0x000fe20000011617 */
[----:B------:R-:W5:Y:S01]  /*21430*/  LDL.LU R19, [R1+0xa34] ;  /* 0x000a340001137983 */ /* 0x000f620000300800 */
[----:B------:R-:W-:-:S02]  /*21440*/  LOP3.LUT R15, R15, 0xffff, RZ, 0xc0, !PT ;  /* 0x0000ffff0f0f7812 */ /* 0x000fc400078ec0ff */
[----:B------:R-:W-:Y:S01]  /*21450*/  LOP3.LUT R13, R13, 0xffff, RZ, 0xc0, !PT ;  /* 0x0000ffff0d0d7812 */ /* 0x000fe200078ec0ff */
[----:B------:R-:W2:Y:S01]  /*21460*/  LDL.LU R23, [R1+0xa30] ;  /* 0x000a300001177983 */ /* 0x000ea20000300800 */
[----:B------:R-:W-:Y:S02]  /*21470*/  LOP3.LUT R10, R10, 0xffff, RZ, 0xc0, !PT ;  /* 0x0000ffff0a0a7812 */ /* 0x000fe400078ec0ff */
[----:B------:R-:W-:Y:S02]  /*21480*/  LOP3.LUT R24, R24, 0xffff, RZ, 0xc0, !PT ;  /* 0x0000ffff18187812 */ /* 0x000fe400078ec0ff */
[----:B------:R-:W-:Y:S02]  /*21490*/  LOP3.LUT R17, R17, 0xffff, RZ, 0xc0, !PT ;  /* 0x0000ffff11117812 */ /* 0x000fe400078ec0ff */
[----:B------:R-:W-:Y:S02]  /*214a0*/  PRMT R13, R13, 0x3340, R15 ;  /* 0x000033400d0d7816 */ /* 0x000fe4000000000f */
[----:B------:R-:W-:-:S02]  /*214b0*/  LOP3.LUT R5, R5, 0xffff, RZ, 0xc0, !PT ;  /* 0x0000ffff05057812 */ /* 0x000fc400078ec0ff */
[----:B------:R-:W-:Y:S02]  /*214c0*/  SHF.R.U32.HI R15, RZ, 0x8, R16 ;  /* 0x00000008ff0f7819 */ /* 0x000fe40000011610 */
[----:B------:R-:W-:Y:S02]  /*214d0*/  PRMT R10, R24, 0x3340, R10 ;  /* 0x00003340180a7816 */ /* 0x000fe4000000000a */
[----:B------:R-:W-:Y:S02]  /*214e0*/  SHF.R.U32.HI R24, RZ, 0x8, R14 ;  /* 0x00000008ff187819 */ /* 0x000fe4000001160e */
[----:B------:R-:W2:Y:S01]  /*214f0*/  LDL.LU R14, [R1+0x14] ;  /* 0x00001400010e7983 */ /* 0x000ea20000300800 */
[----:B------:R-:W-:Y:S02]  /*21500*/  SHF.R.U32.HI R16, RZ, 0x8, R18 ;  /* 0x00000008ff107819 */ /* 0x000fe40000011612 */
[----:B------:R-:W-:Y:S02]  /*21510*/  LOP3.LUT R18, R15, 0xffff, RZ, 0xc0, !PT ;  /* 0x0000ffff0f127812 */ /* 0x000fe400078ec0ff */
[----:B----4-:R-:W-:-:S04]  /*21520*/  SHF.R.U32.HI R3, RZ, 0x8, R3 ;  /* 0x00000008ff037819 */ /* 0x010fc80000011603 */
[----:B------:R-:W-:-:S04]  /*21530*/  LOP3.LUT R3, R3, 0xffff, RZ, 0xc0, !PT ;  /* 0x0000ffff03037812 */ /* 0x000fc800078ec0ff */
[----:B------:R-:W-:Y:S02]  /*21540*/  PRMT R17, R3, 0x3340, R17 ;  /* 0x0000334003117816 */ /* 0x000fe40000000011 */
[----:B------:R-:W-:Y:S02]  /*21550*/  PRMT R3, R5, 0x3340, R1 ;  /* 0x0000334005037816 */ /* 0x000fe40000000001 */
[----:B---3--:R-:W-:Y:S02]  /*21560*/  LOP3.LUT R5, R29, 0xffff, RZ, 0xc0, !PT ;  /* 0x0000ffff1d057812 */ /* 0x008fe400078ec0ff */
[----:B------:R-:W3:Y:S04]  /*21570*/  LDL.LU R29, [R1+0x30] ;  /* 0x00003000011d7983 */ /* 0x000ee80000300800 */
[----:B------:R-:W4:Y:S01]  /*21580*/  LDL.LU R15, [R1+0x24] ;  /* 0x00002400010f7983 */ /* 0x000f220000300800 */
[----:B------:R-:W-:Y:S01]  /*21590*/  SHF.R.U32.HI R7, RZ, 0x8, R7 ;  /* 0x00000008ff077819 */ /* 0x000fe20000011607 */
[----:B------:R-:W-:Y:S01]  /*215a0*/  ULEA UR4, UR5, UR4, 0x18 ;  /* 0x0000000405047291 */ /* 0x000fe2000f8ec0ff */
[----:B------:R-:W-:Y:S01]  /*215b0*/  LOP3.LUT R24, R24, 0xffff, RZ, 0xc0, !PT ;  /* 0x0000ffff18187812 */ /* 0x000fe200078ec0ff */
[----:B------:R-:W0:Y:S01]  /*215c0*/  LDCU UR5, c[0x0][0x3b4] ;  /* 0x00007680ff0577ac */ /* 0x000e220008000800 */
[----:B------:R-:W-:-:S02]  /*215d0*/  LOP3.LUT R7, R7, 0xffff, RZ, 0xc0, !PT ;  /* 0x0000ffff07077812 */ /* 0x000fc400078ec0ff */
[--C-:B------:R-:W-:Y:S02]  /*215e0*/  PRMT R27, R27, 0x3340, R1.reuse ;  /* 0x000033401b1b7816 */ /* 0x100fe40000000001 */
[----:B------:R-:W-:Y:S02]  /*215f0*/  PRMT R24, R24, 0x3340, R18 ;  /* 0x0000334018187816 */ /* 0x000fe40000000012 */
[----:B------:R-:W-:Y:S02]  /*21600*/  PRMT R7, R7, 0x3340, R1 ;  /* 0x0000334007077816 */ /* 0x000fe40000000001 */
[----:B------:R-:W-:Y:S02]  /*21610*/  PRMT R12, R12, 0x5410, R27 ;  /* 0x000054100c0c7816 */ /* 0x000fe4000000001b */
[----:B------:R-:W-:Y:S02]  /*21620*/  PRMT R2, R2, 0x5410, R7 ;  /* 0x0000541002027816 */ /* 0x000fe40000000007 */
[----:B--2---:R-:W-:-:S04]  /*21630*/  LOP3.LUT R14, R14, 0xffff, RZ, 0xc0, !PT ;  /* 0x0000ffff0e0e7812 */ /* 0x004fc800078ec0ff */
[----:B-----5:R-:W-:Y:S02]  /*21640*/  PRMT R18, R19, 0x4210, R14 ;  /* 0x0000421013127816 */ /* 0x020fe4000000000e */
[----:B------:R-:W2:Y:S04]  /*21650*/  LDL.LU R19, [R1+0xa2c] ;  /* 0x000a2c0001137983 */ /* 0x000ea80000300800 */
[----:B------:R-:W-:Y:S01]  /*21660*/  STS [R23+UR4+0x80], R18 ;  /* 0x0000801217007988 */ /* 0x000fe20008000804 */
[----:B------:R-:W-:-:S04]  /*21670*/  SHF.R.U32.HI R25, RZ, 0x8, R25 ;  /* 0x00000008ff197819 */ /* 0x000fc80000011619 */
[----:B------:R-:W-:-:S04]  /*21680*/  LOP3.LUT R25, R25, 0xffff, RZ, 0xc0, !PT ;  /* 0x0000ffff19197812 */ /* 0x000fc800078ec0ff */
[----:B------:R-:W-:-:S04]  /*21690*/  PRMT R25, R25, 0x3340, R1 ;  /* 0x0000334019197816 */ /* 0x000fc80000000001 */
[----:B------:R-:W-:Y:S02]  /*216a0*/  PRMT R21, R21, 0x5410, R25 ;  /* 0x0000541015157816 */ /* 0x000fe40000000019 */
[----:B------:R-:W-:Y:S02]  /*216b0*/  PRMT R2, R2, 0x5210, R14 ;  /* 0x0000521002027816 */ /* 0x000fe4000000000e */
[----:B----4-:R-:W-:-:S05]  /*216c0*/  PRMT R15, R15, 0x4210, R5 ;  /* 0x000042100f0f7816 */ /* 0x010fca0000000005 */
[----:B------:R4:W-:Y:S04]  /*216d0*/  STS [R23+UR4], R15 ;  /* 0x0000000f17007988 */ /* 0x0009e80008000804 */
[----:B----4-:R-:W4:Y:S04]  /*216e0*/  LDL.LU R15, [R1+0x10] ;  /* 0x00001000010f7983 */ /* 0x010f280000300800 */
[----:B------:R-:W5:Y:S04]  /*216f0*/  LDL.LU R27, [R1+0x34] ;  /* 0x00003400011b7983 */ /* 0x000f680000300800 */
[----:B------:R-:W2:Y:S04]  /*21700*/  LDL.LU R18, [R1+0x18] ;  /* 0x0000180001127983 */ /* 0x000ea80000300800 */
[----:B------:R-:W2:Y:S04]  /*21710*/  LDL.LU R7, [R1+0x3c] ;  /* 0x00003c0001077983 */ /* 0x000ea80000300800 */
[----:B------:R-:W3:Y:S04]  /*21720*/  LDL.LU R25, [R1+0x28] ;  /* 0x0000280001197983 */ /* 0x000ee80000300800 */
[----:B------:R-:W3:Y:S01]  /*21730*/  LDL.LU R14, [R1+0x994] ;  /* 0x00099400010e7983 */ /* 0x000ee20000300800 */
[----:B------:R-:W-:-:S02]  /*21740*/  SHF.R.U32.HI R9, RZ, 0x8, R9 ;  /* 0x00000008ff097819 */ /* 0x000fc40000011609 */
[----:B------:R-:W-:Y:S02]  /*21750*/  SHF.R.U32.HI R6, RZ, 0x8, R6 ;  /* 0x00000008ff067819 */ /* 0x000fe40000011606 */
[----:B------:R-:W-:Y:S02]  /*21760*/  LOP3.LUT R9, R9, 0xffff, RZ, 0xc0, !PT ;  /* 0x0000ffff09097812 */ /* 0x000fe400078ec0ff */
[----:B------:R-:W-:Y:S02]  /*21770*/  LOP3.LUT R6, R6, 0xffff, RZ, 0xc0, !PT ;  /* 0x0000ffff06067812 */ /* 0x000fe400078ec0ff */
[--C-:B------:R-:W-:Y:S02]  /*21780*/  PRMT R9, R9, 0x3340, R1.reuse ;  /* 0x0000334009097816 */ /* 0x100fe40000000001 */
[----:B------:R-:W-:Y:S02]  /*21790*/  PRMT R6, R6, 0x3340, R1 ;  /* 0x0000334006067816 */ /* 0x000fe40000000001 */
[----:B------:R-:W-:-:S02]  /*217a0*/  PRMT R0, R0, 0x5410, R9 ;  /* 0x0000541000007816 */ /* 0x000fc40000000009 */
[----:B------:R-:W-:Y:S02]  /*217b0*/  PRMT R6, R10, 0x5410, R6 ;  /* 0x000054100a067816 */ /* 0x000fe40000000006 */
[----:B------:R-:W-:Y:S02]  /*217c0*/  LOP3.LUT R22, R22, 0xffff, RZ, 0xc0, !PT ;  /* 0x0000ffff16167812 */ /* 0x000fe400078ec0ff */
[----:B------:R-:W-:Y:S02]  /*217d0*/  PRMT R12, R12, 0x5210, R5 ;  /* 0x000052100c0c7816 */ /* 0x000fe40000000005 */
[----:B------:R-:W-:-:S04]  /*217e0*/  PRMT R22, R22, 0x3340, R1 ;  /* 0x0000334016167816 */ /* 0x000fc80000000001 */
[----:B------:R-:W-:Y:S01]  /*217f0*/  PRMT R13, R13, 0x5410, R22 ;  /* 0x000054100d0d7816 */ /* 0x000fe20000000016 */
[----:B------:R-:W-:Y:S04]  /*21800*/  STS [R23+UR4+0x100], R12 ;  /* 0x0001000c17007988 */ /* 0x000fe80008000804 */
[----:B------:R-:W-:Y:S01]  /*21810*/  STS [R23+UR4+0x180], R2 ;  /* 0x0001800217007988 */ /* 0x000fe20008000804 */
[----:B------:R-:W-:Y:S02]  /*21820*/  PRMT R3, R17, 0x5410, R3 ;  /* 0x0000541011037816 */ /* 0x000fe40000000003 */
[----:B--2---:R-:W-:-:S04]  /*21830*/  LOP3.LUT R7, R7, 0xffff, RZ, 0xc0, !PT ;  /* 0x0000ffff07077812 */ /* 0x004fc800078ec0ff */
[--C-:B------:R-:W-:Y:S02]  /*21840*/  PRMT R9, R18, 0x4210, R7.reuse ;  /* 0x0000421012097816 */ /* 0x100fe40000000007 */
[----:B------:R-:W-:Y:S02]  /*21850*/  PRMT R21, R21, 0x5210, R7 ;  /* 0x0000521015157816 */ /* 0x000fe40000000007 */
[----:B-----5:R-:W-:-:S04]  /*21860*/  LOP3.LUT R7, R27, 0xffff, RZ, 0xc0, !PT ;  /* 0x0000ffff1b077812 */ /* 0x020fc800078ec0ff */
[--C-:B------:R-:W-:Y:S02]  /*21870*/  PRMT R26, R26, 0x4210, R7.reuse ;  /* 0x000042101a1a7816 */ /* 0x100fe40000000007 */
[----:B------:R-:W-:Y:S02]  /*21880*/  PRMT R6, R6, 0x5210, R7 ;  /* 0x0000521006067816 */ /* 0x000fe40000000007 */
[----:B---3--:R-:W-:Y:S02]  /*21890*/  LOP3.LUT R7, R29, 0xffff, RZ, 0xc0, !PT ;  /* 0x0000ffff1d077812 */ /* 0x008fe400078ec0ff */
[----:B------:R-:W2:Y:S01]  /*218a0*/  S2R R29, SR_TID.X ;  /* 0x00000000001d7919 */ /* 0x000ea20000002100 */
[----:B------:R-:W-:-:S04]  /*218b0*/  LOP3.LUT R5, R25, 0xffff, RZ, 0xc0, !PT ;  /* 0x0000ffff19057812 */ /* 0x000fc800078ec0ff */
[--C-:B------:R-:W-:Y:S02]  /*218c0*/  PRMT R28, R28, 0x4210, R5.reuse ;  /* 0x000042101c1c7816 */ /* 0x100fe40000000005 */
[----:B------:R-:W-:Y:S02]  /*218d0*/  PRMT R0, R0, 0x5210, R5 ;  /* 0x0000521000007816 */ /* 0x000fe40000000005 */
[----:B----4-:R-:W-:-:S04]  /*218e0*/  LOP3.LUT R5, R15, 0xffff, RZ, 0xc0, !PT ;  /* 0x0000ffff0f057812 */ /* 0x010fc800078ec0ff */
[--C-:B------:R-:W-:Y:S02]  /*218f0*/  PRMT R4, R4, 0x4210, R5.reuse ;  /* 0x0000421004047816 */ /* 0x100fe40000000005 */
[----:B------:R-:W-:Y:S02]  /*21900*/  PRMT R13, R13, 0x5210, R5 ;  /* 0x000052100d0d7816 */ /* 0x000fe40000000005 */
[----:B------:R-:W-:-:S05]  /*21910*/  LOP3.LUT R5, R23, 0x20, RZ, 0x3c, !PT ;  /* 0x0000002017057812 */ /* 0x000fca00078e3cff */
[----:B------:R3:W-:Y:S01]  /*21920*/  STS [R5+UR4+0x2000], R9 ;  /* 0x0020000905007988 */ /* 0x0007e20008000804 */
[----:B--2---:R-:W-:-:S05]  /*21930*/  LEA.HI R27, R29, 0x78, RZ, 0x1a ;  /* 0x000000781d1b7811 */ /* 0x004fca00078fd0ff */
[----:B------:R-:W-:Y:S01]  /*21940*/  IMAD.IADD R22, R14, 0x1, R27 ;  /* 0x000000010e167824 */ /* 0x000fe200078e021b */
[----:B------:R-:W-:-:S05]  /*21950*/  LEA.HI R27, R29, 0x68, RZ, 0x1a ;  /* 0x000000681d1b7811 */ /* 0x000fca00078fd0ff */
[C---:B---3--:R-:W-:Y:S01]  /*21960*/  IMAD.IADD R9, R14.reuse, 0x1, R27 ;  /* 0x000000010e097824 */ /* 0x048fe200078e021b */
[----:B------:R-:W-:Y:S01]  /*21970*/  LEA.HI R27, R29, 0x48, RZ, 0x1a ;  /* 0x000000481d1b7811 */ /* 0x000fe200078fd0ff */
[----:B------:R-:W-:Y:S04]  /*21980*/  STS [R5+UR4+0x2100], R21 ;  /* 0x0021001505007988 */ /* 0x000fe80008000804 */
[----:B------:R-:W-:Y:S04]  /*21990*/  STS [R5+UR4+0x2080], R28 ;  /* 0x0020801c05007988 */ /* 0x000fe80008000804 */
[----:B------:R2:W-:Y:S02]  /*219a0*/  STS [R5+UR4+0x2180], R0 ;  /* 0x0021800005007988 */ /* 0x0005e40008000804 */
[----:B--2---:R-:W-:-:S02]  /*219b0*/  IMAD.IADD R5, R14, 0x1, R27 ;  /* 0x000000010e057824 */ /* 0x004fc400078e021b */
[----:B------:R-:W2:Y:S01]  /*219c0*/  S2R R27, SR_TID.X ;  /* 0x00000000001b7919 */ /* 0x000ea20000002100 */
[--C-:B------:R-:W-:Y:S02]  /*219d0*/  PRMT R8, R8, 0x4210, R7.reuse ;  /* 0x0000421008087816 */ /* 0x100fe40000000007 */
[----:B------:R-:W-:Y:S02]  /*219e0*/  PRMT R3, R3, 0x5210, R7 ;  /* 0x0000521003037816 */ /* 0x000fe40000000007 */
[C---:B------:R-:W-:Y:S02]  /*219f0*/  LOP3.LUT R7, R23.reuse, 0x40, RZ, 0x3c, !PT ;  /* 0x0000004017077812 */ /* 0x040fe400078e3cff */
[----:B------:R-:W-:-:S03]  /*21a00*/  LOP3.LUT R15, R23, 0x60, RZ, 0x3c, !PT ;  /* 0x00000060170f7812 */ /* 0x000fc600078e3cff */
[----:B------:R-:W-:Y:S04]  /*21a10*/  STS [R7+UR4+0x4000], R26 ;  /* 0x0040001a07007988 */ /* 0x000fe80008000804 */
[----:B------:R3:W-:Y:S04]  /*21a20*/  STS [R7+UR4+0x4100], R6 ;  /* 0x0041000607007988 */ /* 0x0007e80008000804 */
[----:B------:R-:W-:Y:S04]  /*21a30*/  STS [R7+UR4+0x4080], R4 ;  /* 0x0040800407007988 */ /* 0x000fe80008000804 */
[----:B------:R-:W-:Y:S01]  /*21a40*/  STS [R7+UR4+0x4180], R13 ;  /* 0x0041800d07007988 */ /* 0x000fe20008000804 */
[----:B--2---:R-:W-:-:S03]  /*21a50*/  SHF.R.U32.HI R12, RZ, 0x6, R27 ;  /* 0x00000006ff0c7819 */ /* 0x004fc6000001161b */
[----:B------:R2:W-:Y:S01]  /*21a60*/  STS [R15+UR4+0x6100], R3 ;  /* 0x006100030f007988 */ /* 0x0005e20008000804 */
[----:B------:R-:W-:Y:S02]  /*21a70*/  SGXT.U32 R12, R12, 0x3 ;  /* 0x000000030c0c781a */ /* 0x000fe40000000000 */
[----:B---3--:R-:W-:Y:S01]  /*21a80*/  LEA.HI R6, R27, R14, RZ, 0x1a ;  /* 0x0000000e1b067211 */ /* 0x008fe200078fd0ff */
[----:B------:R-:W-:Y:S01]  /*21a90*/  STL [R1+0xa24], R22 ;  /* 0x000a241601007387 */ /* 0x000fe20000100800 */
[----:B--2---:R-:W-:-:S03]  /*21aa0*/  LOP3.LUT R3, R14, 0x1e0, R12, 0xfe, !PT ;  /* 0x000001e00e037812 */ /* 0x004fc600078efe0c */
[----:B------:R-:W-:Y:S01]  /*21ab0*/  STL [R1+0xa28], R9 ;  /* 0x000a280901007387 */ /* 0x000fe20000100800 */
[----:B------:R-:W-:-:S03]  /*21ac0*/  LOP3.LUT R4, R14, 0x1c0, R12, 0xfe, !PT ;  /* 0x000001c00e047812 */ /* 0x000fc600078efe0c */
[----:B------:R2:W-:Y:S04]  /*21ad0*/  STL [R1+0xa20], R6 ;  /* 0x000a200601007387 */ /* 0x0005e80000100800 */
[----:B------:R3:W-:Y:S04]  /*21ae0*/  STL [R1+0x64], R3 ;  /* 0x0000640301007387 */ /* 0x0007e80000100800 */
[----:B------:R4:W-:Y:S01]  /*21af0*/  STL [R1+0x60], R4 ;  /* 0x0000600401007387 */ /* 0x0009e20000100800 */
[C-C-:B--2---:R-:W-:Y:S02]  /*21b00*/  LOP3.LUT R6, R14.reuse, 0x1a0, R12.reuse, 0xfe, !PT ;  /* 0x000001a00e067812 */ /* 0x144fe400078efe0c */
[----:B---3--:R-:W-:-:S02]  /*21b10*/  LOP3.LUT R3, R14, 0x1b0, R12, 0xfe, !PT ;  /* 0x000001b00e037812 */ /* 0x008fc400078efe0c */
[----:B----4-:R-:W-:-:S03]  /*21b20*/  LOP3.LUT R4, R14, 0x190, R12, 0xfe, !PT ;  /* 0x000001900e047812 */ /* 0x010fc600078efe0c */
[----:B------:R2:W-:Y:S04]  /*21b30*/  STL [R1+0x5c], R3 ;  /* 0x00005c0301007387 */ /* 0x0005e80000100800 */
[----:B------:R3:W-:Y:S01]  /*21b40*/  STL [R1+0x58], R6 ;  /* 0x0000580601007387 */ /* 0x0007e20000100800 */
[----:B--2---:R-:W-:-:S03]  /*21b50*/  LOP3.LUT R3, R14, 0x180, R12, 0xfe, !PT ;  /* 0x000001800e037812 */ /* 0x004fc600078efe0c */
[----:B------:R2:W-:Y:S01]  /*21b60*/  STL [R1+0x54], R4 ;  /* 0x0000540401007387 */ /* 0x0005e20000100800 */
[----:B---3--:R-:W-:-:S03]  /*21b70*/  LOP3.LUT R6, R14, 0x170, R12, 0xfe, !PT ;  /* 0x000001700e067812 */ /* 0x008fc600078efe0c */
[----:B------:R3:W-:Y:S01]  /*21b80*/  STL [R1+0x48], R3 ;  /* 0x0000480301007387 */ /* 0x0007e20000100800 */
[----:B--2---:R-:W-:-:S03]  /*21b90*/  LOP3.LUT R4, R14, 0x160, R12, 0xfe, !PT ;  /* 0x000001600e047812 */ /* 0x004fc600078efe0c */
[----:B------:R2:W-:Y:S01]  /*21ba0*/  STL [R1+0x4c], R6 ;  /* 0x00004c0601007387 */ /* 0x0005e20000100800 */
[----:B---3--:R-:W-:-:S03]  /*21bb0*/  LOP3.LUT R3, R14, 0x150, R12, 0xfe, !PT ;  /* 0x000001500e037812 */ /* 0x008fc600078efe0c */
[----:B------:R3:W-:Y:S04]  /*21bc0*/  STL [R1+0x40], R4 ;  /* 0x0000400401007387 */ /* 0x0007e80000100800 */
[----:B------:R4:W-:Y:S01]  /*21bd0*/  STL [R1+0x44], R3 ;  /* 0x0000440301007387 */ /* 0x0009e20000100800 */
[C-C-:B--2---:R-:W-:Y:S02]  /*21be0*/  LOP3.LUT R6, R14.reuse, 0x140, R12.reuse, 0xfe, !PT ;  /* 0x000001400e067812 */ /* 0x144fe400078efe0c */
[----:B---3--:R-:W-:-:S03]  /*21bf0*/  LOP3.LUT R4, R14, 0x130, R12, 0xfe, !PT ;  /* 0x000001300e047812 */ /* 0x008fc600078efe0c */
[----:B------:R-:W-:Y:S01]  /*21c00*/  STL [R1+0x3c], R6 ;  /* 0x00003c0601007387 */ /* 0x000fe20000100800 */
[----:B----4-:R-:W-:-:S03]  /*21c10*/  LOP3.LUT R3, R14, 0x120, R12, 0xfe, !PT ;  /* 0x000001200e037812 */ /* 0x010fc600078efe0c */
[----:B------:R2:W-:Y:S04]  /*21c20*/  STL [R1+0x38], R4 ;  /* 0x0000380401007387 */ /* 0x0005e80000100800 */
[----:B------:R-:W-:Y:S04]  /*21c30*/  STL [R1+0x34], R3 ;  /* 0x0000340301007387 */ /* 0x000fe80000100800 */
[----:B--2---:R-:W2:Y:S01]  /*21c40*/  LDL.LU R4, [R1+0xa1c] ;  /* 0x000a1c0001047983 */ /* 0x004ea20000300800 */
[----:B------:R-:W-:-:S04]  /*21c50*/  LOP3.LUT R16, R16, 0xffff, RZ, 0xc0, !PT ;  /* 0x0000ffff10107812 */ /* 0x000fc800078ec0ff */
[----:B------:R-:W-:Y:S02]  /*21c60*/  PRMT R16, R16, 0x3340, R1 ;  /* 0x0000334010107816 */ /* 0x000fe40000000001 */
[----:B------:R-:W-:Y:S02]  /*21c70*/  LOP3.LUT R19, R19, 0xffff, RZ, 0xc0, !PT ;  /* 0x0000ffff13137812 */ /* 0x000fe400078ec0ff */
[----:B------:R-:W-:Y:S02]  /*21c80*/  PRMT R16, R24, 0x5410, R16 ;  /* 0x0000541018107816 */ /* 0x000fe40000000010 */
[--C-:B------:R-:W-:Y:S02]  /*21c90*/  PRMT R20, R20, 0x4210, R19.reuse ;  /* 0x0000421014147816 */ /* 0x100fe40000000013 */
[----:B------:R-:W-:Y:S01]  /*21ca0*/  PRMT R16, R16, 0x5210, R19 ;  /* 0x0000521010107816 */ /* 0x000fe20000000013 */
[----:B------:R-:W-:Y:S04]  /*21cb0*/  STS [R15+UR4+0x6000], R8 ;  /* 0x006000080f007988 */ /* 0x000fe80008000804 */
[----:B------:R-:W-:Y:S04]  /*21cc0*/  STS [R15+UR4+0x6080], R20 ;  /* 0x006080140f007988 */ /* 0x000fe80008000804 */
[----:B------:R3:W-:Y:S01]  /*21cd0*/  STS [R15+UR4+0x6180], R16 ;  /* 0x006180100f007988 */ /* 0x0007e20008000804 */
[----:B------:R-:W-:Y:S01]  /*21ce0*/  BAR.SYNC.DEFER_BLOCKING 0x0 ;  /* 0x0000000000007b1d */ /* 0x000fe20000010000 */
[----:B------:R-:W-:-:S02]  /*21cf0*/  LEA.HI R27, R27, 0x8, RZ, 0x1a ;  /* 0x000000081b1b7811 */ /* 0x000fc400078fd0ff */
[C---:B------:R-:W-:Y:S02]  /*21d00*/  LEA.HI R18, R29.reuse, 0x58, RZ, 0x1a ;  /* 0x000000581d127811 */ /* 0x040fe400078fd0ff */
[C---:B------:R-:W-:Y:S01]  /*21d10*/  LEA.HI R25, R29.reuse, 0x38, RZ, 0x1a ;  /* 0x000000381d197811 */ /* 0x040fe200078fd0ff */
[C---:B---3--:R-:W-:Y:S02]  /*21d20*/  IMAD.IADD R15, R14.reuse, 0x1, R27 ;  /* 0x000000010e0f7824 */ /* 0x048fe400078e021b */
[C---:B------:R-:W-:Y:S01]  /*21d30*/  IMAD.IADD R2, R14.reuse, 0x1, R18 ;  /* 0x000000010e027824 */ /* 0x040fe200078e0212 */
[C---:B------:R-:W-:Y:S01]  /*21d40*/  LEA.HI R18, R29.reuse, 0x28, RZ, 0x1a ;  /* 0x000000281d127811 */ /* 0x040fe200078fd0ff */
[C---:B------:R-:W-:Y:S01]  /*21d50*/  IMAD.IADD R19, R14.reuse, 0x1, R25 ;  /* 0x000000010e137824 */ /* 0x040fe200078e0219 */
[----:B------:R-:W-:Y:S01]  /*21d60*/  LEA.HI R29, R29, 0x18, RZ, 0x1a ;  /* 0x000000181d1d7811 */ /* 0x000fe200078fd0ff */
[----:B------:R-:W3:Y:S04]  /*21d70*/  LDS R9, [R11+UR4+0x600] ;  /* 0x000600040b097984 */ /* 0x000ee80008000800 */
[----:B------:R-:W4:Y:S04]  /*21d80*/  LDS R22, [R11+UR4+0x800] ;  /* 0x000800040b167984 */ /* 0x000f280008000800 */
[----:B------:R-:W5:Y:S04]  /*21d90*/  LDS R27, [R11+UR4+0xa00] ;  /* 0x000a00040b1b7984 */ /* 0x000f680008000800 */
[----:B------:R-:W0:Y:S04]  /*21da0*/  LDS R24, [R11+UR4] ;  /* 0x000000040b187984 */ /* 0x000e280008000800 */
[----:B------:R-:W0:Y:S01]  /*21db0*/  LDS R25, [R11+UR4+0x200] ;  /* 0x000200040b197984 */ /* 0x000e220008000800 */
[----:B------:R-:W-:-:S02]  /*21dc0*/  IMAD.IADD R17, R14, 0x1, R29 ;  /* 0x000000010e117824 */ /* 0x000fc400078e021d */
[----:B------:R-:W0:Y:S01]  /*21dd0*/  LDC R29, c[0x0][0x3b8] ;  /* 0x0000ee00ff1d7b82 */ /* 0x000e220000000800 */
[C-C-:B------:R-:W-:Y:S01]  /*21de0*/  LOP3.LUT R3, R14.reuse, 0x110, R12.reuse, 0xfe, !PT ;  /* 0x000001100e037812 */ /* 0x140fe200078efe0c */
[----:B------:R-:W0:Y:S01]  /*21df0*/  LDS R28, [R11+UR4+0x400] ;  /* 0x000400040b1c7984 */ /* 0x000e220008000800 */
[----:B------:R-:W-:-:S03]  /*21e00*/  LOP3.LUT R7, R14, 0x100, R12, 0xfe, !PT ;  /* 0x000001000e077812 */ /* 0x000fc600078efe0c */
[----:B------:R1:W-:Y:S01]  /*21e10*/  STL [R1+0x2c], R3 ;  /* 0x00002c0301007387 */ /* 0x0003e20000100800 */
[----:B------:R-:W-:-:S03]  /*21e20*/  LOP3.LUT R6, R14, 0xe0, R12, 0xfe, !PT ;  /* 0x000000e00e067812 */ /* 0x000fc600078efe0c */
[----:B------:R3:W-:Y:S01]  /*21e30*/  STL [R1+0x30], R7 ;  /* 0x0000300701007387 */ /* 0x0007e20000100800 */
[C-C-:B-1----:R-:W-:Y:S02]  /*21e40*/  LOP3.LUT R3, R14.reuse, 0xf0, R12.reuse, 0xfe, !PT ;  /* 0x000000f00e037812 */ /* 0x142fe400078efe0c */
[----:B---3--:R-:W-:-:S03]  /*21e50*/  LOP3.LUT R7, R14, 0xd0, R12, 0xfe, !PT ;  /* 0x000000d00e077812 */ /* 0x008fc600078efe0c */
[----:B------:R1:W-:Y:S01]  /*21e60*/  STL [R1+0x24], R3 ;  /* 0x0000240301007387 */ /* 0x0003e20000100800 */
[C---:B------:R-:W-:Y:S02]  /*21e70*/  LOP3.LUT R8, R14.reuse, R12, RZ, 0xfc, !PT ;  /* 0x0000000c0e087212 */ /* 0x040fe400078efcff */
[C-C-:B------:R-:W-:Y:S01]  /*21e80*/  LOP3.LUT R0, R14.reuse, 0x1f0, R12.reuse, 0xfe, !PT ;  /* 0x000001f00e007812 */ /* 0x140fe200078efe0c */
[----:B------:R3:W-:Y:S01]  /*21e90*/  STL [R1+0x28], R6 ;  /* 0x0000280601007387 */ /* 0x0007e20000100800 */
[----:B-1----:R-:W-:-:S03]  /*21ea0*/  LOP3.LUT R3, R14, 0xc0, R12, 0xfe, !PT ;  /* 0x000000c00e037812 */ /* 0x002fc600078efe0c */
[----:B------:R1:W-:Y:S01]  /*21eb0*/  STL [R1+0x20], R7 ;  /* 0x0000200701007387 */ /* 0x0003e20000100800 */
[----:B---3--:R-:W-:-:S03]  /*21ec0*/  LOP3.LUT R6, R14, 0xb0, R12, 0xfe, !PT ;  /* 0x000000b00e067812 */ /* 0x008fc600078efe0c */
[----:B------:R3:W-:Y:S01]  /*21ed0*/  STL [R1+0x1c], R3 ;  /* 0x00001c0301007387 */ /* 0x0007e20000100800 */
[----:B-1----:R-:W-:-:S03]  /*21ee0*/  LOP3.LUT R7, R14, 0xa0, R12, 0xfe, !PT ;  /* 0x000000a00e077812 */ /* 0x002fc600078efe0c */
[----:B------:R1:W-:Y:S01]  /*21ef0*/  STL [R1+0x18], R6 ;  /* 0x0000180601007387 */ /* 0x0003e20000100800 */
[----:B---3--:R-:W-:-:S03]  /*21f00*/  LOP3.LUT R3, R14, 0x90, R12, 0xfe, !PT ;  /* 0x000000900e037812 */ /* 0x008fc600078efe0c */
[----:B------:R3:W-:Y:S01]  /*21f10*/  STL [R1+0x10], R7 ;  /* 0x0000100701007387 */ /* 0x0007e20000100800 */
[C---:B------:R-:W-:Y:S01]  /*21f20*/  IMAD.IADD R23, R14.reuse, 0x1, R18 ;  /* 0x000000010e177824 */ /* 0x040fe200078e0212 */
[C-C-:B------:R-:W-:Y:S02]  /*21f30*/  LOP3.LUT R21, R14.reuse, 0x1d0, R12.reuse, 0xfe, !PT ;  /* 0x000001d00e157812 */ /* 0x140fe400078efe0c */
[----:B------:R0:W-:Y:S01]  /*21f40*/  STL [R1+0x14], R3 ;  /* 0x0000140301007387 */ /* 0x0001e20000100800 */
[C-C-:B------:R-:W-:Y:S02]  /*21f50*/  LOP3.LUT R10, R14.reuse, 0x70, R12.reuse, 0xfe, !PT ;  /* 0x000000700e0a7812 */ /* 0x140fe400078efe0c */
[C-C-:B-1----:R-:W-:Y:S02]  /*21f60*/  LOP3.LUT R6, R14.reuse, 0x80, R12.reuse, 0xfe, !PT ;  /* 0x000000800e067812 */ /* 0x142fe400078efe0c */
[C-C-:B------:R-:W-:Y:S02]  /*21f70*/  LOP3.LUT R18, R14.reuse, 0x40, R12.reuse, 0xfe, !PT ;  /* 0x000000400e127812 */ /* 0x140fe400078efe0c */
[----:B---3--:R-:W-:-:S02]  /*21f80*/  LOP3.LUT R7, R14, 0x50, R12, 0xfe, !PT ;  /* 0x000000500e077812 */ /* 0x008fc400078efe0c */
[C-C-:B------:R-:W-:Y:S02]  /*21f90*/  LOP3.LUT R20, R14.reuse, 0x30, R12.reuse, 0xfe, !PT ;  /* 0x000000300e147812 */ /* 0x140fe400078efe0c */
[C-C-:B0-----:R-:W-:Y:S02]  /*21fa0*/  LOP3.LUT R3, R14.reuse, 0x60, R12.reuse, 0xfe, !PT ;  /* 0x000000600e037812 */ /* 0x141fe400078efe0c */
[C-C-:B------:R-:W-:Y:S02]  /*21fb0*/  LOP3.LUT R26, R14.reuse, 0x20, R12.reuse, 0xfe, !PT ;  /* 0x000000200e1a7812 */ /* 0x140fe400078efe0c */
[----:B------:R-:W-:Y:S01]  /*21fc0*/  LOP3.LUT R16, R14, 0x10, R12, 0xfe, !PT ;  /* 0x000000100e107812 */ /* 0x000fe200078efe0c */
[----:B------:R-:W-:Y:S04]  /*21fd0*/  STL [R1], R9 ;  /* 0x0000000901007387 */ /* 0x000fe80000100800 */
[----:B----4-:R-:W-:Y:S04]  /*21fe0*/  STL [R1+0x8], R22 ;  /* 0x0000081601007387 */ /* 0x010fe80000100800 */
[----:B-----5:R0:W-:Y:S02]  /*21ff0*/  STL [R1+0x4], R27 ;  /* 0x0000041b01007387 */ /* 0x0201e40000100800 */
[----:B0-----:R-:W-:-:S02]  /*22000*/  PRMT R27, R24, 0x7770, RZ ;  /* 0x00007770181b7816 */ /* 0x001fc400000000ff */
[C---:B--2---:R-:W-:Y:S01]  /*22010*/  ISETP.GE.AND P0, PT, R4.reuse, UR10, PT ;  /* 0x0000000a04007c0c */ /* 0x044fe2000bf06270 */
[----:B------:R-:W-:Y:S01]  /*22020*/  IMAD R4, R4, UR5, RZ ;  /* 0x0000000504047c24 */ /* 0x000fe2000f8e02ff */
[----:B------:R-:W0:Y:S02]  /*22030*/  LDCU UR5, c[0x0][0x39c] ;  /* 0x00007380ff0577ac */ /* 0x000e240008000800 */
[C---:B------:R-:W-:Y:S01]  /*22040*/  ISETP.LT.AND P4, PT, R8.reuse, UR11, !P0 ;  /* 0x0000000b08007c0c */ /* 0x040fe2000c781270 */
[-C--:B------:R-:W-:Y:S01]  /*22050*/  IMAD R8, R8, R29.reuse, RZ ;  /* 0x0000001d08087224 */ /* 0x080fe200078e02ff */
[----:B------:R-:W-:Y:S02]  /*22060*/  ISETP.LT.AND P1, PT, R0, UR16, !P0 ;  /* 0x0000001000007c0c */ /* 0x000fe4000c721270 */
[C---:B------:R-:W-:Y:S01]  /*22070*/  ISETP.LT.AND P3, PT, R15.reuse, UR6, !P0 ;  /* 0x000000060f007c0c */ /* 0x040fe2000c761270 */
[----:B------:R-:W-:Y:S01]  /*22080*/  IMAD R15, R15, R29, RZ ;  /* 0x0000001d0f0f7224 */ /* 0x000fe200078e02ff */
[C---:B------:R-:W-:Y:S01]  /*22090*/  IADD3 R0, P2, PT, R4.reuse, UR8, RZ ;  /* 0x0000000804007c10 */ /* 0x040fe2000ff5e0ff */
[----:B------:R-:W1:Y:S03]  /*220a0*/  LDCU UR6, c[0x0][0x39c] ;  /* 0x00007380ff0677ac */ /* 0x000e660008000800 */
[----:B------:R-:W-:Y:S01]  /*220b0*/  LEA.HI.X.SX32 R4, R4, UR9, 0x1, P2 ;  /* 0x0000000904047c11 */ /* 0x000fe200090f0eff */
[----:B------:R-:W2:Y:S01]  /*220c0*/  LDCU UR9, c[0x0][0x39c] ;  /* 0x00007380ff0977ac */ /* 0x000ea20008000800 */
[----:B------:R-:W-:-:S02]  /*220d0*/  IADD3 R12, P5, PT, R8, R0, RZ ;  /* 0x00000000080c7210 */ /* 0x000fc40007fbe0ff */
[C---:B------:R-:W-:Y:S01]  /*220e0*/  IADD3 R14, P6, PT, R15.reuse, R0, RZ ;  /* 0x000000000f0e7210 */ /* 0x040fe20007fde0ff */
[----:B------:R-:W3:Y:S01]  /*220f0*/  LDCU UR8, c[0x0][0x39c] ;  /* 0x00007380ff0877ac */ /* 0x000ee20008000800 */
[C---:B------:R-:W-:Y:S01]  /*22100*/  ISETP.LT.AND P2, PT, R16.reuse, UR7, !P0 ;  /* 0x0000000710007c0c */ /* 0x040fe2000c741270 */
[----:B------:R-:W-:Y:S01]  /*22110*/  IMAD R16, R16, R29, RZ ;  /* 0x0000001d10107224 */ /* 0x000fe200078e02ff */
[-C--:B------:R-:W-:Y:S01]  /*22120*/  LEA.HI.X.SX32 R13, R8, R4.reuse, 0x1, P5 ;  /* 0x00000004080d7211 */ /* 0x080fe200028f0eff */
[----:B------:R-:W4:Y:S01]  /*22130*/  LDCU UR7, c[0x0][0x39c] ;  /* 0x00007380ff0777ac */ /* 0x000f220008000800 */
[----:B------:R-:W-:Y:S02]  /*22140*/  LEA.HI.X.SX32 R15, R15, R4, 0x1, P6 ;  /* 0x000000040f0f7211 */ /* 0x000fe400030f0eff */
[----:B------:R-:W-:Y:S01]  /*22150*/  PRMT R29, R25, 0x7770, RZ ;  /* 0x00007770191d7816 */ /* 0x000fe200000000ff */
[----:B------:R5:W-:Y:S04]  /*22160*/  @P4 STG.E.U8 desc[UR12][R12.64], R27 ;  /* 0x0000001b0c004986 */ /* 0x000be8000c10110c */
[----:B------:R0:W-:Y:S01]  /*22170*/  @P3 STG.E.U8 desc[UR12][R14.64], R29 ;  /* 0x0000001d0e003986 */ /* 0x0001e2000c10110c */
[----:B-----5:R-:W5:Y:S01]  /*22180*/  LDC R12, c[0x0][0x3b8] ;  /* 0x0000ee00ff0c7b82 */ /* 0x020f620000000800 */
[----:B------:R-:W-:-:S02]  /*22190*/  ISETP.LT.AND P4, PT, R17, UR14, !P0 ;  /* 0x0000000e11007c0c */ /* 0x000fc4000c781270 */
[----:B------:R-:W1:Y:S01]  /*221a0*/  LDS R29, [R11+UR4+0xc00] ;  /* 0x000c00040b1d7984 */ /* 0x000e620008000800 */
[----:B0-----:R-:W-:-:S04]  /*221b0*/  IADD3 R14, P3, PT, R16, R0, RZ ;  /* 0x00000000100e7210 */ /* 0x001fc80007f7e0ff */
[----:B------:R-:W-:Y:S02]  /*221c0*/  LEA.HI.X.SX32 R15, R16, R4, 0x1, P3 ;  /* 0x00000004100f7211 */ /* 0x000fe400018f0eff */
[----:B------:R-:W-:-:S05]  /*221d0*/  PRMT R16, R28, 0x7770, RZ ;  /* 0x000077701c107816 */ /* 0x000fca00000000ff */
[----:B------:R0:W-:Y:S02]  /*221e0*/  @P2 STG.E.U8 desc[UR12][R14.64], R16 ;  /* 0x000000100e002986 */ /* 0x0001e4000c10110c */
[----:B0-----:R-:W0:Y:S01]  /*221f0*/  LDC R15, c[0x0][0x3b8] ;  /* 0x0000ee00ff0f7b82 */ /* 0x001e220000000800 */
[-C--:B-----5:R-:W-:Y:S01]  /*22200*/  IMAD R13, R17, R12.reuse, RZ ;  /* 0x0000000c110d7224 */ /* 0x0a0fe200078e02ff */
[C---:B------:R-:W-:Y:S01]  /*22210*/  ISETP.LT.AND P3, PT, R26.reuse, UR15, !P0 ;  /* 0x0000000f1a007c0c */ /* 0x040fe2000c761270 */
[----:B------:R-:W-:Y:S01]  /*22220*/  IMAD R26, R26, R12, RZ ;  /* 0x0000000c1a1a7224 */ /* 0x000fe200078e02ff */
[----:B------:R-:W-:Y:S01]  /*22230*/  PRMT R27, R9, 0x7770, RZ ;  /* 0x00007770091b7816 */ /* 0x000fe200000000ff */
[----:B------:R-:W5:Y:S01]  /*22240*/  LDS R12, [R11+UR4+0xe00] ;  /* 0x000e00040b0c7984 */ /* 0x000f620008000800 */
[CC--:B------:R-:W-:Y:S02]  /*22250*/  IADD3 R16, P5, PT, R13.reuse, R0.reuse, RZ ;  /* 0x000000000d107210 */ /* 0x0c0fe40007fbe0ff */
[----:B------:R-:W-:Y:S01]  /*22260*/  IADD3 R14, P6, PT, R26, R0, RZ ;  /* 0x000000001a0e7210 */ /* 0x000fe20007fde0ff */
[----:B------:R-:W3:Y:S01]  /*22270*/  LDL.LU R9, [R1+0xa28] ;  /* 0x000a280001097983 */ /* 0x000ee20000300800 */
[----:B------:R-:W-:-:S02]  /*22280*/  LEA.HI.X.SX32 R17, R13, R4, 0x1, P5 ;  /* 0x000000040d117211 */ /* 0x000fc400028f0eff */
[----:B------:R-:W-:Y:S01]  /*22290*/  ISETP.LT.AND P2, PT, R23, UR5, !P0 ;  /* 0x0000000517007c0c */ /* 0x000fe2000c741270 */
[----:B------:R-:W-:Y:S01]  /*222a0*/  LDS R13, [R11+UR4+0x1000] ;  /* 0x001000040b0d7984 */ /* 0x000fe20008000800 */
[----:B--2---:R-:W-:Y:S01]  /*222b0*/  ISETP.LT.AND P5, PT, R21, UR9, !P0 ;  /* 0x0000000915007c0c */ /* 0x004fe2000c7a1270 */
[----:B------:R-:W2:Y:S02]  /*222c0*/  LDCU UR5, c[0x0][0x39c] ;  /* 0x00007380ff0577ac */ /* 0x000ea40008000800 */
[----:B------:R1:W-:Y:S04]  /*222d0*/  @P4 STG.E.U8 desc[UR12][R16.64], R27 ;  /* 0x0000001b10004986 */ /* 0x0003e8000c10110c */
[----:B------:R-:W2:Y:S01]  /*222e0*/  LDS R21, [R11+UR4+0x1200] ;  /* 0x001200040b157984 */ /* 0x000ea20008000800 */
[----:B0-----:R-:W-:Y:S01]  /*222f0*/  IMAD R23, R23, R15, RZ ;  /* 0x0000000f17177224 */ /* 0x001fe200078e02ff */
[----:B------:R-:W-:-:S02]  /*22300*/  LEA.HI.X.SX32 R15, R26, R4, 0x1, P6 ;  /* 0x000000041a0f7211 */ /* 0x000fc400030f0eff */
[----:B------:R-:W-:Y:S02]  /*22310*/  PRMT R26, R22, 0x7770, RZ ;  /* 0x00007770161a7816 */ /* 0x000fe400000000ff */
[----:B------:R-:W2:Y:S04]  /*22320*/  LDL.LU R22, [R1+0xa24] ;  /* 0x000a240001167983 */ /* 0x000ea80000300800 */
[----:B-1----:R-:W2:Y:S01]  /*22330*/  LDL.LU R27, [R1+0x4] ;  /* 0x00000400011b7983 */ /* 0x002ea20000300800 */
[----:B------:R-:W-:-:S04]  /*22340*/  IADD3 R16, P4, PT, R23, R0, RZ ;  /* 0x0000000017107210 */ /* 0x000fc80007f9e0ff */
[----:B------:R-:W-:Y:S02]  /*22350*/  LEA.HI.X.SX32 R17, R23, R4, 0x1, P4 ;  /* 0x0000000417117211 */ /* 0x000fe400020f0eff */
[----:B------:R-:W0:Y:S01]  /*22360*/  LDC R23, c[0x0][0x3b8] ;  /* 0x0000ee00ff177b82 */ /* 0x000e220000000800 */
[----:B------:R1:W-:Y:S01]  /*22370*/  @P3 STG.E.U8 desc[UR12][R14.64], R26 ;  /* 0x0000001a0e003986 */ /* 0x0003e2000c10110c */
[C---:B------:R-:W-:Y:S01]  /*22380*/  ISETP.LT.AND P3, PT, R20.reuse, UR6, !P0 ;  /* 0x0000000614007c0c */ /* 0x040fe2000c761270 */
[----:B------:R-:W0:Y:S01]  /*22390*/  LDCU UR6, c[0x0][0x39c] ;  /* 0x00007380ff0677ac */ /* 0x000e220008000800 */
[----:B-1----:R-:W-:Y:S01]  /*223a0*/  PRMT R26, R29, 0x7770, RZ ;  /* 0x000077701d1a7816 */ /* 0x002fe200000000ff */
[-C--:B0-----:R-:W-:Y:S02]  /*223b0*/  IMAD R20, R20, R23.reuse, RZ ;  /* 0x0000001714147224 */ /* 0x081fe400078e02ff */
[CC--:B------:R-:W-:Y:S02]  /*223c0*/  IMAD R15, R19.reuse, R23.reuse, RZ ;  /* 0x00000017130f7224 */ /* 0x0c0fe400078e02ff */
[----:B------:R-:W-:Y:S01]  /*223d0*/  IMAD R23, R18, R23, RZ ;  /* 0x0000001712177224 */ /* 0x000fe200078e02ff */
[----:B----4-:R-:W-:Y:S01]  /*223e0*/  ISETP.LT.AND P4, PT, R19, UR7, !P0 ;  /* 0x0000000713007c0c */ /* 0x010fe2000c781270 */
[----:B------:R-:W0:Y:S01]  /*223f0*/  LDCU UR7, c[0x0][0x39c] ;  /* 0x00007380ff0777ac */ /* 0x000e220008000800 */
[----:B------:R-:W1:Y:S01]  /*22400*/  LDS R19, [R11+UR4+0x1400] ;  /* 0x001400040b137984 */ /* 0x000e620008000800 */
[----:B--2---:R-:W-:-:S05]  /*22410*/  PRMT R14, R27, 0x7770, RZ ;  /* 0x000077701b0e7816 */ /* 0x004fca00000000ff */
[----:B------:R2:W-:Y:S02]  /*22420*/  @P2 STG.E.U8 desc[UR12][R16.64], R14 ;  /* 0x0000000e10002986 */ /* 0x0005e4000c10110c */
[----:B--2---:R-:W-:-:S04]  /*22430*/  IADD3 R16, P6, PT, R20, R0, RZ ;  /* 0x0000000014107210 */ /* 0x004fc80007fde0ff */
[----:B------:R-:W-:Y:S02]  /*22440*/  LEA.HI.X.SX32 R17, R20, R4, 0x1, P6 ;  /* 0x0000000414117211 */ /* 0x000fe400030f0eff */
[----:B---3--:R-:W-:Y:S01]  /*22450*/  ISETP.LT.AND P2, PT, R18, UR8, !P0 ;  /* 0x0000000812007c0c */ /* 0x008fe2000c741270 */
[----:B------:R-:W2:Y:S04]  /*22460*/  LDS R20, [R11+UR4+0x1600] ;  /* 0x001600040b147984 */ /* 0x000ea80008000800 */
[----:B------:R3:W-:Y:S01]  /*22470*/  @P3 STG.E.U8 desc[UR12][R16.64], R26 ;  /* 0x0000001a10003986 */ /* 0x0007e2000c10110c */
[-C--:B------:R-:W-:Y:S01]  /*22480*/  IADD3 R14, P6, PT, R15, R0.reuse, RZ ;  /* 0x000000000f0e7210 */ /* 0x080fe20007fde0ff */
[----:B------:R-:W4:Y:S01]  /*22490*/  LDCU UR8, c[0x0][0x39c] ;  /* 0x00007380ff0877ac */ /* 0x000f220008000800 */
[----:B---3--:R-:W-:-:S04]  /*224a0*/  IADD3 R16, P3, PT, R23, R0, RZ ;  /* 0x0000000017107210 */ /* 0x008fc80007f7e0ff */
[-C--:B------:R-:W-:Y:S02]  /*224b0*/  LEA.HI.X.SX32 R17, R23, R4.reuse, 0x1, P3 ;  /* 0x0000000417117211 */ /* 0x080fe400018f0eff */
[----:B------:R-:W3:Y:S01]  /*224c0*/  LDC R23, c[0x0][0x3b8] ;  /* 0x0000ee00ff177b82 */ /* 0x000ee20000000800 */
[----:B------:R-:W-:Y:S02]  /*224d0*/  LEA.HI.X.SX32 R15, R15, R4, 0x1, P6 ;  /* 0x000000040f0f7211 */ /* 0x000fe400030f0eff */
[----:B-----5:R-:W-:-:S05]  /*224e0*/  PRMT R18, R12, 0x7770, RZ ;  /* 0x000077700c127816 */ /* 0x020fca00000000ff */
[----:B------:R5:W-:Y:S01]  /*224f0*/  @P4 STG.E.U8 desc[UR12][R14.64], R18 ;  /* 0x000000120e004986 */ /* 0x000be2000c10110c */
[----:B------:R-:W-:Y:S01]  /*22500*/  ISETP.LT.AND P4, PT, R5, UR5, !P0 ;  /* 0x0000000505007c0c */ /* 0x000fe2000c781270 */
[----:B------:R-:W0:Y:S01]  /*22510*/  LDCU UR5, c[0x0][0x39c] ;  /* 0x00007380ff0577ac */ /* 0x000e220008000800 */
[----:B------:R-:W-:Y:S01]  /*22520*/  PRMT R26, R21, 0x7770, RZ ;  /* 0x00007770151a7816 */ /* 0x000fe200000000ff */
[----:B------:R-:W0:Y:S01]  /*22530*/  LDS R18, [R11+UR4+0x1800] ;  /* 0x001800040b127984 */ /* 0x000e220008000800 */
[----:B-----5:R-:W-:Y:S01]  /*22540*/  PRMT R14, R13, 0x7770, RZ ;  /* 0x000077700d0e7816 */ /* 0x020fe200000000ff */
[----:B---3--:R-:W-:-:S04]  /*22550*/  IMAD R15, R5, R23, RZ ;  /* 0x00000017050f7224 */ /* 0x008fc800078e02ff */
[----:B------:R3:W-:Y:S01]  /*22560*/  @P2 STG.E.U8 desc[UR12][R16.64], R14 ;  /* 0x0000000e10002986 */ /* 0x0007e2000c10110c */
[----:B------:R-:W-:Y:S01]  /*22570*/  ISETP.LT.AND P3, PT, R7, UR6, !P0 ;  /* 0x0000000607007c0c */ /* 0x000fe2000c761270 */
[----:B------:R-:W5:Y:S02]  /*22580*/  LDCU UR6, c[0x0][0x39c] ;  /* 0x00007380ff0677ac */ /* 0x000f640008000800 */
[----:B------:R-:W1:Y:S01]  /*22590*/  LDS R5, [R11+UR4+0x1a00] ;  /* 0x001a00040b057984 */ /* 0x000e620008000800 */
[----:B---3--:R-:W-:-:S04]  /*225a0*/  IADD3 R14, P2, PT, R15, R0, RZ ;  /* 0x000000000f0e7210 */ /* 0x008fc80007f5e0ff */
[----:B------:R-:W-:-:S05]  /*225b0*/  LEA.HI.X.SX32 R15, R15, R4, 0x1, P2 ;  /* 0x000000040f0f7211 */ /* 0x000fca00010f0eff */
[----:B------:R3:W-:Y:S02]  /*225c0*/  @P4 STG.E.U8 desc[UR12][R14.64], R26 ;  /* 0x0000001a0e004986 */ /* 0x0007e4000c10110c */
[----:B---3--:R-:W3:Y:S01]  /*225d0*/  LDC R15, c[0x0][0x3b8] ;  /* 0x0000ee00ff0f7b82 */ /* 0x008ee20000000800 */
[-C--:B------:R-:W-:Y:S01]  /*225e0*/  IMAD R17, R7, R23.reuse, RZ ;  /* 0x0000001707117224 */ /* 0x080fe200078e02ff */
[C---:B0-----:R-:W-:Y:S01]  /*225f0*/  ISETP.LT.AND P2, PT, R2.reuse, UR7, !P0 ;  /* 0x0000000702007c0c */ /* 0x041fe2000c741270 */
[----:B------:R-:W-:Y:S01]  /*22600*/  IMAD R23, R2, R23, RZ ;  /* 0x0000001702177224 */ /* 0x000fe200078e02ff */
[----:B------:R-:W5:Y:S01]  /*22610*/  LDL.LU R26, [R1+0x14] ;  /* 0x00001400011a7983 */ /* 0x000f620000300800 */
[----:B------:R-:W0:Y:S01]  /*22620*/  LDCU UR7, c[0x0][0x39c] ;  /* 0x00007380ff0777ac */ /* 0x000e220008000800 */
[-C--:B------:R-:W-:Y:S02]  /*22630*/  IADD3 R16, P6, PT, R17, R0.reuse, RZ ;  /* 0x0000000011107210 */ /* 0x080fe40007fde0ff */
[----:B------:R-:W-:Y:S01]  /*22640*/  IADD3 R2, P4, PT, R23, R0, RZ ;  /* 0x0000000017027210 */ /* 0x000fe20007f9e0ff */
[----:B------:R-:W0:Y:S01]  /*22650*/  LDS R7, [R11+UR4+0x1c00] ;  /* 0x001c00040b077984 */ /* 0x000e220008000800 */
[----:B------:R-:W-:-:S02]  /*22660*/  LEA.HI.X.SX32 R17, R17, R4, 0x1, P6 ;  /* 0x0000000411117211 */ /* 0x000fc400030f0eff */
[C---:B------:R-:W-:Y:S01]  /*22670*/  ISETP.LT.AND P6, PT, R3.reuse, UR5, !P0 ;  /* 0x0000000503007c0c */ /* 0x040fe2000c7c1270 */
[----:B------:R-:W0:Y:S01]  /*22680*/  LDCU UR5, c[0x0][0x39c] ;  /* 0x00007380ff0577ac */ /* 0x000e220008000800 */
[----:B------:R-:W0:Y:S01]  /*22690*/  LDS R11, [R11+UR4+0x1e00] ;  /* 0x001e00040b0b7984 */ /* 0x000e220008000800 */
[----:B------:R-:W0:Y:S01]  /*226a0*/  LDCU UR4, c[0x0][0x39c] ;  /* 0x00007380ff0477ac */ /* 0x000e220008000800 */
[----:B---3--:R-:W-:Y:S01]  /*226b0*/  IMAD R14, R3, R15, RZ ;  /* 0x0000000f030e7224 */ /* 0x008fe200078e02ff */
[----:B-1----:R-:W-:Y:S02]  /*226c0*/  PRMT R15, R19, 0x7770, RZ ;  /* 0x00007770130f7816 */ /* 0x002fe400000000ff */
[----:B------:R-:W-:Y:S02]  /*226d0*/  LEA.HI.X.SX32 R3, R23, R4, 0x1, P4 ;  /* 0x0000000417037211 */ /* 0x000fe400020f0eff */
[----:B--2---:R-:W-:Y:S01]  /*226e0*/  PRMT R23, R20, 0x7770, RZ ;  /* 0x0000777014177816 */ /* 0x004fe200000000ff */
[----:B------:R1:W-:Y:S04]  /*226f0*/  @P3 STG.E.U8 desc[UR12][R16.64], R15 ;  /* 0x0000000f10003986 */ /* 0x0003e8000c10110c */
[----:B------:R2:W-:Y:S01]  /*22700*/  @P2 STG.E.U8 desc[UR12][R2.64], R23 ;  /* 0x0000001702002986 */ /* 0x0005e2000c10110c */
[----:B-1----:R-:W1:Y:S03]  /*22710*/  LDC R17, c[0x0][0x3b8] ;  /* 0x0000ee00ff117b82 */ /* 0x002e660000000800 */
[----:B--2---:R-:W2:Y:S01]  /*22720*/  LDL.LU R23, [R1+0x10] ;  /* 0x0000100001177983 */ /* 0x004ea20000300800 */
[----:B------:R-:W-:-:S02]  /*22730*/  IADD3 R2, P2, PT, R14, R0, RZ ;  /* 0x000000000e027210 */ /* 0x000fc40007f5e0ff */
[----:B----4-:R-:W-:Y:S02]  /*22740*/  ISETP.LT.AND P4, PT, R9, UR8, !P0 ;  /* 0x0000000809007c0c */ /* 0x010fe4000c781270 */
[----:B------:R-:W-:Y:S02]  /*22750*/  LEA.HI.X.SX32 R3, R14, R4, 0x1, P2 ;  /* 0x000000040e037211 */ /* 0x000fe400010f0eff */
[----:B------:R-:W-:-:S05]  /*22760*/  PRMT R15, R18, 0x7770, RZ ;  /* 0x00007770120f7816 */ /* 0x000fca00000000ff */
[----:B------:R3:W-:Y:S01]  /*22770*/  @P6 STG.E.U8 desc[UR12][R2.64], R15 ;  /* 0x0000000f02006986 */ /* 0x0007e2000c10110c */
[----:B-1----:R-:W-:-:S05]  /*22780*/  IMAD R9, R9, R17, RZ ;  /* 0x0000001109097224 */ /* 0x002fca00078e02ff */
[----:B------:R-:W-:-:S04]  /*22790*/  IADD3 R14, P2, PT, R9, R0, RZ ;  /* 0x00000000090e7210 */ /* 0x000fc80007f5e0ff */
[----:B---3--:R-:W-:Y:S02]  /*227a0*/  LEA.HI.X.SX32 R15, R9, R4, 0x1, P2 ;  /* 0x00000004090f7211 */ /* 0x008fe400010f0eff */
[----:B0-----:R-:W-:Y:S01]  /*227b0*/  ISETP.LT.AND P2, PT, R6, UR5, !P0 ;  /* 0x0000000506007c0c */ /* 0x001fe2000c741270 */
[----:B------:R-:W0:Y:S01]  /*227c0*/  LDCU UR5, c[0x0][0x39c] ;  /* 0x00007380ff0577ac */ /* 0x000e220008000800 */
[----:B------:R-:W3:Y:S01]  /*227d0*/  LDL.LU R6, [R1+0xa20] ;  /* 0x000a200001067983 */ /* 0x000ee20000300800 */
[C---:B-----5:R-:W-:Y:S01]  /*227e0*/  ISETP.LT.AND P3, PT, R10.reuse, UR6, !P0 ;  /* 0x000000060a007c0c */ /* 0x060fe2000c761270 */
[----:B------:R-:W-:Y:S01]  /*227f0*/  IMAD R10, R10, R17, RZ ;  /* 0x000000110a0a7224 */ /* 0x000fe200078e02ff */
[----:B------:R-:W-:Y:S01]  /*22800*/  PRMT R3, R5, 0x7770, RZ ;  /* 0x0000777005037816 */ /* 0x000fe200000000ff */
[----:B------:R-:W1:Y:S03]  /*22810*/  LDCU UR6, c[0x0][0x39c] ;  /* 0x00007380ff0677ac */ /* 0x000e660008000800 */
[----:B------:R-:W-:Y:S01]  /*22820*/  IADD3 R2, P6, PT, R10, R0, RZ ;  /* 0x000000000a027210 */ /* 0x000fe20007fde0ff */
[----:B------:R4:W-:Y:S01]  /*22830*/  @P4 STG.E.U8 desc[UR12][R14.64], R3 ;  /* 0x000000030e004986 */ /* 0x0009e2000c10110c */
[----:B------:R-:W-:-:S02]  /*22840*/  PRMT R9, R7, 0x7770, RZ ;  /* 0x0000777007097816 */ /* 0x000fc400000000ff */
[C---:B------:R-:W-:Y:S01]  /*22850*/  ISETP.LT.AND P4, PT, R22.reuse, UR4, !P0 ;  /* 0x0000000416007c0c */ /* 0x040fe2000c781270 */
[----:B------:R-:W-:Y:S01]  /*22860*/  IMAD R22, R22, R17, RZ ;  /* 0x0000001116167224 */ /* 0x000fe200078e02ff */
[----:B------:R-:W-:Y:S01]  /*22870*/  PRMT R16, R11, 0x7770, RZ ;  /* 0x000077700b107816 */ /* 0x000fe200000000ff */
[----:B------:R-:W5:Y:S01]  /*22880*/  LDCU UR4, c[0x0][0x39c] ;  /* 0x00007380ff0477ac */ /* 0x000f620008000800 */
[----:B----4-:R-:W-:Y:S01]  /*22890*/  LEA.HI.X.SX32 R3, R10, R4, 0x1, P6 ;  /* 0x000000040a037211 */ /* 0x010fe200030f0eff */
[----:B------:R-:W-:Y:S02]  /*228a0*/  IMAD R10, R17, 0x80, R8 ;  /* 0x00000080110a7824 */ /* 0x000fe400078e0208 */
[----:B------:R-:W4:Y:S04]  /*228b0*/  LDL R17, [R1+0x8] ;  /* 0x0000080001117983 */ /* 0x000f280000100800 */
[----:B------:R0:W-:Y:S01]  /*228c0*/  @P3 STG.E.U8 desc[UR12][R2.64], R9 ;  /* 0x0000000902003986 */ /* 0x0001e2000c10110c */
[----:B------:R-:W-:-:S04]  /*228d0*/  IADD3 R8, P3, PT, R22, R0, RZ ;  /* 0x0000000016087210 */ /* 0x000fc80007f7e0ff */
[----:B0-----:R-:W-:Y:S02]  /*228e0*/  LEA.HI.X.SX32 R9, R22, R4, 0x1, P3 ;  /* 0x0000000416097211 */ /* 0x001fe400018f0eff */
[C---:B------:R-:W-:Y:S01]  /*228f0*/  IADD3 R2, P6, PT, R10.reuse, R0, RZ ;  /* 0x000000000a027210 */ /* 0x040fe20007fde0ff */
[----:B------:R-:W0:Y:S02]  /*22900*/  LDC R22, c[0x0][0x3b8] ;  /* 0x0000ee00ff167b82 */ /* 0x000e240000000800 */
[----:B------:R1:W-:Y:S04]  /*22910*/  @P4 STG.E.U8 desc[UR12][R8.64], R16 ;  /* 0x0000001008004986 */ /* 0x0003e8000c10110c */
[----:B-1----:R-:W4:Y:S01]  /*22920*/  LDL R16, [R1] ;  /* 0x0000000001107983 */ /* 0x002f220000100800 */
[----:B------:R-:W-:-:S02]  /*22930*/  LEA.HI.X.SX32 R3, R10, R4, 0x1, P6 ;  /* 0x000000040a037211 */ /* 0x000fc400030f0eff */
[----:B------:R-:W-:-:S05]  /*22940*/  PRMT R15, R24, 0x7771, RZ ;  /* 0x00007771180f7816 */ /* 0x000fca00000000ff */
[----:B------:R1:W-:Y:S01]  /*22950*/  @P2 STG.E.U8 desc[UR12][R2.64], R15 ;  /* 0x0000000f02002986 */ /* 0x0003e2000c10110c */
[----:B-----5:R-:W-:Y:S02]  /*22960*/  ISETP.LT.AND P2, PT, R26, UR4, !P0 ;  /* 0x000000041a007c0c */ /* 0x020fe4000c741270 */
[----:B--2---:R-:W-:Y:S01]  /*22970*/  ISETP.LT.AND P4, PT, R23, UR7, !P0 ;  /* 0x0000000717007c0c */ /* 0x004fe2000c781270 */
[----:B0-----:R-:W-:Y:S01]  /*22980*/  IMAD R10, R22, 0x10, R10 ;  /* 0x00000010160a7824 */ /* 0x001fe200078e020a */
[----:B------:R-:W2:Y:S01]  /*22990*/  LDL.LU R23, [R1+0x18] ;  /* 0x0000180001177983 */ /* 0x000ea20000300800 */
[----:B------:R-:W0:Y:S03]  /*229a0*/  LDCU UR4, c[0x0][0x39c] ;  /* 0x00007380ff0477ac */ /* 0x000e260008000800 */
[----:B------:R-:W5:Y:S01]  /*229b0*/  LDL.LU R26, [R1+0x1c] ;  /* 0x00001c00011a7983 */ /* 0x000f620000300800 */
[----:B-1----:R-:W-:Y:S01]  /*229c0*/  PRMT R3, R25, 0x7771, RZ ;  /* 0x0000777119037816 */ /* 0x002fe200000000ff */
[----:B------:R-:W1:Y:S01]  /*229d0*/  LDCU UR7, c[0x0][0x39c] ;  /* 0x00007380ff0777ac */ /* 0x000e620008000800 */
[----:B---3--:R-:W-:-:S05]  /*229e0*/  VIADD R14, R6, 0x88 ;  /* 0x00000088060e7836 */ /* 0x008fca0000000000 */
[C---:B------:R-:W-:Y:S01]  /*229f0*/  ISETP.LT.AND P3, PT, R14.reuse, UR6, !P0 ;  /* 0x000000060e007c0c */ /* 0x040fe2000c761270 */
[----:B------:R-:W-:Y:S01]  /*22a00*/  IMAD R14, R14, R22, RZ ;  /* 0x000000160e0e7224 */ /* 0x000fe200078e02ff */
[----:B------:R-:W3:Y:S04]  /*22a10*/  LDCU UR6, c[0x0][0x39c] ;  /* 0x00007380ff0677ac */ /* 0x000ee80008000800 */
[----:B------:R-:W-:-:S04]  /*22a20*/  IADD3 R8, P6, PT, R14, R0, RZ ;  /* 0x000000000e087210 */ /* 0x000fc80007fde0ff */
[----:B------:R-:W-:Y:S01]  /*22a30*/  LEA.HI.X.SX32 R9, R14, R4, 0x1, P6 ;  /* 0x000000040e097211 */ /* 0x000fe200030f0eff */
[----:B------:R-:W-:Y:S01]  /*22a40*/  VIADD R14, R6, 0x98 ;  /* 0x00000098060e7836 */ /* 0x000fe20000000000 */
[----:B------:R-:W-:-:S03]  /*22a50*/  IADD3 R2, P6, PT, R10, R0, RZ ;  /* 0x000000000a027210 */ /* 0x000fc60007fde0ff */
[----:B------:R0:W-:Y:S01]  /*22a60*/  @P3 STG.E.U8 desc[UR12][R8.64], R3 ;  /* 0x0000000308003986 */ /* 0x0001e2000c10110c */
[----:B------:R-:W-:Y:S01]  /*22a70*/  ISETP.LT.AND P3, PT, R14, UR5, !P0 ;  /* 0x000000050e007c0c */ /* 0x000fe2000c761270 */
[----:B------:R-:W2:Y:S01]  /*22a80*/  LDCU UR5, c[0x0][0x39c] ;  /* 0x00007380ff0577ac */ /* 0x000ea20008000800 */
[----:B0-----:R-:W-:Y:S01]  /*22a90*/  LEA.HI.X.SX32 R3, R10, R4, 0x1, P6 ;  /* 0x000000040a037211 */ /* 0x001fe200030f0eff */
[-C--:B------:R-:W-:Y:S01]  /*22aa0*/  IMAD R8, R14, R22.reuse, RZ ;  /* 0x000000160e087224 */ /* 0x080fe200078e02ff */
[----:B------:R-:W-:Y:S01]  /*22ab0*/  PRMT R9, R28, 0x7771, RZ ;  /* 0x000077711c097816 */ /* 0x000fe200000000ff */
[----:B------:R-:W-:Y:S02]  /*22ac0*/  VIADD R14, R6, 0xa8 ;  /* 0x000000a8060e7836 */ /* 0x000fe40000000000 */
[----:B------:R-:W-:Y:S02]  /*22ad0*/  IMAD R10, R22, 0x10, R10 ;  /* 0x00000010160a7824 */ /* 0x000fe400078e020a */
[----:B------:R0:W-:Y:S01]  /*22ae0*/  @P2 STG.E.U8 desc[UR12][R2.64], R9 ;  /* 0x0000000902002986 */ /* 0x0001e2000c10110c */
[C---:B------:R-:W-:Y:S01]  /*22af0*/  ISETP.LT.AND P6, PT, R14.reuse, UR4, !P0 ;  /* 0x000000040e007c0c */ /* 0x040fe2000c7c1270 */
[----:B------:R-:W5:Y:S01]  /*22b00*/  LDCU UR4, c[0x0][0x39c] ;  /* 0x00007380ff0477ac */ /* 0x000f620008000800 */
[----:B------:R-:W-:Y:S01]  /*22b10*/  IMAD R14, R14, R22, RZ ;  /* 0x000000160e0e7224 */ /* 0x000fe200078e02ff */
[----:B0-----:R-:W-:-:S04]  /*22b20*/  IADD3 R2, P2, PT, R8, R0, RZ ;  /* 0x0000000008027210 */ /* 0x001fc80007f5e0ff */
[----:B------:R-:W-:Y:S02]  /*22b30*/  LEA.HI.X.SX32 R3, R8, R4, 0x1, P2 ;  /* 0x0000000408037211 */ /* 0x000fe400010f0eff */
[----:B----4-:R-:W-:Y:S02]  /*22b40*/  PRMT R9, R16, 0x7771, RZ ;  /* 0x0000777110097816 */ /* 0x010fe400000000ff */
[C---:B------:R-:W-:Y:S01]  /*22b50*/  IADD3 R8, P2, PT, R10.reuse, R0, RZ ;  /* 0x000000000a087210 */ /* 0x040fe20007f5e0ff */
[----:B------:R-:W4:Y:S04]  /*22b60*/  LDL.LU R16, [R1+0x20] ;  /* 0x0000200001107983 */ /* 0x000f280000300800 */
[----:B------:R0:W-:Y:S02]  /*22b70*/  @P3 STG.E.U8 desc[UR12][R2.64], R9 ;  /* 0x0000000902003986 */ /* 0x0001e4000c10110c */
[----:B0-----:R-:W-:-:S02]  /*22b80*/  LEA.HI.X.SX32 R9, R10, R4, 0x1, P2 ;  /* 0x000000040a097211 */ /* 0x001fc400010f0eff */
[----:B------:R-:W-:Y:S01]  /*22b90*/  PRMT R3, R17, 0x7771, RZ ;  /* 0x0000777111037816 */ /* 0x000fe200000000ff */
[----:B------:R-:W-:Y:S01]  /*22ba0*/  IMAD R10, R22, 0x10, R10 ;  /* 0x00000010160a7824 */ /* 0x000fe200078e020a */
[----:B------:R-:W-:-:S03]  /*22bb0*/  IADD3 R2, P3, PT, R14, R0, RZ ;  /* 0x000000000e027210 */ /* 0x000fc60007f7e0ff */
[----:B------:R0:W-:Y:S02]  /*22bc0*/  @P4 STG.E.U8 desc[UR12][R8.64], R3 ;  /* 0x0000000308004986 */ /* 0x0001e4000c10110c */
[----:B0-----:R-:W-:Y:S02]  /*22bd0*/  LEA.HI.X.SX32 R3, R14, R4, 0x1, P3 ;  /* 0x000000040e037211 */ /* 0x001fe400018f0eff */
[----:B------:R-:W-:Y:S02]  /*22be0*/  PRMT R9, R27, 0x7771, RZ ;  /* 0x000077711b097816 */ /* 0x000fe400000000ff */
[----:B------:R-:W-:-:S03]  /*22bf0*/  IADD3 R8, P3, PT, R10, R0, RZ ;  /* 0x000000000a087210 */ /* 0x000fc60007f7e0ff */
[----:B------:R0:W-:Y:S02]  /*22c00*/  @P6 STG.E.U8 desc[UR12][R2.64], R9 ;  /* 0x0000000902006986 */ /* 0x0001e4000c10110c */
[----:B0-----:R-:W-:Y:S02]  /*22c10*/  LEA.HI.X.SX32 R9, R10, R4, 0x1, P3 ;  /* 0x000000040a097211 */ /* 0x001fe400018f0eff */
[----:B--2---:R-:W-:Y:S01]  /*22c20*/  ISETP.LT.AND P2, PT, R23, UR5, !P0 ;  /* 0x0000000517007c0c */ /* 0x004fe2000c741270 */
[----:B------:R-:W0:Y:S01]  /*22c30*/  LDCU UR5, c[0x0][0x39c] ;  /* 0x00007380ff0577ac */ /* 0x000e220008000800 */
[----:B------:R-:W1:Y:S01]  /*22c40*/  LDL.LU R23, [R1+0x24] ;  /* 0x0000240001177983 */ /* 0x000e620000300800 */
[----:B-----5:R-:W-:Y:S01]  /*22c50*/  ISETP.LT.AND P3, PT, R26, UR4, !P0 ;  /* 0x000000041a007c0c */ /* 0x020fe2000c761270 */
[----:B------:R-:W-:Y:S02]  /*22c60*/  VIADD R14, R6, 0xb8 ;  /* 0x000000b8060e7836 */ /* 0x000fe40000000000 */
[----:B------:R-:W2:Y:S01]  /*22c70*/  LDL.LU R26, [R1+0x28] ;  /* 0x00002800011a7983 */ /* 0x000ea20000300800 */
[----:B------:R-:W-:Y:S01]  /*22c80*/  PRMT R3, R29, 0x7771, RZ ;  /* 0x000077711d037816 */ /* 0x000fe200000000ff */
[----:B------:R-:W-:Y:S01]  /*22c90*/  IMAD R10, R22, 0x10, R10 ;  /* 0x00000010160a7824 */ /* 0x000fe200078e020a */
[----:B------:R-:W5:Y:S01]  /*22ca0*/  LDCU UR4, c[0x0][0x39c] ;  /* 0x00007380ff0477ac */ /* 0x000f620008000800 */
[C---:B---3--:R-:W-:Y:S01]  /*22cb0*/  ISETP.LT.AND P4, PT, R14.reuse, UR6, !P0 ;  /* 0x000000060e007c0c */ /* 0x048fe2000c781270 */
[----:B------:R-:W-:Y:S01]  /*22cc0*/  IMAD R14, R14, R22, RZ ;  /* 0x000000160e0e7224 */ /* 0x000fe200078e02ff */
[----:B------:R-:W4:Y:S01]  /*22cd0*/  LDCU UR6, c[0x0][0x39c] ;  /* 0x00007380ff0677ac */ /* 0x000f220008000800 */
[----:B------:R3:W-:Y:S03]  /*22ce0*/  @P2 STG.E.U8 desc[UR12][R8.64], R3 ;  /* 0x0000000308002986 */ /* 0x0007e6000c10110c */
[----:B------:R-:W-:Y:S01]  /*22cf0*/  IADD3 R2, P6, PT, R14, R0, RZ ;  /* 0x000000000e027210 */ /* 0x000fe20007fde0ff */
[----:B---3--:R-:W-:-:S03]  /*22d00*/  VIADD R8, R6, 0xc8 ;  /* 0x000000c806087836 */ /* 0x008fc60000000000 */
[----:B------:R-:W-:Y:S02]  /*22d10*/  LEA.HI.X.SX32 R3, R14, R4, 0x1, P6 ;  /* 0x000000040e037211 */ /* 0x000fe400030f0eff */
[----:B------:R-:W-:Y:S01]  /*22d20*/  PRMT R9, R12, 0x7771, RZ ;  /* 0x000077710c097816 */ /* 0x000fe200000000ff */
[C---:B------:R-:W-:Y:S01]  /*22d30*/  IMAD R14, R8.reuse, R22, RZ ;  /* 0x00000016080e7224 */ /* 0x040fe200078e02ff */
[----:B0-----:R-:W-:Y:S01]  /*22d40*/  ISETP.LT.AND P2, PT, R8, UR5, !P0 ;  /* 0x0000000508007c0c */ /* 0x001fe2000c741270 */
[----:B------:R-:W2:Y:S01]  /*22d50*/  LDCU UR5, c[0x0][0x39c] ;  /* 0x00007380ff0577ac */ /* 0x000ea20008000800 */
[-C--:B------:R-:W-:Y:S01]  /*22d60*/  IADD3 R8, P6, PT, R10, R0.reuse, RZ ;  /* 0x000000000a087210 */ /* 0x080fe20007fde0ff */
[----:B------:R0:W-:Y:S01]  /*22d70*/  @P4 STG.E.U8 desc[UR12][R2.64], R9 ;  /* 0x0000000902004986 */ /* 0x0001e2000c10110c */
[----:B------:R-:W-:Y:S02]  /*22d80*/  PRMT R15, R13, 0x7771, RZ ;  /* 0x000077710d0f7816 */ /* 0x000fe400000000ff */
[----:B0-----:R-:W-:-:S02]  /*22d90*/  IADD3 R2, P4, PT, R14, R0, RZ ;  /* 0x000000000e027210 */ /* 0x001fc40007f9e0ff */
[-C--:B------:R-:W-:Y:S01]  /*22da0*/  LEA.HI.X.SX32 R9, R10, R4.reuse, 0x1, P6 ;  /* 0x000000040a097211 */ /* 0x080fe200030f0eff */
[----:B------:R-:W-:Y:S01]  /*22db0*/  IMAD R10, R22, 0x10, R10 ;  /* 0x00000010160a7824 */ /* 0x000fe200078e020a */
[----:B------:R-:W-:Y:S02]  /*22dc0*/  LEA.HI.X.SX32 R3, R14, R4, 0x1, P4 ;  /* 0x000000040e037211 */ /* 0x000fe400020f0eff */
[----:B------:R-:W-:Y:S01]  /*22dd0*/  PRMT R14, R21, 0x7771, RZ ;  /* 0x00007771150e7816 */ /* 0x000fe200000000ff */
[----:B------:R0:W-:Y:S04]  /*22de0*/  @P3 STG.E.U8 desc[UR12][R8.64], R15 ;  /* 0x0000000f08003986 */ /* 0x0001e8000c10110c */
[----:B------:R3:W-:Y:S01]  /*22df0*/  @P2 STG.E.U8 desc[UR12][R2.64], R14 ;  /* 0x0000000e02002986 */ /* 0x0007e2000c10110c */
[----:B0-----:R-:W-:Y:S01]  /*22e00*/  VIADD R9, R6, 0xd8 ;  /* 0x000000d806097836 */ /* 0x001fe20000000000 */
[----:B------:R-:W-:-:S03]  /*22e10*/  IADD3 R8, P4, PT, R10, R0, RZ ;  /* 0x000000000a087210 */ /* 0x000fc60007f9e0ff */
[C---:B---3--:R-:W-:Y:S01]  /*22e20*/  IMAD R3, R9.reuse, R22, RZ ;  /* 0x0000001609037224 */ /* 0x048fe200078e02ff */
[----:B-----5:R-:W-:Y:S01]  /*22e30*/  ISETP.LT.AND P3, PT, R9, UR4, !P0 ;  /* 0x0000000409007c0c */ /* 0x020fe2000c761270 */
[----:B------:R-:W0:Y:S01]  /*22e40*/  LDCU UR4, c[0x0][0x39c] ;  /* 0x00007380ff0477ac */ /* 0x000e220008000800 */
[----:B------:R-:W-:Y:S02]  /*22e50*/  LEA.HI.X.SX32 R9, R10, R4, 0x1, P4 ;  /* 0x000000040a097211 */ /* 0x000fe400020f0eff */
[----:B------:R-:W-:Y:S02]  /*22e60*/  PRMT R14, R19, 0x7771, RZ ;  /* 0x00007771130e7816 */ /* 0x000fe400000000ff */
[----:B----4-:R-:W-:Y:S02]  /*22e70*/  ISETP.LT.AND P6, PT, R16, UR6, !P0 ;  /* 0x0000000610007c0c */ /* 0x010fe4000c7c1270 */
[----:B-1----:R-:W-:-:S11]  /*22e80*/  ISETP.LT.AND P2, PT, R23, UR7, !P0 ;  /* 0x0000000717007c0c */ /* 0x002fd6000c741270 */
[----:B------:R1:W-:Y:S01]  /*22e90*/  @P6 STG.E.U8 desc[UR12][R8.64], R14 ;  /* 0x0000000e08006986 */ /* 0x0003e2000c10110c */
[----:B------:R-:W-:Y:S01]  /*22ea0*/  IADD3 R2, P4, PT, R3, R0, RZ ;  /* 0x0000000003027210 */ /* 0x000fe20007f9e0ff */
[----:B------:R-:W-:Y:S01]  /*22eb0*/  IMAD R10, R22, 0x10, R10 ;  /* 0x00000010160a7824 */ /* 0x000fe200078e020a */
[----:B------:R-:W-:Y:S01]  /*22ec0*/  PRMT R16, R5, 0x7771, RZ ;  /* 0x0000777105107816 */ /* 0x000fe200000000ff */
[----:B------:R-:W3:Y:S01]  /*22ed0*/  LDL.LU R23, [R1+0x2c] ;  /* 0x00002c0001177983 */ /* 0x000ee20000300800 */
[----:B--2---:R-:W-:Y:S01]  /*22ee0*/  ISETP.LT.AND P6, PT, R26, UR5, !P0 ;  /* 0x000000051a007c0c */ /* 0x004fe2000c7c1270 */
[----:B------:R-:W3:Y:S02]  /*22ef0*/  LDCU UR7, c[0x0][0x39c] ;  /* 0x00007380ff0777ac */ /* 0x000ee40008000800 */
[----:B------:R-:W2:Y:S01]  /*22f00*/  LDL.LU R26, [R1+0x30] ;  /* 0x00003000011a7983 */ /* 0x000ea20000300800 */
[----:B------:R-:W-:Y:S01]  /*22f10*/  LEA.HI.X.SX32 R3, R3, R4, 0x1, P4 ;  /* 0x0000000403037211 */ /* 0x000fe200020f0eff */
[----:B------:R-:W4:Y:S01]  /*22f20*/  LDCU UR5, c[0x0][0x39c] ;  /* 0x00007380ff0577ac */ /* 0x000f220008000800 */
[----:B-1----:R-:W-:Y:S01]  /*22f30*/  PRMT R9, R20, 0x7771, RZ ;  /* 0x0000777114097816 */ /* 0x002fe200000000ff */
[----:B------:R-:W-:Y:S01]  /*22f40*/  VIADD R14, R6, 0xe8 ;  /* 0x000000e8060e7836 */ /* 0x000fe20000000000 */
[----:B------:R-:W-:Y:S01]  /*22f50*/  IADD3 R8, P4, PT, R10, R0, RZ ;  /* 0x000000000a087210 */ /* 0x000fe20007f9e0ff */
[----:B------:R-:W1:Y:S02]  /*22f60*/  LDCU UR6, c[0x0][0x39c] ;  /* 0x00007380ff0677ac */ /* 0x000e640008000800 */
[----:B------:R5:W-:Y:S01]  /*22f70*/  @P3 STG.E.U8 desc[UR12][R2.64], R9 ;  /* 0x0000000902003986 */ /* 0x000be2000c10110c */
[----:B0-----:R-:W-:Y:S01]  /*22f80*/  ISETP.LT.AND P3, PT, R14, UR4, !P0 ;  /* 0x000000040e007c0c */ /* 0x001fe2000c761270 */
[----:B------:R-:W2:Y:S01]  /*22f90*/  LDCU UR4, c[0x0][0x39c] ;  /* 0x00007380ff0477ac */ /* 0x000ea20008000800 */
[----:B-----5:R-:W-:Y:S01]  /*22fa0*/  LEA.HI.X.SX32 R9, R10, R4, 0x1, P4 ;  /* 0x000000040a097211 */ /* 0x020fe200020f0eff */
[----:B------:R-:W-:Y:S01]  /*22fb0*/  IMAD R2, R14, R22, RZ ;  /* 0x000000160e027224 */ /* 0x000fe200078e02ff */
[----:B------:R-:W-:Y:S01]  /*22fc0*/  PRMT R3, R18, 0x7771, RZ ;  /* 0x0000777112037816 */ /* 0x000fe200000000ff */
[----:B------:R-:W-:-:S04]  /*22fd0*/  IMAD R10, R22, 0x10, R10 ;  /* 0x00000010160a7824 */ /* 0x000fc800078e020a */
[----:B------:R0:W-:Y:S02]  /*22fe0*/  @P6 STG.E.U8 desc[UR12][R8.64], R3 ;  /* 0x0000000308006986 */ /* 0x0001e4000c10110c */
[----:B0-----:R-:W-:-:S04]  /*22ff0*/  IADD3 R8, P4, PT, R2, R0, RZ ;  /* 0x0000000002087210 */ /* 0x001fc80007f9e0ff */
[----:B------:R-:W-:Y:S02]  /*23000*/  LEA.HI.X.SX32 R9, R2, R4, 0x1, P4 ;  /* 0x0000000402097211 */ /* 0x000fe400020f0eff */
[----:B------:R-:W-:-:S03]  /*23010*/  IADD3 R2, P6, PT, R10, R0, RZ ;  /* 0x000000000a027210 */ /* 0x000fc60007fde0ff */
[----:B------:R0:W-:Y:S01]  /*23020*/  @P3 STG.E.U8 desc[UR12][R8.64], R16 ;  /* 0x0000001008003986 */ /* 0x0001e2000c10110c */
[----:B------:R-:W-:Y:S02]  /*23030*/  LEA.HI.X.SX32 R3, R10, R4, 0x1, P6 ;  /* 0x000000040a037211 */ /* 0x000fe400030f0eff */
[----:B------:R-:W-:-:S05]  /*23040*/  PRMT R15, R7, 0x7771, RZ ;  /* 0x00007771070f7816 */ /* 0x000fca00000000ff */
[----:B------:R5:W-:Y:S01]  /*23050*/  @P2 STG.E.U8 desc[UR12][R2.64], R15 ;  /* 0x0000000f02002986 */ /* 0x000be2000c10110c */
[----:B---3--:R-:W-:Y:S01]  /*23060*/  ISETP.LT.AND P3, PT, R23, UR7, !P0 ;  /* 0x0000000717007c0c */ /* 0x008fe2000c761270 */
[----:B------:R-:W-:Y:S02]  /*23070*/  VIADD R14, R6, 0xf8 ;  /* 0x000000f8060e7836 */ /* 0x000fe40000000000 */
[----:B------:R-:W3:Y:S01]  /*23080*/  LDL.LU R23, [R1+0x34] ;  /* 0x0000340001177983 */ /* 0x000ee20000300800 */
[----:B------:R-:W-:Y:S01]  /*23090*/  IMAD R10, R22, 0x10, R10 ;  /* 0x00000010160a7824 */ /* 0x000fe200078e020a */
[----:B--2---:R-:W-:Y:S01]  /*230a0*/  ISETP.LT.AND P2, PT, R26, UR4, !P0 ;  /* 0x000000041a007c0c */ /* 0x004fe2000c741270 */
[----:B------:R-:W2:Y:S01]  /*230b0*/  LDCU UR4, c[0x0][0x39c] ;  /* 0x00007380ff0477ac */ /* 0x000ea20008000800 */
[----:B0-----:R-:W3:Y:S01]  /*230c0*/  LDL R16, [R1] ;  /* 0x0000000001107983 */ /* 0x001ee20000100800 */
[----:B-----5:R-:W-:Y:S01]  /*230d0*/  PRMT R3, R11, 0x7771, RZ ;  /* 0x000077710b037816 */ /* 0x020fe200000000ff */
[----:B------:R-:W0:Y:S02]  /*230e0*/  LDCU UR7, c[0x0][0x39c] ;  /* 0x00007380ff0777ac */ /* 0x000e240008000800 */
[----:B------:R-:W5:Y:S01]  /*230f0*/  LDL.LU R26, [R1+0x38] ;  /* 0x00003800011a7983 */ /* 0x000f620000300800 */
[C---:B----4-:R-:W-:Y:S01]  /*23100*/  ISETP.LT.AND P4, PT, R14.reuse, UR5, !P0 ;  /* 0x000000050e007c0c */ /* 0x050fe2000c781270 */
[----:B------:R-:W-:Y:S01]  /*23110*/  IMAD R14, R14, R22, RZ ;  /* 0x000000160e0e7224 */ /* 0x000fe200078e02ff */
[----:B------:R-:W4:Y:S04]  /*23120*/  LDCU UR5, c[0x0][0x39c] ;  /* 0x00007380ff0577ac */ /* 0x000f280008000800 */
[----:B------:R-:W-:-:S04]  /*23130*/  IADD3 R8, P6, PT, R14, R0, RZ ;  /* 0x000000000e087210 */ /* 0x000fc80007fde0ff */
[----:B------:R-:W-:Y:S01]  /*23140*/  LEA.HI.X.SX32 R9, R14, R4, 0x1, P6 ;  /* 0x000000040e097211 */ /* 0x000fe200030f0eff */
[----:B------:R-:W-:Y:S01]  /*23150*/  VIADD R14, R6, 0x108 ;  /* 0x00000108060e7836 */ /* 0x000fe20000000000 */
[----:B------:R-:W-:-:S03]  /*23160*/  IADD3 R2, P6, PT, R10, R0, RZ ;  /* 0x000000000a027210 */ /* 0x000fc60007fde0ff */
[----:B------:R0:W-:Y:S01]  /*23170*/  @P4 STG.E.U8 desc[UR12][R8.64], R3 ;  /* 0x0000000308004986 */ /* 0x0001e2000c10110c */
[----:B-1----:R-:W-:Y:S01]  /*23180*/  ISETP.LT.AND P4, PT, R14, UR6, !P0 ;  /* 0x000000060e007c0c */ /* 0x002fe2000c781270 */
[----:B------:R-:W1:Y:S01]  /*23190*/  LDCU UR6, c[0x0][0x39c] ;  /* 0x00007380ff0677ac */ /* 0x000e620008000800 */
[----:B0-----:R-:W-:Y:S01]  /*231a0*/  LEA.HI.X.SX32 R3, R10, R4, 0x1, P6 ;  /* 0x000000040a037211 */ /* 0x001fe200030f0eff */
[-C--:B------:R-:W-:Y:S01]  /*231b0*/  IMAD R8, R14, R22.reuse, RZ ;  /* 0x000000160e087224 */ /* 0x080fe200078e02ff */
[----:B------:R-:W-:Y:S01]  /*231c0*/  PRMT R9, R24, 0x7772, RZ ;  /* 0x0000777218097816 */ /* 0x000fe200000000ff */
[----:B------:R-:W-:Y:S02]  /*231d0*/  VIADD R14, R6, 0x118 ;  /* 0x00000118060e7836 */ /* 0x000fe40000000000 */
[----:B------:R-:W-:Y:S02]  /*231e0*/  IMAD R10, R22, 0x10, R10 ;  /* 0x00000010160a7824 */ /* 0x000fe400078e020a */
[----:B------:R0:W-:Y:S01]  /*231f0*/  @P2 STG.E.U8 desc[UR12][R2.64], R9 ;  /* 0x0000000902002986 */ /* 0x0001e2000c10110c */
[C---:B--2---:R-:W-:Y:S01]  /*23200*/  ISETP.LT.AND P6, PT, R14.reuse, UR4, !P0 ;  /* 0x000000040e007c0c */ /* 0x044fe2000c7c1270 */
[----:B------:R-:W5:Y:S01]  /*23210*/  LDCU UR4, c[0x0][0x39c] ;  /* 0x00007380ff0477ac */ /* 0x000f620008000800 */
[----:B------:R-:W-:Y:S01]  /*23220*/  IMAD R14, R14, R22, RZ ;  /* 0x000000160e0e7224 */ /* 0x000fe200078e02ff */
[----:B0-----:R-:W-:-:S02]  /*23230*/  IADD3 R2, P2, PT, R8, R0, RZ ;  /* 0x0000000008027210 */ /* 0x001fc40007f5e0ff */
[----:B------:R-:W-:Y:S02]  /*23240*/  PRMT R9, R25, 0x7772, RZ ;  /* 0x0000777219097816 */ /* 0x000fe400000000ff */
[----:B------:R-:W-:Y:S02]  /*23250*/  LEA.HI.X.SX32 R3, R8, R4, 0x1, P2 ;  /* 0x0000000408037211 */ /* 0x000fe400010f0eff */
[----:B------:R-:W-:-:S03]  /*23260*/  IADD3 R8, P2, PT, R10, R0, RZ ;  /* 0x000000000a087210 */ /* 0x000fc60007f5e0ff */
[----:B------:R0:W-:Y:S02]  /*23270*/  @P4 STG.E.U8 desc[UR12][R2.64], R9 ;  /* 0x0000000902004986 */ /* 0x0001e4000c10110c */
[----:B0-----:R-:W-:Y:S02]  /*23280*/  LEA.HI.X.SX32 R9, R10, R4, 0x1, P2 ;  /* 0x000000040a097211 */ /* 0x001fe400010f0eff */
[----:B------:R-:W-:Y:S01]  /*23290*/  PRMT R3, R28, 0x7772, RZ ;  /* 0x000077721c037816 */ /* 0x000fe200000000ff */
[----:B------:R-:W-:Y:S01]  /*232a0*/  IMAD R10, R22, 0x10, R10 ;  /* 0x00000010160a7824 */ /* 0x000fe200078e020a */
[----:B------:R-:W-:-:S03]  /*232b0*/  IADD3 R2, P4, PT, R14, R0, RZ ;  /* 0x000000000e027210 */ /* 0x000fc60007f9e0ff */
[----:B------:R0:W-:Y:S02]  /*232c0*/  @P3 STG.E.U8 desc[UR12][R8.64], R3 ;  /* 0x0000000308003986 */ /* 0x0001e4000c10110c */
[----:B0-----:R-:W-:Y:S02]  /*232d0*/  LEA.HI.X.SX32 R3, R14, R4, 0x1, P4 ;  /* 0x000000040e037211 */ /* 0x001fe400020f0eff */
[----:B------:R-:W-:Y:S02]  /*232e0*/  IADD3 R8, P3, PT, R10, R0, RZ ;  /* 0x000000000a087210 */ /* 0x000fe40007f7e0ff */
[----:B---3--:R-:W-:Y:S02]  /*232f0*/  PRMT R9, R16, 0x7772, RZ ;  /* 0x0000777210097816 */ /* 0x008fe400000000ff */
[----:B----4-:R-:W-:Y:S01]  /*23300*/  ISETP.LT.AND P2, PT, R23, UR5, !P0 ;  /* 0x0000000517007c0c */ /* 0x010fe2000c741270 */
[----:B------:R-:W0:Y:S01]  /*23310*/  LDCU UR5, c[0x0][0x39c] ;  /* 0x00007380ff0577ac */ /* 0x000e220008000800 */
[----:B------:R-:W2:Y:S04]  /*23320*/  LDL.LU R23, [R1+0x3c] ;  /* 0x00003c0001177983 */ /* 0x000ea80000300800 */
[----:B------:R3:W-:Y:S02]  /*23330*/  @P6 STG.E.U8 desc[UR12][R2.64], R9 ;  /* 0x0000000902006986 */ /* 0x0007e4000c10110c */
[----:B---3--:R-:W-:-:S02]  /*23340*/  LEA.HI.X.SX32 R9, R10, R4, 0x1, P3 ;  /* 0x000000040a097211 */ /* 0x008fc400018f0eff */
[----:B-----5:R-:W-:Y:S01]  /*23350*/  ISETP.LT.AND P3, PT, R26, UR4, !P0 ;  /* 0x000000041a007c0c */ /* 0x020fe2000c761270 */
[----:B------:R-:W-:Y:S01]  /*23360*/  VIADD R14, R6, 0x128 ;  /* 0x00000128060e7836 */ /* 0x000fe20000000000 */
[----:B------:R-:W3:Y:S01]  /*23370*/  LDL.LU R26, [R1+0x40] ;  /* 0x00004000011a7983 */ /* 0x000ee20000300800 */
[----:B------:R-:W-:Y:S01]  /*23380*/  PRMT R3, R17, 0x7772, RZ ;  /* 0x0000777211037816 */ /* 0x000fe200000000ff */
[----:B------:R-:W-:Y:S01]  /*23390*/  IMAD R10, R22, 0x10, R10 ;  /* 0x00000010160a7824 */ /* 0x000fe200078e020a */
[----:B------:R-:W-:Y:S01]  /*233a0*/  PRMT R15, R29, 0x7772, RZ ;  /* 0x000077721d0f7816 */ /* 0x000fe200000000ff */
[----:B------:R-:W4:Y:S01]  /*233b0*/  LDL.LU R17, [R1+0x44] ;  /* 0x0000440001117983 */ /* 0x000f220000300800 */
[C---:B-1----:R-:W-:Y:S01]  /*233c0*/  ISETP.LT.AND P4, PT, R14.reuse, UR6, !P0 ;  /* 0x000000060e007c0c */ /* 0x042fe2000c781270 */
[----:B------:R-:W-:Y:S01]  /*233d0*/  IMAD R14, R14, R22, RZ ;  /* 0x000000160e0e7224 */ /* 0x000fe200078e02ff */
[----:B------:R-:W2:Y:S01]  /*233e0*/  LDCU UR6, c[0x0][0x39c] ;  /* 0x00007380ff0677ac */ /* 0x000ea20008000800 */
[----:B------:R1:W-:Y:S03]  /*233f0*/  @P2 STG.E.U8 desc[UR12][R8.64], R3 ;  /* 0x0000000308002986 */ /* 0x0003e6000c10110c */
[----:B------:R-:W-:Y:S01]  /*23400*/  IADD3 R2, P6, PT, R14, R0, RZ ;  /* 0x000000000e027210 */ /* 0x000fe20007fde0ff */
[----:B------:R-:W5:Y:S01]  /*23410*/  LDCU UR4, c[0x0][0x39c] ;  /* 0x00007380ff0477ac */ /* 0x000f620008000800 */
[----:B-1----:R-:W-:-:S02]  /*23420*/  VIADD R8, R6, 0x138 ;  /* 0x0000013806087836 */ /* 0x002fc40000000000 */
[----:B------:R-:W-:Y:S02]  /*23430*/  LEA.HI.X.SX32 R3, R14, R4, 0x1, P6 ;  /* 0x000000040e037211 */ /* 0x000fe400030f0eff */
[----:B------:R-:W-:Y:S01]  /*23440*/  PRMT R9, R27, 0x7772, RZ ;  /* 0x000077721b097816 */ /* 0x000fe200000000ff */
[C---:B------:R-:W-:Y:S01]  /*23450*/  IMAD R14, R8.reuse, R22, RZ ;  /* 0x00000016080e7224 */ /* 0x040fe200078e02ff */
[----:B0-----:R-:W-:Y:S01]  /*23460*/  ISETP.LT.AND P2, PT, R8, UR5, !P0 ;  /* 0x0000000508007c0c */ /* 0x001fe2000c741270 */
[----:B------:R-:W4:Y:S01]  /*23470*/  LDCU UR5, c[0x0][0x39c] ;  /* 0x00007380ff0577ac */ /* 0x000f220008000800 */
[-C--:B------:R-:W-:Y:S01]  /*23480*/  IADD3 R8, P6, PT, R10, R0.reuse, RZ ;  /* 0x000000000a087210 */ /* 0x080fe20007fde0ff */
[----:B------:R0:W-:Y:S02]  /*23490*/  @P4 STG.E.U8 desc[UR12][R2.64], R9 ;  /* 0x0000000902004986 */ /* 0x0001e4000c10110c */
[----:B0-----:R-:W-:Y:S02]  /*234a0*/  IADD3 R2, P4, PT, R14, R0, RZ ;  /* 0x000000000e027210 */ /* 0x001fe40007f9e0ff */
[----:B------:R-:W-:-:S02]  /*234b0*/  LEA.HI.X.SX32 R9, R10, R4, 0x1, P6 ;  /* 0x000000040a097211 */ /* 0x000fc400030f0eff */
[----:B------:R-:W-:Y:S02]  /*234c0*/  LEA.HI.X.SX32 R3, R14, R4, 0x1, P4 ;  /* 0x000000040e037211 */ /* 0x000fe400020f0eff */
[----:B------:R-:W-:Y:S01]  /*234d0*/  PRMT R14, R12, 0x7772, RZ ;  /* 0x000077720c0e7816 */ /* 0x000fe200000000ff */
[----:B------:R0:W-:Y:S04]  /*234e0*/  @P3 STG.E.U8 desc[UR12][R8.64], R15 ;  /* 0x0000000f08003986 */ /* 0x0001e8000c10110c */
[----:B------:R1:W-:Y:S01]  /*234f0*/  @P2 STG.E.U8 desc[UR12][R2.64], R14 ;  /* 0x0000000e02002986 */ /* 0x0003e2000c10110c */
[----:B---3--:R-:W-:Y:S01]  /*23500*/  ISETP.LT.AND P2, PT, R26, UR7, !P0 ;  /* 0x000000071a007c0c */ /* 0x008fe2000c741270 */
[----:B------:R-:W-:Y:S02]  /*23510*/  IMAD R10, R22, 0x10, R10 ;  /* 0x00000010160a7824 */ /* 0x000fe400078e020a */
[----:B------:R-:W3:Y:S01]  /*23520*/  LDL.LU R26, [R1+0x48] ;  /* 0x00004800011a7983 */ /* 0x000ee20000300800 */
[----:B--2---:R-:W-:Y:S01]  /*23530*/  ISETP.LT.AND P6, PT, R23, UR6, !P0 ;  /* 0x0000000617007c0c */ /* 0x004fe2000c7c1270 */
[----:B0-----:R-:W-:Y:S01]  /*23540*/  VIADD R9, R6, 0x148 ;  /* 0x0000014806097836 */ /* 0x001fe20000000000 */
[----:B-1----:R-:W-:Y:S01]  /*23550*/  PRMT R14, R13, 0x7772, RZ ;  /* 0x000077720d0e7816 */ /* 0x002fe200000000ff */
[----:B------:R-:W3:Y:S01]  /*23560*/  LDCU UR7, c[0x0][0x39c] ;  /* 0x00007380ff0777ac */ /* 0x000ee20008000800 */
[C---:B------:R-:W-:Y:S01]  /*23570*/  IADD3 R8, P4, PT, R10.reuse, R0, RZ ;  /* 0x000000000a087210 */ /* 0x040fe20007f9e0ff */
[C---:B------:R-:W-:Y:S01]  /*23580*/  IMAD R3, R9.reuse, R22, RZ ;  /* 0x0000001609037224 */ /* 0x040fe200078e02ff */
[----:B-----5:R-:W-:Y:S01]  /*23590*/  ISETP.LT.AND P3, PT, R9, UR4, !P0 ;  /* 0x0000000409007c0c */ /* 0x020fe2000c761270 */
[----:B------:R-:W0:Y:S01]  /*235a0*/  LDCU UR4, c[0x0][0x39c] ;  /* 0x00007380ff0477ac */ /* 0x000e220008000800 */
[----:B------:R-:W-:Y:S01]  /*235b0*/  LEA.HI.X.SX32 R9, R10, R4, 0x1, P4 ;  /* 0x000000040a097211 */ /* 0x000fe200020f0eff */
[----:B------:R-:W-:Y:S01]  /*235c0*/  IMAD R10, R22, 0x10, R10 ;  /* 0x00000010160a7824 */ /* 0x000fe200078e020a */
[----:B------:R-:W-:Y:S01]  /*235d0*/  IADD3 R2, P4, PT, R3, R0, RZ ;  /* 0x0000000003027210 */ /* 0x000fe20007f9e0ff */
[----:B------:R-:W1:Y:S02]  /*235e0*/  LDCU UR6, c[0x0][0x39c] ;  /* 0x00007380ff0677ac */ /* 0x000e640008000800 */
[----:B------:R2:W-:Y:S01]  /*235f0*/  @P6 STG.E.U8 desc[UR12][R8.64], R14 ;  /* 0x0000000e08006986 */ /* 0x0005e2000c10110c */
[----:B----4-:R-:W-:Y:S01]  /*23600*/  ISETP.LT.AND P6, PT, R17, UR5, !P0 ;  /* 0x0000000511007c0c */ /* 0x010fe2000c7c1270 */
[----:B------:R-:W4:Y:S02]  /*23610*/  LDCU UR5, c[0x0][0x39c] ;  /* 0x00007380ff0577ac */ /* 0x000f240008000800 */
[----:B------:R-:W5:Y:S01]  /*23620*/  LDL.LU R17, [R1+0x4c] ;  /* 0x00004c0001117983 */ /* 0x000f620000300800 */
[----:B------:R-:W-:-:S02]  /*23630*/  LEA.HI.X.SX32 R3, R3, R4, 0x1, P4 ;  /* 0x0000000403037211 */ /* 0x000fc400020f0eff */
[----:B--2---:R-:W-:Y:S01]  /*23640*/  PRMT R9, R21, 0x7772, RZ ;  /* 0x0000777215097816 */ /* 0x004fe200000000ff */
[----:B------:R-:W-:Y:S01]  /*23650*/  VIADD R14, R6, 0x158 ;  /* 0x00000158060e7836 */ /* 0x000fe20000000000 */
[----:B------:R-:W-:-:S03]  /*23660*/  IADD3 R8, P4, PT, R10, R0, RZ ;  /* 0x000000000a087210 */ /* 0x000fc60007f9e0ff */
[----:B------:R2:W-:Y:S01]  /*23670*/  @P3 STG.E.U8 desc[UR12][R2.64], R9 ;  /* 0x0000000902003986 */ /* 0x0005e2000c10110c */
[----:B0-----:R-:W-:Y:S01]  /*23680*/  ISETP.LT.AND P3, PT, R14, UR4, !P0 ;  /* 0x000000040e007c0c */ /* 0x001fe2000c761270 */
[----:B------:R-:W5:Y:S01]  /*23690*/  LDCU UR4, c[0x0][0x39c] ;  /* 0x00007380ff0477ac */ /* 0x000f620008000800 */
[----:B--2---:R-:W-:Y:S01]  /*236a0*/  LEA.HI.X.SX32 R9, R10, R4, 0x1, P4 ;  /* 0x000000040a097211 */ /* 0x004fe200020f0eff */
[----:B------:R-:W-:Y:S01]  /*236b0*/  IMAD R2, R14, R22, RZ ;  /* 0x000000160e027224 */ /* 0x000fe200078e02ff */
[----:B------:R-:W-:-:S05]  /*236c0*/  PRMT R3, R19, 0x7772, RZ ;  /* 0x0000777213037816 */ /* 0x000fca00000000ff */
[----:B------:R0:W-:Y:S01]  /*236d0*/  @P6 STG.E.U8 desc[UR12][R8.64], R3 ;  /* 0x0000000308006986 */ /* 0x0001e2000c10110c */
[----:B------:R-:W-:Y:S02]  /*236e0*/  PRMT R16, R20, 0x7772, RZ ;  /* 0x0000777214107816 */ /* 0x000fe400000000ff */
[----:B0-----:R-:W-:-:S04]  /*236f0*/  IADD3 R8, P4, PT, R2, R0, RZ ;  /* 0x0000000002087210 */ /* 0x001fc80007f9e0ff */
[----:B------:R-:W-:-:S05]  /*23700*/  LEA.HI.X.SX32 R9, R2, R4, 0x1, P4 ;  /* 0x0000000402097211 */ /* 0x000fca00020f0eff */
[----:B------:R0:W-:Y:S01]  /*23710*/  @P3 STG.E.U8 desc[UR12][R8.64], R16 ;  /* 0x0000001008003986 */ /* 0x0001e2000c10110c */
[----:B---3--:R-:W-:Y:S01]  /*23720*/  ISETP.LT.AND P3, PT, R26, UR7, !P0 ;  /* 0x000000071a007c0c */ /* 0x008fe2000c761270 */
[----:B------:R-:W-:Y:S02]  /*23730*/  IMAD R10, R22, 0x10, R10 ;  /* 0x00000010160a7824 */ /* 0x000fe400078e020a */
[----:B------:R-:W2:Y:S01]  /*23740*/  LDL.LU R26, [R1+0x54] ;  /* 0x00005400011a7983 */ /* 0x000ea20000300800 */
[----:B------:R-:W-:Y:S01]  /*23750*/  VIADD R14, R6, 0x168 ;  /* 0x00000168060e7836 */ /* 0x000fe20000000000 */
[----:B------:R-:W-:Y:S01]  /*23760*/  PRMT R15, R18, 0x7772, RZ ;  /* 0x00007772120f7816 */ /* 0x000fe200000000ff */
[----:B------:R-:W3:Y:S01]  /*23770*/  LDCU UR7, c[0x0][0x39c] ;  /* 0x00007380ff0777ac */ /* 0x000ee20008000800 */
[----:B------:R-:W-:Y:S01]  /*23780*/  IADD3 R2, P6, PT, R10, R0, RZ ;  /* 0x000000000a027210 */ /* 0x000fe20007fde0ff */
[----:B0-----:R-:W3:Y:S01]  /*23790*/  LDL.LU R16, [R1+0x8] ;  /* 0x0000080001107983 */ /* 0x001ee20000300800 */
[C---:B----4-:R-:W-:Y:S01]  /*237a0*/  ISETP.LT.AND P4, PT, R14.reuse, UR5, !P0 ;  /* 0x000000050e007c0c */ /* 0x050fe2000c781270 */
[----:B------:R-:W-:Y:S01]  /*237b0*/  IMAD R14, R14, R22, RZ ;  /* 0x000000160e0e7224 */ /* 0x000fe200078e02ff */
[----:B------:R-:W-:Y:S01]  /*237c0*/  LEA.HI.X.SX32 R3, R10, R4, 0x1, P6 ;  /* 0x000000040a037211 */ /* 0x000fe200030f0eff */
[----:B------:R-:W-:Y:S01]  /*237d0*/  IMAD R10, R22, 0x10, R10 ;  /* 0x00000010160a7824 */ /* 0x000fe200078e020a */
[----:B------:R-:W2:Y:S02]  /*237e0*/  LDCU UR5, c[0x0][0x39c] ;  /* 0x00007380ff0577ac */ /* 0x000ea40008000800 */
[C---:B------:R-:W-:Y:S01]  /*237f0*/  IADD3 R8, P6, PT, R14.reuse, R0, RZ ;  /* 0x000000000e087210 */ /* 0x040fe20007fde0ff */
[----:B------:R0:W-:Y:S01]  /*23800*/  @P2 STG.E.U8 desc[UR12][R2.64], R15 ;  /* 0x0000000f02002986 */ /* 0x0001e2000c10110c */
[----:B-----5:R-:W-:Y:S01]  /*23810*/  ISETP.LT.AND P2, PT, R17, UR4, !P0 ;  /* 0x0000000411007c0c */ /* 0x020fe2000c741270 */
[----:B------:R-:W4:Y:S01]  /*23820*/  LDCU UR4, c[0x0][0x39c] ;  /* 0x00007380ff0477ac */ /* 0x000f220008000800 */
[----:B------:R-:W-:Y:S01]  /*23830*/  LEA.HI.X.SX32 R9, R14, R4, 0x1, P6 ;  /* 0x000000040e097211 */ /* 0x000fe200030f0eff */
[----:B------:R-:W-:Y:S01]  /*23840*/  VIADD R14, R6, 0x178 ;  /* 0x00000178060e7836 */ /* 0x000fe20000000000 */
[----:B0-----:R-:W-:-:S02]  /*23850*/  PRMT R3, R5, 0x7772, RZ ;  /* 0x0000777205037816 */ /* 0x001fc400000000ff */
        /* <DEDUP_REMOVED lines=10> */
[C---:B----4-:R-:W-:Y:S01]  /*23900*/  ISETP.LT.AND P6, PT, R14.reuse, UR4, !P0 ;  /* 0x000000040e007c0c */ /* 0x050fe2000c7c1270 */
[----:B------:R-:W-:Y:S01]  /*23910*/  IMAD R14, R14, R22, RZ ;  /* 0x000000160e0e7224 */ /* 0x000fe200078e02ff */
[----:B------:R-:W-:Y:S01]  /*23920*/  PRMT R24, R24, 0x7773, RZ ;  /* 0x0000777318187816 */ /* 0x000fe200000000ff */
[----:B------:R-:W-:Y:S01]  /*23930*/  IMAD R15, R22, 0x10, R10 ;  /* 0x00000010160f7824 */ /* 0x000fe200078e020a */
[----:B------:R-:W4:Y:S01]  /*23940*/  LDCU UR4, c[0x0][0x39c] ;  /* 0x00007380ff0477ac */ /* 0x000f220008000800 */
[----:B0-----:R-:W-:-:S02]  /*23950*/  IADD3 R2, P2, PT, R8, R0, RZ ;  /* 0x0000000008027210 */ /* 0x001fc40007f5e0ff */
[----:B------:R-:W-:Y:S02]  /*23960*/  PRMT R9, R11, 0x7772, RZ ;  /* 0x000077720b097816 */ /* 0x000fe400000000ff */
[----:B------:R-:W-:Y:S02]  /*23970*/  LEA.HI.X.SX32 R3, R8, R4, 0x1, P2 ;  /* 0x0000000408037211 */ /* 0x000fe400010f0eff */
[----:B------:R-:W-:-:S03]  /*23980*/  IADD3 R8, P2, PT, R10, R0, RZ ;  /* 0x000000000a087210 */ /* 0x000fc60007f5e0ff */
[----:B------:R0:W-:Y:S02]  /*23990*/  @P4 STG.E.U8 desc[UR12][R2.64], R9 ;  /* 0x0000000902004986 */ /* 0x0001e4000c10110c */
[----:B0-----:R-:W-:Y:S02]  /*239a0*/  LEA.HI.X.SX32 R9, R10, R4, 0x1, P2 ;  /* 0x000000040a097211 */ /* 0x001fe400010f0eff */
[----:B------:R-:W-:-:S03]  /*239b0*/  IADD3 R2, P4, PT, R14, R0, RZ ;  /* 0x000000000e027210 */ /* 0x000fc60007f9e0ff */
[----:B------:R0:W-:Y:S01]  /*239c0*/  @P3 STG.E.U8 desc[UR12][R8.64], R24 ;  /* 0x0000001808003986 */ /* 0x0001e2000c10110c */
[----:B------:R-:W-:Y:S02]  /*239d0*/  LEA.HI.X.SX32 R3, R14, R4, 0x1, P4 ;  /* 0x000000040e037211 */ /* 0x000fe400020f0eff */
[----:B--2---:R-:W-:Y:S01]  /*239e0*/  ISETP.LT.AND P2, PT, R26, UR5, !P0 ;  /* 0x000000051a007c0c */ /* 0x004fe2000c741270 */
[----:B------:R-:W2:Y:S01]  /*239f0*/  LDCU UR5, c[0x0][0x39c] ;  /* 0x00007380ff0577ac */ /* 0x000ea20008000800 */
[----:B------:R-:W5:Y:S04]  /*23a00*/  LDL.LU R26, [R1+0x60] ;  /* 0x00006000011a7983 */ /* 0x000f680000300800 */
[----:B0-----:R-:W2:Y:S04]  /*23a10*/  LDL.LU R24, [R1+0x5c] ;  /* 0x00005c0001187983 */ /* 0x001ea80000300800 */
[----:B------:R-:W2:Y:S04]  /*23a20*/  LDL.LU R14, [R1] ;  /* 0x00000000010e7983 */ /* 0x000ea80000300800 */
[----:B------:R-:W4:Y:S01]  /*23a30*/  LDL.LU R10, [R1+0x58] ;  /* 0x00005800010a7983 */ /* 0x000f220000300800 */
[----:B------:R-:W-:Y:S01]  /*23a40*/  VIADD R17, R6, 0x198 ;  /* 0x0000019806117836 */ /* 0x000fe20000000000 */
[----:B------:R-:W-:-:S02]  /*23a50*/  IADD3 R8, P3, PT, R15, R0, RZ ;  /* 0x000000000f087210 */ /* 0x000fc40007f7e0ff */
[----:B------:R-:W-:Y:S02]  /*23a60*/  PRMT R25, R25, 0x7773, RZ ;  /* 0x0000777319197816 */ /* 0x000fe400000000ff */
[C---:B-1----:R-:W-:Y:S01]  /*23a70*/  ISETP.LT.AND P4, PT, R17.reuse, UR6, !P0 ;  /* 0x0000000611007c0c */ /* 0x042fe2000c781270 */
[----:B------:R-:W-:Y:S01]  /*23a80*/  IMAD R17, R17, R22, RZ ;  /* 0x0000001611117224 */ /* 0x000fe200078e02ff */
[----:B------:R-:W-:Y:S02]  /*23a90*/  LEA.HI.X.SX32 R9, R15, R4, 0x1, P3 ;  /* 0x000000040f097211 */ /* 0x000fe400018f0eff */
[----:B------:R-:W-:Y:S01]  /*23aa0*/  PRMT R23, R28, 0x7773, RZ ;  /* 0x000077731c177816 */ /* 0x000fe200000000ff */
[----:B------:R0:W-:Y:S01]  /*23ab0*/  @P6 STG.E.U8 desc[UR12][R2.64], R25 ;  /* 0x0000001902006986 */ /* 0x0001e2000c10110c */
[----:B------:R-:W-:Y:S01]  /*23ac0*/  PRMT R27, R27, 0x7773, RZ ;  /* 0x000077731b1b7816 */ /* 0x000fe200000000ff */
[----:B------:R-:W1:Y:S02]  /*23ad0*/  LDCU UR6, c[0x0][0x39c] ;  /* 0x00007380ff0677ac */ /* 0x000e640008000800 */
[----:B------:R3:W-:Y:S01]  /*23ae0*/  @P2 STG.E.U8 desc[UR12][R8.64], R23 ;  /* 0x0000001708002986 */ /* 0x0007e2000c10110c */
[----:B------:R-:W-:Y:S01]  /*23af0*/  IMAD R15, R22, 0x10, R15 ;  /* 0x00000010160f7824 */ /* 0x000fe200078e020f */
[----:B0-----:R-:W-:-:S04]  /*23b00*/  IADD3 R2, P6, PT, R17, R0, RZ ;  /* 0x0000000011027210 */ /* 0x001fc80007fde0ff */
[----:B------:R-:W-:Y:S02]  /*23b10*/  LEA.HI.X.SX32 R3, R17, R4, 0x1, P6 ;  /* 0x0000000411037211 */ /* 0x000fe400030f0eff */
[C---:B---3--:R-:W-:Y:S02]  /*23b20*/  IADD3 R8, P6, PT, R15.reuse, R0, RZ ;  /* 0x000000000f087210 */ /* 0x048fe40007fde0ff */
[----:B------:R-:W-:Y:S02]  /*23b30*/  PRMT R23, R16, 0x7773, RZ ;  /* 0x0000777310177816 */ /* 0x000fe400000000ff */
[----:B------:R-:W-:Y:S02]  /*23b40*/  LEA.HI.X.SX32 R9, R15, R4, 0x1, P6 ;  /* 0x000000040f097211 */ /* 0x000fe400030f0eff */
[----:B----4-:R-:W-:Y:S01]  /*23b50*/  ISETP.LT.AND P3, PT, R10, UR4, !P0 ;  /* 0x000000040a007c0c */ /* 0x010fe2000c761270 */
[----:B------:R-:W-:Y:S01]  /*23b60*/  VIADD R10, R6, 0x1a8 ;  /* 0x000001a8060a7836 */ /* 0x000fe20000000000 */
[----:B--2---:R-:W-:Y:S01]  /*23b70*/  PRMT R25, R14, 0x7773, RZ ;  /* 0x000077730e197816 */ /* 0x004fe200000000ff */
[----:B------:R-:W0:Y:S03]  /*23b80*/  LDCU UR4, c[0x0][0x39c] ;  /* 0x00007380ff0477ac */ /* 0x000e260008000800 */
[C---:B------:R-:W-:Y:S01]  /*23b90*/  ISETP.LT.AND P2, PT, R10.reuse, UR5, !P0 ;  /* 0x000000050a007c0c */ /* 0x040fe2000c741270 */
[----:B------:R-:W5:Y:S01]  /*23ba0*/  LDCU UR5, c[0x0][0x39c] ;  /* 0x00007380ff0577ac */ /* 0x000f620008000800 */
[----:B------:R-:W-:Y:S01]  /*23bb0*/  IMAD R17, R10, R22, RZ ;  /* 0x000000160a117224 */ /* 0x000fe200078e02ff */
[----:B------:R2:W-:Y:S04]  /*23bc0*/  @P4 STG.E.U8 desc[UR12][R2.64], R25 ;  /* 0x0000001902004986 */ /* 0x0005e8000c10110c */
[----:B------:R3:W-:Y:S01]  /*23bd0*/  @P3 STG.E.U8 desc[UR12][R8.64], R23 ;  /* 0x0000001708003986 */ /* 0x0007e2000c10110c */
[----:B--2---:R-:W-:-:S04]  /*23be0*/  IADD3 R2, P4, PT, R17, R0, RZ ;  /* 0x0000000011027210 */ /* 0x004fc80007f9e0ff */
[----:B------:R-:W-:-:S05]  /*23bf0*/  LEA.HI.X.SX32 R3, R17, R4, 0x1, P4 ;  /* 0x0000000411037211 */ /* 0x000fca00020f0eff */
[----:B------:R2:W-:Y:S01]  /*23c00*/  @P2 STG.E.U8 desc[UR12][R2.64], R27 ;  /* 0x0000001b02002986 */ /* 0x0005e2000c10110c */
[----:B-----5:R-:W-:Y:S01]  /*23c10*/  ISETP.LT.AND P2, PT, R26, UR5, !P0 ;  /* 0x000000051a007c0c */ /* 0x020fe2000c741270 */
[----:B------:R-:W-:Y:S01]  /*23c20*/  IMAD R15, R22, 0x10, R15 ;  /* 0x00000010160f7824 */ /* 0x000fe200078e020f */
[----:B-1----:R-:W-:Y:S01]  /*23c30*/  ISETP.LT.AND P6, PT, R24, UR6, !P0 ;  /* 0x0000000618007c0c */ /* 0x002fe2000c7c1270 */
[----:B------:R-:W4:Y:S01]  /*23c40*/  LDL.LU R26, [R1+0x64] ;  /* 0x00006400011a7983 */ /* 0x000f220000300800 */
[----:B------:R-:W-:Y:S01]  /*23c50*/  VIADD R10, R6, 0x1b8 ;  /* 0x000001b8060a7836 */ /* 0x000fe20000000000 */
[----:B------:R-:W1:Y:S01]  /*23c60*/  LDCU UR6, c[0x0][0x39c] ;  /* 0x00007380ff0677ac */ /* 0x000e620008000800 */
[C---:B---3--:R-:W-:Y:S02]  /*23c70*/  IADD3 R8, P4, PT, R15.reuse, R0, RZ ;  /* 0x000000000f087210 */ /* 0x048fe40007f9e0ff */
[C---:B------:R-:W-:Y:S01]  /*23c80*/  IMAD R17, R10.reuse, R22, RZ ;  /* 0x000000160a117224 */ /* 0x040fe200078e02ff */
[----:B0-----:R-:W-:Y:S01]  /*23c90*/  ISETP.LT.AND P3, PT, R10, UR4, !P0 ;  /* 0x000000040a007c0c */ /* 0x001fe2000c761270 */
[----:B------:R-:W0:Y:S01]  /*23ca0*/  LDCU UR4, c[0x0][0x39c] ;  /* 0x00007380ff0477ac */ /* 0x000e220008000800 */
[----:B------:R-:W-:Y:S01]  /*23cb0*/  LEA.HI.X.SX32 R9, R15, R4, 0x1, P4 ;  /* 0x000000040f097211 */ /* 0x000fe200020f0eff */
[----:B------:R-:W-:Y:S01]  /*23cc0*/  VIADD R10, R6, 0x1c8 ;  /* 0x000001c8060a7836 */ /* 0x000fe20000000000 */
[----:B--2---:R-:W-:Y:S01]  /*23cd0*/  IADD3 R2, P4, PT, R17, R0, RZ ;  /* 0x0000000011027210 */ /* 0x004fe20007f9e0ff */
[----:B------:R-:W-:Y:S01]  /*23ce0*/  IMAD R15, R22, 0x10, R15 ;  /* 0x00000010160f7824 */ /* 0x000fe200078e020f */
[----:B------:R-:W-:Y:S01]  /*23cf0*/  PRMT R29, R29, 0x7773, RZ ;  /* 0x000077731d1d7816 */ /* 0x000fe200000000ff */
[----:B------:R-:W4:Y:S01]  /*23d00*/  LDCU UR5, c[0x0][0x39c] ;  /* 0x00007380ff0577ac */ /* 0x000f220008000800 */
[----:B------:R-:W-:Y:S01]  /*23d10*/  LEA.HI.X.SX32 R3, R17, R4, 0x1, P4 ;  /* 0x0000000411037211 */ /* 0x000fe200020f0eff */
[----:B------:R-:W-:Y:S01]  /*23d20*/  IMAD R17, R10, R22, RZ ;  /* 0x000000160a117224 */ /* 0x000fe200078e02ff */
[----:B------:R-:W-:Y:S01]  /*23d30*/  PRMT R23, R12, 0x7773, RZ ;  /* 0x000077730c177816 */ /* 0x000fe200000000ff */
[----:B------:R2:W-:Y:S01]  /*23d40*/  @P6 STG.E.U8 desc[UR12][R8.64], R29 ;  /* 0x0000001d08006986 */ /* 0x0005e2000c10110c */
[----:B------:R-:W-:Y:S01]  /*23d50*/  VIADD R12, R6, 0x1d8 ;  /* 0x000001d8060c7836 */ /* 0x000fe20000000000 */
[----:B-1----:R-:W-:-:S02]  /*23d60*/  ISETP.LT.AND P6, PT, R10, UR6, !P0 ;  /* 0x000000060a007c0c */ /* 0x002fc4000c7c1270 */
[----:B------:R1:W-:Y:S01]  /*23d70*/  @P3 STG.E.U8 desc[UR12][R2.64], R23 ;  /* 0x0000001702003986 */ /* 0x0003e2000c10110c */
[----:B------:R-:W3:Y:S01]  /*23d80*/  LDCU UR6, c[0x0][0x39c] ;  /* 0x00007380ff0677ac */ /* 0x000ee20008000800 */
[-C--:B--2---:R-:W-:Y:S02]  /*23d90*/  IADD3 R8, P4, PT, R15, R0.reuse, RZ ;  /* 0x000000000f087210 */ /* 0x084fe40007f9e0ff */
[----:B-1----:R-:W-:Y:S02]  /*23da0*/  IADD3 R2, P3, PT, R17, R0, RZ ;  /* 0x0000000011027210 */ /* 0x002fe40007f7e0ff */
[-C--:B------:R-:W-:Y:S01]  /*23db0*/  LEA.HI.X.SX32 R9, R15, R4.reuse, 0x1, P4 ;  /* 0x000000040f097211 */ /* 0x080fe200020f0eff */
[----:B------:R-:W-:Y:S01]  /*23dc0*/  IMAD R15, R22, 0x10, R15 ;  /* 0x00000010160f7824 */ /* 0x000fe200078e020f */
[----:B------:R-:W-:Y:S02]  /*23dd0*/  PRMT R27, R13, 0x7773, RZ ;  /* 0x000077730d1b7816 */ /* 0x000fe400000000ff */
[----:B------:R-:W-:Y:S01]  /*23de0*/  LEA.HI.X.SX32 R3, R17, R4, 0x1, P3 ;  /* 0x0000000411037211 */ /* 0x000fe200018f0eff */
[----:B------:R-:W-:-:S02]  /*23df0*/  IMAD R17, R12, R22, RZ ;  /* 0x000000160c117224 */ /* 0x000fc400078e02ff */
[----:B------:R-:W-:Y:S01]  /*23e00*/  IMAD R23, R22, 0x10, R15 ;  /* 0x0000001016177824 */ /* 0x000fe200078e020f */
[----:B------:R-:W-:Y:S01]  /*23e10*/  PRMT R21, R21, 0x7773, RZ ;  /* 0x0000777315157816 */ /* 0x000fe200000000ff */
[----:B------:R-:W-:Y:S01]  /*23e20*/  VIADD R10, R6, 0x1e8 ;  /* 0x000001e8060a7836 */ /* 0x000fe20000000000 */
[----:B0-----:R-:W-:Y:S01]  /*23e30*/  ISETP.LT.AND P4, PT, R12, UR4, !P0 ;  /* 0x000000040c007c0c */ /* 0x001fe2000c781270 */
[----:B------:R0:W-:Y:S01]  /*23e40*/  @P2 STG.E.U8 desc[UR12][R8.64], R27 ;  /* 0x0000001b08002986 */ /* 0x0001e2000c10110c */
[C---:B------:R-:W-:Y:S01]  /*23e50*/  IADD3 R12, P3, PT, R15.reuse, R0, RZ ;  /* 0x000000000f0c7210 */ /* 0x040fe20007f7e0ff */
[----:B------:R-:W-:Y:S02]  /*23e60*/  IMAD R25, R10, R22, RZ ;  /* 0x000000160a197224 */ /* 0x000fe400078e02ff */
[----:B------:R-:W-:Y:S01]  /*23e70*/  VIADD R6, R6, 0x1f8 ;  /* 0x000001f806067836 */ /* 0x000fe20000000000 */
[----:B------:R1:W-:Y:S01]  /*23e80*/  @P6 STG.E.U8 desc[UR12][R2.64], R21 ;  /* 0x0000001502006986 */ /* 0x0003e2000c10110c */
[----:B------:R-:W-:-:S02]  /*23e90*/  LEA.HI.X.SX32 R13, R15, R4, 0x1, P3 ;  /* 0x000000040f0d7211 */ /* 0x000fc400018f0eff */
[-C--:B0-----:R-:W-:Y:S01]  /*23ea0*/  IADD3 R8, P2, PT, R17, R0.reuse, RZ ;  /* 0x0000000011087210 */ /* 0x081fe20007f5e0ff */
[----:B------:R-:W-:Y:S01]  /*23eb0*/  IMAD R27, R22, 0x10, R23 ;  /* 0x00000010161b7824 */ /* 0x000fe200078e0217 */
[----:B------:R-:W-:Y:S02]  /*23ec0*/  IADD3 R14, P6, PT, R25, R0, RZ ;  /* 0x00000000190e7210 */ /* 0x000fe40007fde0ff */
[----:B------:R-:W-:Y:S02]  /*23ed0*/  LEA.HI.X.SX32 R9, R17, R4, 0x1, P2 ;  /* 0x0000000411097211 */ /* 0x000fe400010f0eff */
[----:B-1----:R-:W-:Y:S01]  /*23ee0*/  IADD3 R2, P3, PT, R23, R0, RZ ;  /* 0x0000000017027210 */ /* 0x002fe20007f7e0ff */
[----:B------:R-:W-:Y:S01]  /*23ef0*/  IMAD R21, R6, R22, RZ ;  /* 0x0000001606157224 */ /* 0x000fe200078e02ff */
[----:B------:R-:W-:Y:S02]  /*23f00*/  IADD3 R16, P2, PT, R27, R0, RZ ;  /* 0x000000001b107210 */ /* 0x000fe40007f5e0ff */
[----:B------:R-:W-:-:S02]  /*23f10*/  LEA.HI.X.SX32 R3, R23, R4, 0x1, P3 ;  /* 0x0000000417037211 */ /* 0x000fc400018f0eff */
[-C--:B------:R-:W-:Y:S02]  /*23f20*/  LEA.HI.X.SX32 R17, R27, R4.reuse, 0x1, P2 ;  /* 0x000000041b117211 */ /* 0x080fe400010f0eff */
[----:B------:R-:W-:Y:S02]  /*23f30*/  LEA.HI.X.SX32 R15, R25, R4, 0x1, P6 ;  /* 0x00000004190f7211 */ /* 0x000fe400030f0eff */
[----:B---3--:R-:W-:Y:S02]  /*23f40*/  ISETP.LT.AND P2, PT, R10, UR6, !P0 ;  /* 0x000000060a007c0c */ /* 0x008fe4000c741270 */
[----:B------:R-:W-:Y:S02]  /*23f50*/  IADD3 R22, P6, PT, R21, R0, RZ ;  /* 0x0000000015167210 */ /* 0x000fe40007fde0ff */
[----:B------:R-:W-:Y:S02]  /*23f60*/  PRMT R19, R19, 0x7773, RZ ;  /* 0x0000777313137816 */ /* 0x000fe400000000ff */
[----:B------:R-:W-:-:S02]  /*23f70*/  LEA.HI.X.SX32 R23, R21, R4, 0x1, P6 ;  /* 0x0000000415177211 */ /* 0x000fc400030f0eff */
[----:B------:R-:W-:Y:S02]  /*23f80*/  PRMT R21, R20, 0x7773, RZ ;  /* 0x0000777314157816 */ /* 0x000fe400000000ff */
[----:B------:R-:W-:Y:S02]  /*23f90*/  PRMT R25, R18, 0x7773, RZ ;  /* 0x0000777312197816 */ /* 0x000fe400000000ff */
[----:B------:R-:W-:Y:S01]  /*23fa0*/  PRMT R5, R5, 0x7773, RZ ;  /* 0x0000777305057816 */ /* 0x000fe200000000ff */
[----:B------:R0:W-:Y:S01]  /*23fb0*/  @P5 STG.E.U8 desc[UR12][R12.64], R19 ;  /* 0x000000130c005986 */ /* 0x0001e2000c10110c */
[----:B------:R-:W-:-:S03]  /*23fc0*/  PRMT R7, R7, 0x7773, RZ ;  /* 0x0000777307077816 */ /* 0x000fc600000000ff */
[----:B------:R0:W-:Y:S01]  /*23fd0*/  @P4 STG.E.U8 desc[UR12][R8.64], R21 ;  /* 0x0000001508004986 */ /* 0x0001e2000c10110c */
[----:B------:R-:W-:Y:S02]  /*23fe0*/  PRMT R11, R11, 0x7773, RZ ;  /* 0x000077730b0b7816 */ /* 0x000fe400000000ff */
[----:B----4-:R-:W-:Y:S02]  /*23ff0*/  ISETP.LT.AND P3, PT, R26, UR5, !P0 ;  /* 0x000000051a007c0c */ /* 0x010fe4000c761270 */
[----:B------:R-:W-:-:S11]  /*24000*/  ISETP.LT.AND P0, PT, R6, UR7, !P0 ;  /* 0x0000000706007c0c */ /* 0x000fd6000c701270 */
[----:B------:R0:W-:Y:S04]  /*24010*/  @P3 STG.E.U8 desc[UR12][R2.64], R25 ;  /* 0x0000001902003986 */ /* 0x0001e8000c10110c */
[----:B------:R0:W-:Y:S04]  /*24020*/  @P2 STG.E.U8 desc[UR12][R14.64], R5 ;  /* 0x000000050e002986 */ /* 0x0001e8000c10110c */
[----:B------:R0:W-:Y:S01]  /*24030*/  @P1 STG.E.U8 desc[UR12][R16.64], R7 ;  /* 0x0000000710001986 */ /* 0x0001e2000c10110c */
[----:B------:R-:W-:Y:S05]  /*24040*/  @!P0 EXIT ;  /* 0x000000000000894d */ /* 0x000fea0003800000 */
[----:B------:R-:W-:Y:S01]  /*24050*/  STG.E.U8 desc[UR12][R22.64], R11 ;  /* 0x0000000b16007986 */ /* 0x000fe2000c10110c */
[----:B------:R-:W-:Y:S05]  /*24060*/  EXIT ;  /* 0x000000000000794d */ /* 0x000fea0003800000 */
.L_x_3:
[----:B------:R-:W-:-:S00]  /*24070*/  BRA `(.L_x_3) ;  /* 0xfffffffc00fc7947 */ /* 0x000fc0000383ffff */
[----:B------:R-:W-:-:S00]  /*24080*/  NOP ;  /* 0x0000000000007918 */ /* 0x000fc00000000000 */
[----:B------:R-:W-:-:S00]  /*24090*/  NOP ;  /* 0x0000000000007918 */ /* 0x000fc00000000000 */
[----:B------:R-:W-:-:S00]  /*240a0*/  NOP ;  /* 0x0000000000007918 */ /* 0x000fc00000000000 */
[----:B------:R-:W-:-:S00]  /*240b0*/  NOP ;  /* 0x0000000000007918 */ /* 0x000fc00000000000 */
[----:B------:R-:W-:-:S00]  /*240c0*/  NOP ;  /* 0x0000000000007918 */ /* 0x000fc00000000000 */
[----:B------:R-:W-:-:S00]  /*240d0*/  NOP ;  /* 0x0000000000007918 */ /* 0x000fc00000000000 */
[----:B------:R-:W-:-:S00]  /*240e0*/  NOP ;  /* 0x0000000000007918 */ /* 0x000fc00000000000 */
[----:B------:R-:W-:-:S00]  /*240f0*/  NOP ;  /* 0x0000000000007918 */ /* 0x000fc00000000000 */
.L_x_4:


//--------------------- .nv.shared.matmul_kernel  --------------------------
	.section	.nv.shared.matmul_kernel,"aw",@nobits
	.sectionflags	@""
	.align	16
	.zero		1024


//--------------------- .nv.shared.reserved.0     --------------------------
	.section	.nv.shared.reserved.0,"aw",@nobits
	.weak		__nv_reservedSMEM_offset_0_alias
	.size		__nv_reservedSMEM_offset_0_alias, 0, 64
	.other		__nv_reservedSMEM_offset_0_alias,@"STO_CUDA_RESERVED_SHARED STV_DEFAULT"
__nv_reservedSMEM_offset_0_alias:
	.zero		0
	.zero		64


//--------------------- .nv.constant0.matmul_kernel --------------------------
	.section	.nv.constant0.matmul_kernel,"a",@progbits
	.sectionflags	@""
	.align	4
.nv.constant0.matmul_kernel:
	.zero		976


//--------------------- SYMBOLS --------------------------

	.type		.nv.reservedSmem.offset0,@object
	.size		.nv.reservedSmem.offset0,0x4
	.type		.nv.reservedSmem.cap,@object
	.size		.nv.reservedSmem.cap,0x4
